def matmul_kernel(
    a_ptr,
    b_ptr,
    c_ptr,
    M,
    N,
    K,
    stride_am,
    stride_ak,
    stride_bk,
    stride_bn,
    stride_cm,
    stride_cn,
    BLOCK_M: tl.constexpr,
    BLOCK_N: tl.constexpr,
    BLOCK_K: tl.constexpr,
    GROUP_M: tl.constexpr,
):
    pid = tl.program_id(axis=0)
    num_pid_m = tl.cdiv(M, BLOCK_M)
    num_pid_n = tl.cdiv(N, BLOCK_N)
    num_pid_in_group = GROUP_M * num_pid_n
    group_id = pid // num_pid_in_group
    first_pid_m = group_id * GROUP_M
    group_size_m = min(num_pid_m - first_pid_m, GROUP_M)
    pid_m = first_pid_m + ((pid % num_pid_in_group) % group_size_m)
    pid_n = (pid % num_pid_in_group) // group_size_m

    offs_am = (pid_m * BLOCK_M + tl.arange(0, BLOCK_M)) % M
    offs_bn = (pid_n * BLOCK_N + tl.arange(0, BLOCK_N)) % N
    offs_k = tl.arange(0, BLOCK_K)
    a_ptrs = a_ptr + offs_am[:, None] * stride_am + offs_k[None, :] * stride_ak
    b_ptrs = b_ptr + offs_k[:, None] * stride_bk + offs_bn[None, :] * stride_bn

    acc = tl.zeros((BLOCK_M, BLOCK_N), dtype=tl.float32)
    for kk in range(0, tl.cdiv(K, BLOCK_K)):
        a = tl.load(a_ptrs, mask=offs_k[None, :] < K - kk * BLOCK_K, other=0.0)
        b = tl.load(b_ptrs, mask=offs_k[:, None] < K - kk * BLOCK_K, other=0.0)
        acc = tl.dot(a, b, acc)
        a_ptrs += BLOCK_K * stride_ak
        b_ptrs += BLOCK_K * stride_bk

    c = acc.to(c_ptr.dtype.element_ty)
    offs_cm = pid_m * BLOCK_M + tl.arange(0, BLOCK_M)
    offs_cn = pid_n * BLOCK_N + tl.arange(0, BLOCK_N)
    c_ptrs = c_ptr + offs_cm[:, None] * stride_cm + offs_cn[None, :] * stride_cn
    mask = (offs_cm[:, None] < M) & (offs_cn[None, :] < N)
    tl.store(c_ptrs, c, mask=mask)

# config = {"BLOCK_K": 128, "BLOCK_M": 128, "BLOCK_N": 256, "GROUP_M": 8, "arch": "sm_100", "dtype": "fp32", "num_ctas": 1, "num_stages": 6, "num_warps": 4}
# arch = sm_100


// ===== COMPILED SASS (sm_100a) =====

	.target	sm_100a

	.elftype	@"ET_EXEC"


//--------------------- .note.nv.tkinfo           --------------------------
	.section	.note.nv.tkinfo,"",@"SHT_NOTE"
	.sectionflags	@"SHF_NOTE_NV_TKINFO"
	.tkinfo
        /*0018*/ 	.word	0x00000081
        /*0030*/ 	.string	""
        /*0030*/ 	.string	"ptxas-blackwell"
        /*0030*/ 	.string	"Cuda compilation tools, release 12.9, V12.9.86"
        /*0030*/ 	.string	"Build cuda_12.9.r12.9/compiler.36037853_0"
        /*0030*/ 	.string	"-v  -suppress-debug-info  -lineinfo  -arch sm_100a "



//--------------------- .note.nv.cuver            --------------------------
	.section	.note.nv.cuver,"",@"SHT_NOTE"
	.sectionflags	@"SHF_NOTE_NV_CUVER"
        /*0018*/ 	.short	0x0001
        /*001a*/ 	.short	0x0064
        /*001c*/ 	.short	0x0001
        /*001e*/ 	.short	0x0000
        /*0020*/ 	.short	0x0001
        /*0022*/ 	.short	0x0000


//--------------------- .nv.info                  --------------------------
	.section	.nv.info,"",@"SHT_CUDA_INFO"
	.align	4


	//----- nvinfo : EIATTR_REGCOUNT
	.align		4
        /*0000*/ 	.byte	0x04, 0x2f
        /*0002*/ 	.short	(.L_4 - .L_3)
	.align		4
.L_3:
        /*0004*/ 	.word	index@(matmul_kernel)
        /*0008*/ 	.word	0x000000ff


	//----- nvinfo : EIATTR_FRAME_SIZE
	.align		4
.L_4:
        /*000c*/ 	.byte	0x04, 0x11
        /*000e*/ 	.short	(.L_6 - .L_5)
	.align		4
.L_5:
        /*0010*/ 	.word	index@($__internal_2_$__cuda_sm10x_tcgen05_guardrail_trap_unallocated_columns_being_dealloced)
        /*0014*/ 	.word	0x00001788


	//----- nvinfo : EIATTR_FRAME_SIZE
	.align		4
.L_6:
        /*0018*/ 	.byte	0x04, 0x11
        /*001a*/ 	.short	(.L_8 - .L_7)
	.align		4
.L_7:
        /*001c*/ 	.word	index@($__internal_1_$__cuda_sm10x_tcgen05_guardrail_trap_phase_invalid_during_alloc)
        /*0020*/ 	.word	0x00001788


	//----- nvinfo : EIATTR_FRAME_SIZE
	.align		4
.L_8:
        /*0024*/ 	.byte	0x04, 0x11
        /*0026*/ 	.short	(.L_10 - .L_9)
	.align		4
.L_9:
        /*0028*/ 	.word	index@($__internal_0_$__cuda_sm10x_tcgen05_guardrail_trap_col_being_dealloced_not_returned_by_alloc)
        /*002c*/ 	.word	0x00001788


	//----- nvinfo : EIATTR_FRAME_SIZE
	.align		4
.L_10:
        /*0030*/ 	.byte	0x04, 0x11
        /*0032*/ 	.short	(.L_12 - .L_11)
	.align		4
.L_11:
        /*0034*/ 	.word	index@(matmul_kernel)
        /*0038*/ 	.word	0x00001788


	//----- nvinfo : EIATTR_MIN_STACK_SIZE
	.align		4
.L_12:
        /*003c*/ 	.byte	0x04, 0x12
        /*003e*/ 	.short	(.L_14 - .L_13)
	.align		4
.L_13:
        /*0040*/ 	.word	index@(matmul_kernel)
        /*0044*/ 	.word	0x00001788
.L_14:


//--------------------- .nv.info.matmul_kernel    --------------------------
	.section	.nv.info.matmul_kernel,"",@"SHT_CUDA_INFO"
	.sectionflags	@""
	.align	4


	//----- nvinfo : EIATTR_CUDA_API_VERSION
	.align		4
        /*0000*/ 	.byte	0x04, 0x37
        /*0002*/ 	.short	(.L_16 - .L_15)
.L_15:
        /*0004*/ 	.word	0x00000081


	//----- nvinfo : EIATTR_KPARAM_INFO
	.align		4
.L_16:
        /*0008*/ 	.byte	0x04, 0x17
        /*000a*/ 	.short	(.L_18 - .L_17)
.L_17:
        /*000c*/ 	.word	0x00000000
        /*0010*/ 	.short	0x000d
        /*0012*/ 	.short	0x0048
        /*0014*/ 	.byte	0x00, 0xf4, 0x21, 0x00


	//----- nvinfo : EIATTR_KPARAM_INFO
	.align		4
.L_18:
        /*0018*/ 	.byte	0x04, 0x17
        /*001a*/ 	.short	(.L_20 - .L_19)
.L_19:
        /*001c*/ 	.word	0x00000000
        /*0020*/ 	.short	0x000c
        /*0022*/ 	.short	0x0040
        /*0024*/ 	.byte	0x00, 0xf4, 0x21, 0x00


	//----- nvinfo : EIATTR_KPARAM_INFO
	.align		4
.L_20:
        /*0028*/ 	.byte	0x04, 0x17
        /*002a*/ 	.short	(.L_22 - .L_21)
.L_21:
        /*002c*/ 	.word	0x00000000
        /*0030*/ 	.short	0x000b
        /*0032*/ 	.short	0x0038
        /*0034*/ 	.byte	0x00, 0xf0, 0x11, 0x00


	//----- nvinfo : EIATTR_KPARAM_INFO
	.align		4
.L_22:
        /*0038*/ 	.byte	0x04, 0x17
        /*003a*/ 	.short	(.L_24 - .L_23)
.L_23:
        /*003c*/ 	.word	0x00000000
        /*0040*/ 	.short	0x000a
        /*0042*/ 	.short	0x0034
        /*0044*/ 	.byte	0x00, 0xf0, 0x11, 0x00


	//----- nvinfo : EIATTR_KPARAM_INFO
	.align		4
.L_24:
        /*0048*/ 	.byte	0x04, 0x17
        /*004a*/ 	.short	(.L_26 - .L_25)
.L_25:
        /*004c*/ 	.word	0x00000000
        /*0050*/ 	.short	0x0009
        /*0052*/ 	.short	0x0030
        /*0054*/ 	.byte	0x00, 0xf0, 0x11, 0x00


	//----- nvinfo : EIATTR_KPARAM_INFO
	.align		4
.L_26:
        /*0058*/ 	.byte	0x04, 0x17
        /*005a*/ 	.short	(.L_28 - .L_27)
.L_27:
        /*005c*/ 	.word	0x00000000
        /*0060*/ 	.short	0x0008
        /*0062*/ 	.short	0x002c
        /*0064*/ 	.byte	0x00, 0xf0, 0x11, 0x00


	//----- nvinfo : EIATTR_KPARAM_INFO
	.align		4
.L_28:
        /*0068*/ 	.byte	0x04, 0x17
        /*006a*/ 	.short	(.L_30 - .L_29)
.L_29:
        /*006c*/ 	.word	0x00000000
        /*0070*/ 	.short	0x0007
        /*0072*/ 	.short	0x0028
        /*0074*/ 	.byte	0x00, 0xf0, 0x11, 0x00


	//----- nvinfo : EIATTR_KPARAM_INFO
	.align		4
.L_30:
        /*0078*/ 	.byte	0x04, 0x17
        /*007a*/ 	.short	(.L_32 - .L_31)
.L_31:
        /*007c*/ 	.word	0x00000000
        /*0080*/ 	.short	0x0006
        /*0082*/ 	.short	0x0024
        /*0084*/ 	.byte	0x00, 0xf0, 0x11, 0x00


	//----- nvinfo : EIATTR_KPARAM_INFO
	.align		4
.L_32:
        /*0088*/ 	.byte	0x04, 0x17
        /*008a*/ 	.short	(.L_34 - .L_33)
.L_33:
        /*008c*/ 	.word	0x00000000
        /*0090*/ 	.short	0x0005
        /*0092*/ 	.short	0x0020
        /*0094*/ 	.byte	0x00, 0xf0, 0x11, 0x00


	//----- nvinfo : EIATTR_KPARAM_INFO
	.align		4
.L_34:
        /*0098*/ 	.byte	0x04, 0x17
        /*009a*/ 	.short	(.L_36 - .L_35)
.L_35:
        /*009c*/ 	.word	0x00000000
        /*00a0*/ 	.short	0x0004
        /*00a2*/ 	.short	0x001c
        /*00a4*/ 	.byte	0x00, 0xf0, 0x11, 0x00


	//----- nvinfo : EIATTR_KPARAM_INFO
	.align		4
.L_36:
        /*00a8*/ 	.byte	0x04, 0x17
        /*00aa*/ 	.short	(.L_38 - .L_37)
.L_37:
        /*00ac*/ 	.word	0x00000000
        /*00b0*/ 	.short	0x0003
        /*00b2*/ 	.short	0x0018
        /*00b4*/ 	.byte	0x00, 0xf0, 0x11, 0x00


	//----- nvinfo : EIATTR_KPARAM_INFO
	.align		4
.L_38:
        /*00b8*/ 	.byte	0x04, 0x17
        /*00ba*/ 	.short	(.L_40 - .L_39)
.L_39:
        /*00bc*/ 	.word	0x00000000
        /*00c0*/ 	.short	0x0002
        /*00c2*/ 	.short	0x0010
        /*00c4*/ 	.byte	0x00, 0xf4, 0x21, 0x00


	//----- nvinfo : EIATTR_KPARAM_INFO
	.align		4
.L_40:
        /*00c8*/ 	.byte	0x04, 0x17
        /*00ca*/ 	.short	(.L_42 - .L_41)
.L_41:
        /*00cc*/ 	.word	0x00000000
        /*00d0*/ 	.short	0x0001
        /*00d2*/ 	.short	0x0008
        /*00d4*/ 	.byte	0x00, 0xf4, 0x21, 0x00


	//----- nvinfo : EIATTR_KPARAM_INFO
	.align		4
.L_42:
        /*00d8*/ 	.byte	0x04, 0x17
        /*00da*/ 	.short	(.L_44 - .L_43)
.L_43:
        /*00dc*/ 	.word	0x00000000
        /*00e0*/ 	.short	0x0000
        /*00e2*/ 	.short	0x0000
        /*00e4*/ 	.byte	0x00, 0xf4, 0x21, 0x00


	//----- nvinfo : EIATTR_AT_ENTRY_FRAGMENTS
	.align		4
.L_44:
        /*00e8*/ 	.byte	0x04, 0x4f
        /*00ea*/ 	.short	(.L_46 - .L_45)


	//   ....[0]....
.L_45:
        /*00ec*/ 	.word	0x00000004


	//----- nvinfo : EIATTR_RESERVED_SMEM_USED
	.align		4
.L_46:
        /*00f0*/ 	.byte	0x01, 0x41
	.zero		2


	//----- nvinfo : EIATTR_SPARSE_MMA_MASK
	.align		4
        /*00f4*/ 	.byte	0x03, 0x50
        /*00f6*/ 	.short	0x0000


	//----- nvinfo : EIATTR_TCGEN05_1CTA_USED
	.align		4
        /*00f8*/ 	.byte	0x01, 0x51
	.zero		2


	//----- nvinfo : EIATTR_MAXREG_COUNT
	.align		4
        /*00fc*/ 	.byte	0x03, 0x1b
        /*00fe*/ 	.short	0x00ff


	//----- nvinfo : EIATTR_NUM_BARRIERS
	.align		4
        /*0100*/ 	.byte	0x02, 0x4c
        /*0102*/ 	.byte	0x01
	.zero		1


	//----- nvinfo : EIATTR_ANNOTATIONS
	.align		4
        /*0104*/ 	.byte	0x04, 0x55
        /*0106*/ 	.short	(.L_48 - .L_47)


	//   ....[0]....
.L_47:
        /*0108*/ 	.word	0x00000001
        /*010c*/ 	.byte	0x00, 0x04, 0x00, 0x00, 0x01, 0x00, 0x00, 0x00, 0x70, 0x0d, 0x00, 0x00, 0x01, 0x00, 0x00, 0x00
        /* <DEDUP_REMOVED lines=3863> */
        /*f28c*/ 	.byte	0x50, 0x08, 0x06, 0x00, 0x01, 0x00, 0x00, 0x00, 0x80, 0x08, 0x06, 0x00


	//----- nvinfo : EIATTR_INT_WARP_WIDE_INSTR_OFFSETS
	.align		4
.L_48:
        /*f298*/ 	.byte	0x04, 0x31
        /*f29a*/ 	.short	(.L_50 - .L_49)


	//   ....[0]....
.L_49:
        /*f29c*/ 	.word	0x000158f0


	//   ....[1]....
        /*f2a0*/ 	.word	0x00015940


	//   ....[2]....
        /*f2a4*/ 	.word	0x00015a20


	//   ....[3]....
        /*f2a8*/ 	.word	0x00060d90


	//   ....[4]....
        /*f2ac*/ 	.word	0x00060de0


	//----- nvinfo : EIATTR_COOP_GROUP_MASK_REGIDS
	.align		4
.L_50:
        /*f2b0*/ 	.byte	0x04, 0x29
        /*f2b2*/ 	.short	(.L_52 - .L_51)


	//   ....[0]....
.L_51:
        /*f2b4*/ 	.word	0xffffffff


	//   ....[1]....
        /*f2b8*/ 	.word	0xffffffff


	//   ....[2]....
        /*f2bc*/ 	.word	0xffffffff


	//   ....[3]....
        /*f2c0*/ 	.word	0xffffffff


	//----- nvinfo : EIATTR_COOP_GROUP_INSTR_OFFSETS
	.align		4
.L_52:
        /*f2c4*/ 	.byte	0x04, 0x28
        /*f2c6*/ 	.short	(.L_54 - .L_53)


	//   ....[0]....
.L_53:
        /*f2c8*/ 	.word	0x00000070


	//   ....[1]....
        /*f2cc*/ 	.word	0x00000330


	//   ....[2]....
        /*f2d0*/ 	.word	0x00060c20


	//   ....[3]....
        /*f2d4*/ 	.word	0x00060e90


	//----- nvinfo : EIATTR_VRC_CTA_INIT_COUNT
	.align		4
.L_54:
        /*f2d8*/ 	.byte	0x02, 0x4a
        /*f2da*/ 	.byte	0x80
	.zero		1


	//----- nvinfo : EIATTR_MBARRIER_INSTR_OFFSETS
	.align		4
        /*f2dc*/ 	.byte	0x04, 0x39
        /*f2de*/ 	.short	(.L_56 - .L_55)


	//   ....[0]....
.L_55:
        /*f2e0*/ 	.word	0x00015b00
        /*f2e4*/ 	.word	0x000000ff
        /*f2e8*/ 	.word	0x00000000
        /*f2ec*/ 	.short	0x0100
        /*f2ee*/ 	.byte	0x04
	.zero		1


	//   ....[1]....
        /*f2f0*/ 	.word	0x00015be0
        /*f2f4*/ 	.word	0x000000ff
        /*f2f8*/ 	.word	0x00110008
        /*f2fc*/ 	.short	0x0100
        /*f2fe*/ 	.byte	0x09
	.zero		1


	//   ....[2]....
        /*f300*/ 	.word	0x000491e0
        /*f304*/ 	.word	0x000000ff
        /*f308*/ 	.word	0x00000000
        /*f30c*/ 	.short	0x010a
        /*f30e*/ 	.byte	0x04
	.zero		1


	//   ....[3]....
        /*f310*/ 	.word	0x00059160
        /*f314*/ 	.word	0x000000ff
        /*f318*/ 	.word	0x00000000
        /*f31c*/ 	.short	0x010a
        /*f31e*/ 	.byte	0x04
	.zero		1


	//   ....[4]....
        /*f320*/ 	.word	0x000592a0
        /*f324*/ 	.word	0x000000ff
        /*f328*/ 	.word	0x00110000
        /*f32c*/ 	.short	0x0108
        /*f32e*/ 	.byte	0x09
	.zero		1


	//   ....[5]....
        /*f330*/ 	.word	0x000593c0
        /*f334*/ 	.word	0x000000ff
        /*f338*/ 	.word	0x00110008
        /*f33c*/ 	.short	0x0108
        /*f33e*/ 	.byte	0x09
	.zero		1


	//   ....[6]....
        /*f340*/ 	.word	0x00060eb0
        /*f344*/ 	.word	0x000000ff
        /*f348*/ 	.word	0x00000000
        /*f34c*/ 	.short	0x010a
        /*f34e*/ 	.byte	0x04
	.zero		1


	//   ....[7]....
        /*f350*/ 	.word	0x00060ee0
        /*f354*/ 	.word	0x000000ff
        /*f358*/ 	.word	0x00000000
        /*f35c*/ 	.short	0x010a
        /*f35e*/ 	.byte	0x04
	.zero		1


	//----- nvinfo : EIATTR_NUM_MBARRIERS
	.align		4
.L_56:
        /*f360*/ 	.byte	0x03, 0x38
        /*f362*/ 	.short	0x0002


	//----- nvinfo : EIATTR_EXIT_INSTR_OFFSETS
	.align		4
        /*f364*/ 	.byte	0x04, 0x1c
        /*f366*/ 	.short	(.L_58 - .L_57)


	//   ....[0]....
.L_57:
        /*f368*/ 	.word	0x00060ea0


	//----- nvinfo : EIATTR_REQNTID
	.align		4
.L_58:
        /*f36c*/ 	.byte	0x04, 0x10
        /*f36e*/ 	.short	(.L_60 - .L_59)
.L_59:
        /*f370*/ 	.word	0x00000080
        /*f374*/ 	.word	0x00000001
        /*f378*/ 	.word	0x00000001


	//----- nvinfo : EIATTR_CRS_STACK_SIZE
	.align		4
.L_60:
        /*f37c*/ 	.byte	0x04, 0x1e
        /*f37e*/ 	.short	(.L_62 - .L_61)
.L_61:
        /*f380*/ 	.word	0x00000000


	//----- nvinfo : EIATTR_CBANK_PARAM_SIZE
	.align		4
.L_62:
        /*f384*/ 	.byte	0x03, 0x19
        /*f386*/ 	.short	0x0050


	//----- nvinfo : EIATTR_PARAM_CBANK
	.align		4
        /*f388*/ 	.byte	0x04, 0x0a
        /*f38a*/ 	.short	(.L_64 - .L_63)
	.align		4
.L_63:
        /*f38c*/ 	.word	index@(.nv.constant0.matmul_kernel)
        /*f390*/ 	.short	0x0380
        /*f392*/ 	.short	0x0050


	//----- nvinfo : EIATTR_SW_WAR
	.align		4
.L_64:
        /*f394*/ 	.byte	0x04, 0x36
        /*f396*/ 	.short	(.L_66 - .L_65)
.L_65:
        /*f398*/ 	.word	0x00000008
.L_66:


//--------------------- .nv.compat                --------------------------
	.section	.nv.compat,"",@"SHT_CUDA_COMPAT_INFO"
	.align	4
        /*0000*/ 	.byte	0x02, 0x02, 0x02, 0x00, 0x02, 0x05, 0x05, 0x00, 0x02, 0x03, 0x00, 0x00, 0x02, 0x06, 0x01, 0x00


//--------------------- .nv.callgraph             --------------------------
	.section	.nv.callgraph,"",@"SHT_CUDA_CALLGRAPH"
	.align	4
	.sectionentsize	8
	.align		4
        /*0000*/ 	.word	0x00000000
	.align		4
        /*0004*/ 	.word	0xffffffff
	.align		4
        /*0008*/ 	.word	0x00000000
	.align		4
        /*000c*/ 	.word	0xfffffffe
	.align		4
        /*0010*/ 	.word	0x00000000
	.align		4
        /*0014*/ 	.word	0xfffffffd
	.align		4
        /*0018*/ 	.word	0x00000000
	.align		4
        /*001c*/ 	.word	0xfffffffc


//--------------------- .text.matmul_kernel       --------------------------
	.section	.text.matmul_kernel,"ax",@progbits
	.align	128
        .global         matmul_kernel
        .type           matmul_kernel,@function
        .size           matmul_kernel,(.L_x_21 - matmul_kernel)
        .other          matmul_kernel,@"STO_CUDA_ENTRY STV_DEFAULT"
matmul_kernel:
.text.matmul_kernel:
[----:B------:R-:W1:Y:S01]  /*0000*/  LDC R1, c[0x0][0x37c] ;  /* 0x0000df00ff017b82 */ /* 0x000e620000000800 */
[----:B------:R-:W2:Y:S01]  /*0010*/  S2R R0, SR_TID.X ;  /* 0x0000000000007919 */ /* 0x000ea20000002100 */
[----:B-1----:R-:W-:Y:S01]  /*0020*/  VIADD R1, R1, 0xffffe878 ;  /* 0xffffe87801017836 */ /* 0x002fe20000000000 */
[----:B--2---:R-:W-:-:S13]  /*0030*/  ISETP.GE.U32.AND P0, PT, R0, 0x20, PT ;  /* 0x000000200000780c */ /* 0x004fda0003f06070 */
[----:B------:R-:W-:Y:S02]  /*0040*/  VOTEU.ANY UP0, P0 ;  /* 0x0000000000ff7886 */ /* 0x000fe40000000100 */
[----:B------:R-:W-:Y:S05]  /*0050*/  BRA.U UP0, `(.L_x_0) ;  /* 0x0000000100b87547 */ /* 0x000fea000b800000 */
[----:B------:R-:W1:Y:S01]  /*0060*/  S2UR UR6, SR_CgaCtaId ;  /* 0x00000000000679c3 */ /* 0x000e620000008800 */
[----:B------:R-:W-:Y:S01]  /*0070*/  NOP ;  /* 0x0000000000007918 */ /* 0x000fe20000000000 */
[----:B------:R-:W-:Y:S02]  /*0080*/  UMOV UR4, 0x40 ;  /* 0x0000004000047882 */ /* 0x000fe40000000000 */
[----:B-1----:R-:W-:-:S09]  /*0090*/  ULEA UR4, UR6, UR4, 0x18 ;  /* 0x0000000406047291 */ /* 0x002fd2000f8ec0ff */
[----:B------:R-:W1:Y:S01]  /*00a0*/  LDS.U8 R0, [UR4] ;  /* 0x00000004ff007984 */ /* 0x000e620008000000 */
[----:B------:R-:W-:Y:S02]  /*00b0*/  UMOV UR4, 0x400 ;  /* 0x0000040000047882 */ /* 0x000fe40000000000 */
[----:B------:R-:W-:Y:S01]  /*00c0*/  ULEA UR4, UR6, UR4, 0x18 ;  /* 0x0000000406047291 */ /* 0x000fe2000f8ec0ff */
[----:B-1----:R-:W-:-:S13]  /*00d0*/  ISETP.NE.AND P0, PT, R0, RZ, PT ;  /* 0x000000ff0000720c */ /* 0x002fda0003f05270 */
[----:B------:R-:W-:Y:S05]  /*00e0*/  @P0 BRA `(.L_x_1) ;  /* 0x00000000007c0947 */ /* 0x000fea0003800000 */
[----:B------:R-:W-:-:S13]  /*00f0*/  ELECT P0, URZ, PT ;  /* 0x0000000000ff782f */ /* 0x000fda0003800000 */
[----:B------:R-:W-:Y:S05]  /*0100*/  @!P0 BRA `(.L_x_2) ;  /* 0x0000000000848947 */ /* 0x000fea0003800000 */
[----:B------:R-:W-:Y:S01]  /*0110*/  UMOV UR5, 0x10 ;  /* 0x0000001000057882 */ /* 0x000fe20000000000 */
[----:B------:R-:W-:Y:S02]  /*0120*/  IMAD.MOV.U32 R4, RZ, RZ, 0x1 ;  /* 0x00000001ff047424 */ /* 0x000fe400078e00ff */
[----:B------:R-:W-:Y:S02]  /*0130*/  IMAD.MOV.U32 R5, RZ, RZ, 0xffff ;  /* 0x0000ffffff057424 */ /* 0x000fe400078e00ff */
[----:B------:R-:W-:Y:S04]  /*0140*/  DEPBAR.LE SB1, 0x36 ;  /* 0x00009d800000791a */ /* 0x000fe80000000000 */
[----:B------:R-:W1:Y:S02]  /*0150*/  UTCATOMSWS.FIND_AND_SET.ALIGN UP1, UR5, UR5 ;  /* 0x00000005000575e3 */ /* 0x000e640008020800 */
[----:B-1----:R-:W-:-:S04]  /*0160*/  PLOP3.LUT P0, PT, PT, PT, UP1, 0x80, 0x8 ;  /* 0x000000000008781c */ /* 0x002fc80003f0f018 */
[----:B------:R-:W-:-:S04]  /*0170*/  SEL R0, RZ, 0xffffffff, !P0 ;  /* 0xffffffffff007807 */ /* 0x000fc80004000000 */
[----:B------:R-:W-:Y:S02]  /*0180*/  ISETP.NE.AND P0, PT, R0, RZ, PT ;  /* 0x000000ff0000720c */ /* 0x000fe40003f05270 */
[----:B------:R-:W-:-:S11]  /*0190*/  MOV R0, UR5 ;  /* 0x0000000500007c02 */ /* 0x000fd60008000f00 */
[----:B------:R-:W-:Y:S05]  /*01a0*/  @P0 BRA `(.L_x_3) ;  /* 0x0000000000240947 */ /* 0x000fea0003800000 */
.L_x_4:
[----:B------:R-:W-:Y:S05]  /*01b0*/  NANOSLEEP 0x64 ;  /* 0x000000640000795d */ /* 0x000fea0003800000 */
[----:B------:R-:W-:-:S05]  /*01c0*/  UMOV UR5, 0x10 ;  /* 0x0000001000057882 */ /* 0x000fca0000000000 */
[----:B------:R-:W-:Y:S04]  /*01d0*/  DEPBAR.LE SB1, 0x36 ;  /* 0x00009d800000791a */ /* 0x000fe80000000000 */
[----:B------:R-:W1:Y:S02]  /*01e0*/  UTCATOMSWS.FIND_AND_SET.ALIGN UP1, UR5, UR5 ;  /* 0x00000005000575e3 */ /* 0x000e640008020800 */
[----:B-1----:R-:W-:-:S04]  /*01f0*/  PLOP3.LUT P0, PT, PT, PT, UP1, 0x80, 0x8 ;  /* 0x000000000008781c */ /* 0x002fc80003f0f018 */
[----:B------:R-:W-:-:S04]  /*0200*/  SEL R0, RZ, 0xffffffff, !P0 ;  /* 0xffffffffff007807 */ /* 0x000fc80004000000 */
[----:B------:R-:W-:Y:S01]  /*0210*/  ISETP.NE.AND P0, PT, R0, RZ, PT ;  /* 0x000000ff0000720c */ /* 0x000fe20003f05270 */
[----:B------:R-:W-:-:S12]  /*0220*/  IMAD.U32 R0, RZ, RZ, UR5 ;  /* 0x00000005ff007e24 */ /* 0x000fd8000f8e00ff */
[----:B------:R-:W-:Y:S05]  /*0230*/  @!P0 BRA `(.L_x_4) ;  /* 0xfffffffc00dc8947 */ /* 0x000fea000383ffff */
.L_x_3:
[C---:B------:R-:W-:Y:S01]  /*0240*/  VIADD R3, R0.reuse, 0x10 ;  /* 0x0000001000037836 */ /* 0x040fe20000000000 */
[----:B------:R-:W-:Y:S01]  /*0250*/  UMOV UR5, 0x50 ;  /* 0x0000005000057882 */ /* 0x000fe20000000000 */
[----:B------:R-:W-:Y:S01]  /*0260*/  SHF.L.U32 R2, R5, R0, RZ ;  /* 0x0000000005027219 */ /* 0x000fe200000006ff */
[----:B------:R-:W-:Y:S01]  /*0270*/  ULEA UR5, UR6, UR5, 0x18 ;  /* 0x0000000506057291 */ /* 0x000fe2000f8ec0ff */
[----:B------:R-:W-:Y:S01]  /*0280*/  IMAD.SHL.U32 R0, R0, 0x20, RZ ;  /* 0x0000002000007824 */ /* 0x000fe200078e00ff */
[----:B------:R-:W-:-:S04]  /*0290*/  SHF.L.U32 R3, R4, R3, RZ ;  /* 0x0000000304037219 */ /* 0x000fc800000006ff */
[----:B------:R-:W-:-:S05]  /*02a0*/  LOP3.LUT R2, R3, R2, RZ, 0xfc, !PT ;  /* 0x0000000203027212 */ /* 0x000fca00078efcff */
[----:B------:R1:W-:Y:S04]  /*02b0*/  ATOMS.OR RZ, [UR5], R2 ;  /* 0x00000002ffff798c */ /* 0x0003e8000b000005 */
[----:B------:R1:W-:Y:S01]  /*02c0*/  STS [UR4], R0 ;  /* 0x00000000ff007988 */ /* 0x0003e20008000804 */
[----:B------:R-:W-:Y:S05]  /*02d0*/  BRA `(.L_x_2) ;  /* 0x0000000000107947 */ /* 0x000fea0003800000 */
.L_x_1:
[----:B------:R-:W-:Y:S02]  /*02e0*/  MOV R0, 0xffffffff ;  /* 0xffffffff00007802 */ /* 0x000fe40000000f00 */
[----:B------:R-:W-:-:S03]  /*02f0*/  MOV R2, 0x320 ;  /* 0x0000032000027802 */ /* 0x000fc60000000f00 */
[----:B------:R1:W-:Y:S04]  /*0300*/  STS [UR4], R0 ;  /* 0x00000000ff007988 */ /* 0x0003e80008000804 */
[----:B-1----:R-:W-:Y:S05]  /*0310*/  CALL.REL.NOINC `($__internal_1_$__cuda_sm10x_tcgen05_guardrail_trap_phase_invalid_during_alloc) ;  /* 0x0000060c00087944 */ /* 0x002fea0003c00000 */
.L_x_2:
[----:B------:R-:W-:Y:S05]  /*0320*/  WARPSYNC.ALL ;  /* 0x0000000000007948 */ /* 0x000fea0003800000 */
[----:B------:R-:W-:Y:S01]  /*0330*/  NOP ;  /* 0x0000000000007918 */ /* 0x000fe20000000000 */
.L_x_0:
[----:B-1----:R-:W1:Y:S01]  /*0340*/  LDC.64 R2, c[0x0][0x398] ;  /* 0x0000e600ff027b82 */ /* 0x002e620000000a00 */
[----:B------:R-:W2:Y:S01]  /*0350*/  S2R R5, SR_CTAID.X ;  /* 0x0000000000057919 */ /* 0x000ea20000002500 */
[----:B------:R-:W-:Y:S01]  /*0360*/  UMOV UR9, 0x400 ;  /* 0x0000040000097882 */ /* 0x000fe20000000000 */
[----:B------:R-:W3:Y:S01]  /*0370*/  LDCU UR29, c[0x0][0x3a4] ;  /* 0x00007480ff1d77ac */ /* 0x000ee20008000800 */
[----:B------:R-:W4:Y:S01]  /*0380*/  S2R R252, SR_TID.X ;  /* 0x0000000000fc7919 */ /* 0x000f220000002100 */
[----:B------:R-:W1:Y:S03]  /*0390*/  LDCU.128 UR24, c[0x0][0x380] ;  /* 0x00007000ff1877ac */ /* 0x000e660008000c00 */
[----:B------:R-:W1:Y:S01]  /*03a0*/  S2UR UR6, SR_CgaCtaId ;  /* 0x00000000000679c3 */ /* 0x000e620000008800 */
[----:B------:R-:W1:Y:S01]  /*03b0*/  LDCU UR75, c[0x0][0x3b0] ;  /* 0x00007600ff4b77ac */ /* 0x000e620008000800 */
[----:B------:R-:W1:Y:S01]  /*03c0*/  LDCU UR74, c[0x0][0x3b0] ;  /* 0x00007600ff4a77ac */ /* 0x000e620008000800 */
[----:B------:R-:W1:Y:S01]  /*03d0*/  LDCU UR73, c[0x0][0x3b0] ;  /* 0x00007600ff4977ac */ /* 0x000e620008000800 */
[----:B------:R-:W1:Y:S02]  /*03e0*/  LDCU UR72, c[0x0][0x3b0] ;  /* 0x00007600ff4877ac */ /* 0x000e640008000800 */
[----:B-1----:R-:W-:Y:S01]  /*03f0*/  IMAD.MOV.U32 R14, RZ, RZ, R3 ;  /* 0x000000ffff0e7224 */ /* 0x002fe200078e0003 */
[----:B------:R1:W-:Y:S01]  /*0400*/  STL.64 [R1+0x30], R2 ;  /* 0x0000300201007387 */ /* 0x0003e20000100a00 */
[----:B------:R-:W-:Y:S01]  /*0410*/  IMAD.MOV.U32 R12, RZ, RZ, R2 ;  /* 0x000000ffff0c7224 */ /* 0x000fe200078e0002 */
[----:B------:R-:W3:Y:S01]  /*0420*/  LDCU UR71, c[0x0][0x3b0] ;  /* 0x00007600ff4777ac */ /* 0x000ee20008000800 */
[----:B------:R-:W-:Y:S01]  /*0430*/  VIADD R0, R14, 0xff ;  /* 0x000000ff0e007836 */ /* 0x000fe20000000000 */
[----:B------:R-:W-:Y:S01]  /*0440*/  IABS R251, R14 ;  /* 0x0000000e00fb7213 */ /* 0x000fe20000000000 */
[----:B------:R-:W3:Y:S01]  /*0450*/  LDCU UR70, c[0x0][0x3b0] ;  /* 0x00007600ff4677ac */ /* 0x000ee20008000800 */
[----:B--2---:R-:W-:Y:S01]  /*0460*/  IABS R8, R5 ;  /* 0x0000000500087213 */ /* 0x004fe20000000000 */
[----:B------:R-:W2:Y:S01]  /*0470*/  LDCU UR67, c[0x0][0x3b0] ;  /* 0x00007600ff4377ac */ /* 0x000ea20008000800 */
[----:B-1----:R-:W-:Y:S01]  /*0480*/  SHF.R.S32.HI R3, RZ, 0x1f, R0 ;  /* 0x0000001fff037819 */ /* 0x002fe20000011400 */
[----:B------:R-:W1:Y:S03]  /*0490*/  LDCU UR66, c[0x0][0x3b0] ;  /* 0x00007600ff4277ac */ /* 0x000e660008000800 */
[----:B------:R-:W-:Y:S01]  /*04a0*/  LEA.HI R3, R3, R0, RZ, 0x8 ;  /* 0x0000000003037211 */ /* 0x000fe200078f40ff */
[----:B------:R-:W1:Y:S03]  /*04b0*/  LDCU UR64, c[0x0][0x3b0] ;  /* 0x00007600ff4077ac */ /* 0x000e660008000800 */
[----:B------:R-:W-:Y:S01]  /*04c0*/  SHF.R.S32.HI R3, RZ, 0x8, R3 ;  /* 0x00000008ff037819 */ /* 0x000fe20000011403 */
[----:B------:R-:W1:Y:S03]  /*04d0*/  LDCU UR63, c[0x0][0x3b0] ;  /* 0x00007600ff3f77ac */ /* 0x000e660008000800 */
[----:B------:R-:W-:Y:S01]  /*04e0*/  SHF.L.U32 R4, R3, 0x3, RZ ;  /* 0x0000000303047819 */ /* 0x000fe200000006ff */
[----:B------:R-:W1:Y:S03]  /*04f0*/  LDCU UR62, c[0x0][0x3b0] ;  /* 0x00007600ff3e77ac */ /* 0x000e660008000800 */
[----:B------:R-:W-:-:S02]  /*0500*/  IABS R7, R4 ;  /* 0x0000000400077213 */ /* 0x000fc40000000000 */
[----:B------:R-:W-:Y:S01]  /*0510*/  IABS R10, R4 ;  /* 0x00000004000a7213 */ /* 0x000fe20000000000 */
[----:B------:R-:W1:Y:S01]  /*0520*/  LDCU UR61, c[0x0][0x3b0] ;  /* 0x00007600ff3d77ac */ /* 0x000e620008000800 */
[----:B------:R-:W2:Y:S01]  /*0530*/  I2F.RP R0, R7 ;  /* 0x0000000700007306 */ /* 0x000ea20000209400 */
[----:B------:R-:W1:Y:S01]  /*0540*/  LDCU UR60, c[0x0][0x3b0] ;  /* 0x00007600ff3c77ac */ /* 0x000e620008000800 */
[----:B------:R-:W1:Y:S01]  /*0550*/  LDCU UR59, c[0x0][0x3b0] ;  /* 0x00007600ff3b77ac */ /* 0x000e620008000800 */
[----:B------:R-:W1:Y:S05]  /*0560*/  LDCU UR57, c[0x0][0x3b0] ;  /* 0x00007600ff3977ac */ /* 0x000e6a0008000800 */
[----:B--2---:R-:W2:Y:S01]  /*0570*/  MUFU.RCP R0, R0 ;  /* 0x0000000000007308 */ /* 0x004ea20000001000 */
[----:B------:R-:W1:Y:S01]  /*0580*/  LDCU UR56, c[0x0][0x3b0] ;  /* 0x00007600ff3877ac */ /* 0x000e620008000800 */
[----:B------:R-:W1:Y:S01]  /*0590*/  LDCU UR54, c[0x0][0x3b0] ;  /* 0x00007600ff3677ac */ /* 0x000e620008000800 */
[----:B------:R-:W1:Y:S01]  /*05a0*/  LDCU UR53, c[0x0][0x3b0] ;  /* 0x00007600ff3577ac */ /* 0x000e620008000800 */
[----:B------:R-:W1:Y:S01]  /*05b0*/  LDCU UR52, c[0x0][0x3b0] ;  /* 0x00007600ff3477ac */ /* 0x000e620008000800 */
[----:B--2---:R-:W-:Y:S01]  /*05c0*/  VIADD R2, R0, 0xffffffe ;  /* 0x0ffffffe00027836 */ /* 0x004fe20000000000 */
[----:B------:R-:W2:Y:S01]  /*05d0*/  LDCU UR51, c[0x0][0x3b0] ;  /* 0x00007600ff3377ac */ /* 0x000ea20008000800 */
[----:B------:R-:W-:-:S02]  /*05e0*/  IMAD.MOV R0, RZ, RZ, -R10 ;  /* 0x000000ffff007224 */ /* 0x000fc400078e0a0a */
[----:B------:R1:W2:Y:S01]  /*05f0*/  F2I.FTZ.U32.TRUNC.NTZ R3, R2 ;  /* 0x0000000200037305 */ /* 0x0002a2000021f000 */
[----:B------:R-:W3:Y:S01]  /*0600*/  LDCU UR69, c[0x0][0x3b0] ;  /* 0x00007600ff4577ac */ /* 0x000ee20008000800 */
[----:B------:R-:W3:Y:S01]  /*0610*/  LDCU UR65, c[0x0][0x3b0] ;  /* 0x00007600ff4177ac */ /* 0x000ee20008000800 */
[----:B-1----:R-:W-:Y:S01]  /*0620*/  HFMA2 R2, -RZ, RZ, 0, 0 ;  /* 0x00000000ff027431 */ /* 0x002fe200000001ff */
[----:B------:R-:W1:Y:S01]  /*0630*/  LDCU UR68, c[0x0][0x3b0] ;  /* 0x00007600ff4477ac */ /* 0x000e620008000800 */
[----:B------:R-:W1:Y:S01]  /*0640*/  LDCU UR46, c[0x0][0x3b0] ;  /* 0x00007600ff2e77ac */ /* 0x000e620008000800 */
[----:B--2---:R-:W-:Y:S01]  /*0650*/  IMAD.MOV R6, RZ, RZ, -R3 ;  /* 0x000000ffff067224 */ /* 0x004fe200078e0a03 */
[----:B------:R-:W2:Y:S03]  /*0660*/  LDCU UR58, c[0x0][0x3b0] ;  /* 0x00007600ff3a77ac */ /* 0x000ea60008000800 */
[----:B------:R-:W-:-:S02]  /*0670*/  IMAD R9, R6, R7, RZ ;  /* 0x0000000706097224 */ /* 0x000fc400078e02ff */
[----:B------:R-:W-:Y:S01]  /*0680*/  IMAD.MOV.U32 R6, RZ, RZ, R8 ;  /* 0x000000ffff067224 */ /* 0x000fe200078e0008 */
[----:B------:R-:W1:Y:S01]  /*0690*/  LDCU UR55, c[0x0][0x3b0] ;  /* 0x00007600ff3777ac */ /* 0x000e620008000800 */
[----:B------:R-:W-:Y:S01]  /*06a0*/  IMAD.HI.U32 R3, R3, R9, R2 ;  /* 0x0000000903037227 */ /* 0x000fe200078e0002 */
[----:B------:R-:W-:Y:S01]  /*06b0*/  IABS R9, R12 ;  /* 0x0000000c00097213 */ /* 0x000fe20000000000 */
[----:B------:R-:W1:Y:S04]  /*06c0*/  LDCU UR39, c[0x0][0x3b0] ;  /* 0x00007600ff2777ac */ /* 0x000e680008000800 */
[----:B------:R-:W-:Y:S01]  /*06d0*/  IMAD.HI.U32 R3, R3, R6, RZ ;  /* 0x0000000603037227 */ /* 0x000fe200078e00ff */
[----:B------:R-:W1:Y:S03]  /*06e0*/  LDCU UR40, c[0x0][0x3b0] ;  /* 0x00007600ff2877ac */ /* 0x000e660008000800 */
[----:B------:R-:W-:Y:S01]  /*06f0*/  IMAD R0, R3, R0, R6 ;  /* 0x0000000003007224 */ /* 0x000fe200078e0206 */
[----:B------:R-:W1:Y:S04]  /*0700*/  LDCU UR47, c[0x0][0x3b0] ;  /* 0x00007600ff2f77ac */ /* 0x000e680008000800 */
[----:B------:R-:W-:Y:S01]  /*0710*/  ISETP.GT.U32.AND P1, PT, R7, R0, PT ;  /* 0x000000000700720c */ /* 0x000fe20003f24070 */
[----:B------:R-:W1:Y:S01]  /*0720*/  LDCU UR50, c[0x0][0x3b0] ;  /* 0x00007600ff3277ac */ /* 0x000e620008000800 */
[----:B------:R-:W1:Y:S01]  /*0730*/  LDCU UR48, c[0x0][0x3b0] ;  /* 0x00007600ff3077ac */ /* 0x000e620008000800 */
[----:B------:R-:W1:Y:S10]  /*0740*/  LDCU UR45, c[0x0][0x3b0] ;  /* 0x00007600ff2d77ac */ /* 0x000e740008000800 */
[----:B------:R-:W-:Y:S01]  /*0750*/  @!P1 IMAD.IADD R0, R0, 0x1, -R7 ;  /* 0x0000000100009824 */ /* 0x000fe200078e0a07 */
[----:B------:R-:W1:Y:S01]  /*0760*/  LDCU UR38, c[0x0][0x3b0] ;  /* 0x00007600ff2677ac */ /* 0x000e620008000800 */
[----:B------:R-:W-:Y:S01]  /*0770*/  @!P1 VIADD R3, R3, 0x1 ;  /* 0x0000000103039836 */ /* 0x000fe20000000000 */
[----:B------:R-:W-:-:S02]  /*0780*/  ISETP.NE.AND P1, PT, R4, RZ, PT ;  /* 0x000000ff0400720c */ /* 0x000fc40003f25270 */
[----:B------:R-:W-:Y:S01]  /*0790*/  ISETP.GE.U32.AND P0, PT, R0, R7, PT ;  /* 0x000000070000720c */ /* 0x000fe20003f06070 */
[----:B------:R-:W1:Y:S01]  /*07a0*/  LDCU UR49, c[0x0][0x3b0] ;  /* 0x00007600ff3177ac */ /* 0x000e620008000800 */
[-C--:B------:R-:W-:Y:S01]  /*07b0*/  LOP3.LUT R0, R5, R4.reuse, RZ, 0x3c, !PT ;  /* 0x0000000405007212 */ /* 0x080fe200078e3cff */
[----:B------:R-:W1:Y:S03]  /*07c0*/  LDCU UR44, c[0x0][0x3b0] ;  /* 0x00007600ff2c77ac */ /* 0x000e660008000800 */
[----:B------:R-:W-:Y:S01]  /*07d0*/  ISETP.GE.AND P2, PT, R0, RZ, PT ;  /* 0x000000ff0000720c */ /* 0x000fe20003f46270 */
[----:B------:R-:W-:Y:S01]  /*07e0*/  VIADD R0, R12, 0x7f ;  /* 0x0000007f0c007836 */ /* 0x000fe20000000000 */
[----:B------:R-:W1:Y:S05]  /*07f0*/  LDCU UR42, c[0x0][0x3b0] ;  /* 0x00007600ff2a77ac */ /* 0x000e6a0008000800 */
[----:B------:R-:W-:Y:S01]  /*0800*/  @P0 IADD3 R3, PT, PT, R3, 0x1, RZ ;  /* 0x0000000103030810 */ /* 0x000fe20007ffe0ff */
[----:B------:R-:W1:Y:S04]  /*0810*/  LDCU UR43, c[0x0][0x3b0] ;  /* 0x00007600ff2b77ac */ /* 0x000e680008000800 */
[----:B------:R-:W-:Y:S01]  /*0820*/  IMAD.MOV.U32 R2, RZ, RZ, R3 ;  /* 0x000000ffff027224 */ /* 0x000fe200078e0003 */
[----:B------:R-:W-:Y:S01]  /*0830*/  SHF.R.S32.HI R3, RZ, 0x1f, R0 ;  /* 0x0000001fff037819 */ /* 0x000fe20000011400 */
[----:B------:R-:W1:Y:S02]  /*0840*/  LDCU UR41, c[0x0][0x3b0] ;  /* 0x00007600ff2977ac */ /* 0x000e640008000800 */
[----:B------:R-:W-:Y:S01]  /*0850*/  @!P2 IMAD.MOV R2, RZ, RZ, -R2 ;  /* 0x000000ffff02a224 */ /* 0x000fe200078e0a02 */
[----:B------:R-:W-:Y:S01]  /*0860*/  @!P1 LOP3.LUT R2, RZ, R4, RZ, 0x33, !PT ;  /* 0x00000004ff029212 */ /* 0x000fe200078e33ff */
[----:B------:R-:W1:Y:S01]  /*0870*/  LDCU UR11, c[0x0][0x3b0] ;  /* 0x00007600ff0b77ac */ /* 0x000e620008000800 */
[----:B------:R-:W-:-:S02]  /*0880*/  LEA.HI R3, R3, R0, RZ, 0x7 ;  /* 0x0000000003037211 */ /* 0x000fc400078f38ff */
[----:B------:R-:W-:Y:S01]  /*0890*/  SHF.L.U32 R11, R2, 0x3, RZ ;  /* 0x00000003020b7819 */ /* 0x000fe200000006ff */
[----:B------:R-:W-:Y:S01]  /*08a0*/  IMAD.MOV R2, RZ, RZ, -R2 ;  /* 0x000000ffff027224 */ /* 0x000fe200078e0a02 */
[----:B------:R-:W1:Y:S02]  /*08b0*/  LDCU UR37, c[0x0][0x3b0] ;  /* 0x00007600ff2577ac */ /* 0x000e640008000800 */
[----:B------:R-:W-:Y:S01]  /*08c0*/  LEA.HI.SX32 R3, R3, -R11, 0x19 ;  /* 0x8000000b03037211 */ /* 0x000fe200078fcaff */
[----:B------:R-:W-:Y:S01]  /*08d0*/  IMAD R16, R4, R2, R5 ;  /* 0x0000000204107224 */ /* 0x000fe200078e0205 */
[----:B------:R-:W-:Y:S01]  /*08e0*/  MOV R2, RZ ;  /* 0x000000ff00027202 */ /* 0x000fe20000000f00 */
[----:B------:R-:W1:Y:S01]  /*08f0*/  I2F.RP R4, R251 ;  /* 0x000000fb00047306 */ /* 0x000e620000209400 */
[----:B------:R-:W-:Y:S01]  /*0900*/  VIMNMX R13, PT, PT, R3, 0x8, PT ;  /* 0x00000008030d7848 */ /* 0x000fe20003fe0100 */
[----:B------:R-:W2:Y:S03]  /*0910*/  LDCU UR36, c[0x0][0x3b0] ;  /* 0x00007600ff2477ac */ /* 0x000ea60008000800 */
[-C--:B------:R-:W-:Y:S01]  /*0920*/  IABS R7, R13.reuse ;  /* 0x0000000d00077213 */ /* 0x080fe20000000000 */
[----:B------:R-:W2:Y:S01]  /*0930*/  LDCU UR35, c[0x0][0x3b0] ;  /* 0x00007600ff2377ac */ /* 0x000ea20008000800 */
[----:B------:R-:W-:-:S02]  /*0940*/  IABS R8, R13 ;  /* 0x0000000d00087213 */ /* 0x000fc40000000000 */
[----:B------:R-:W2:Y:S01]  /*0950*/  I2F.RP R0, R7 ;  /* 0x0000000700007306 */ /* 0x000ea20000209400 */
[----:B------:R-:W3:Y:S01]  /*0960*/  LDCU UR34, c[0x0][0x3b0] ;  /* 0x00007600ff2277ac */ /* 0x000ee20008000800 */
[----:B------:R-:W3:Y:S06]  /*0970*/  LDCU UR33, c[0x0][0x3b0] ;  /* 0x00007600ff2177ac */ /* 0x000eec0008000800 */
[----:B-1----:R-:W-:Y:S01]  /*0980*/  MUFU.RCP R4, R4 ;  /* 0x0000000400047308 */ /* 0x002fe20000001000 */
[----:B------:R-:W1:Y:S01]  /*0990*/  LDCU UR32, c[0x0][0x3b0] ;  /* 0x00007600ff2077ac */ /* 0x000e620008000800 */
[----:B------:R-:W1:Y:S06]  /*09a0*/  LDCU UR31, c[0x0][0x3b0] ;  /* 0x00007600ff1f77ac */ /* 0x000e6c0008000800 */
[----:B--2---:R-:W2:Y:S01]  /*09b0*/  MUFU.RCP R0, R0 ;  /* 0x0000000000007308 */ /* 0x004ea20000001000 */
[----:B------:R-:W1:Y:S01]  /*09c0*/  LDCU UR30, c[0x0][0x3b0] ;  /* 0x00007600ff1e77ac */ /* 0x000e620008000800 */
[----:B------:R-:W1:Y:S01]  /*09d0*/  LDCU UR4, c[0x0][0x3b0] ;  /* 0x00007600ff0477ac */ /* 0x000e620008000800 */
[----:B------:R-:W1:Y:S01]  /*09e0*/  LDCU UR76, c[0x0][0x3b0] ;  /* 0x00007600ff4c77ac */ /* 0x000e620008000800 */
[----:B------:R-:W1:Y:S01]  /*09f0*/  LDCU UR7, c[0x0][0x3b0] ;  /* 0x00007600ff0777ac */ /* 0x000e620008000800 */
[----:B--2---:R-:W-:Y:S01]  /*0a00*/  VIADD R3, R0, 0xffffffe ;  /* 0x0ffffffe00037836 */ /* 0x004fe20000000000 */
[----:B------:R-:W-:Y:S01]  /*0a10*/  IABS R0, R16 ;  /* 0x0000001000007213 */ /* 0x000fe20000000000 */
[----:B------:R-:W2:Y:S04]  /*0a20*/  LDCU UR8, c[0x0][0x3b0] ;  /* 0x00007600ff0877ac */ /* 0x000ea80008000800 */
[----:B------:R-:W1:Y:S01]  /*0a30*/  F2I.FTZ.U32.TRUNC.NTZ R3, R3 ;  /* 0x0000000300037305 */ /* 0x000e62000021f000 */
[----:B------:R-:W2:Y:S01]  /*0a40*/  LDCU UR12, c[0x0][0x3b0] ;  /* 0x00007600ff0c77ac */ /* 0x000ea20008000800 */
[----:B------:R-:W2:Y:S01]  /*0a50*/  LDCU UR13, c[0x0][0x3b0] ;  /* 0x00007600ff0d77ac */ /* 0x000ea20008000800 */
[----:B------:R-:W2:Y:S01]  /*0a60*/  LDCU UR14, c[0x0][0x3b0] ;  /* 0x00007600ff0e77ac */ /* 0x000ea20008000800 */
[----:B------:R-:W2:Y:S01]  /*0a70*/  LDCU UR15, c[0x0][0x3b0] ;  /* 0x00007600ff0f77ac */ /* 0x000ea20008000800 */
[----:B-1----:R-:W-:Y:S01]  /*0a80*/  IMAD.MOV R6, RZ, RZ, -R3 ;  /* 0x000000ffff067224 */ /* 0x002fe200078e0a03 */
[----:B------:R-:W1:Y:S03]  /*0a90*/  LDCU UR16, c[0x0][0x3b0] ;  /* 0x00007600ff1077ac */ /* 0x000e660008000800 */
[----:B------:R-:W-:-:S02]  /*0aa0*/  IMAD R5, R6, R7, RZ ;  /* 0x0000000706057224 */ /* 0x000fc400078e02ff */
[----:B------:R-:W-:Y:S01]  /*0ab0*/  IMAD.MOV.U32 R6, RZ, RZ, R9 ;  /* 0x000000ffff067224 */ /* 0x000fe200078e0009 */
[----:B------:R-:W1:Y:S01]  /*0ac0*/  LDCU UR17, c[0x0][0x3b0] ;  /* 0x00007600ff1177ac */ /* 0x000e620008000800 */
[----:B------:R-:W-:Y:S02]  /*0ad0*/  IMAD.HI.U32 R2, R3, R5, R2 ;  /* 0x0000000503027227 */ /* 0x000fe400078e0002 */
[----:B------:R-:W1:Y:S01]  /*0ae0*/  I2F.RP R3, R6 ;  /* 0x0000000600037306 */ /* 0x000e620000209400 */
[----:B------:R-:W2:Y:S01]  /*0af0*/  LDCU UR18, c[0x0][0x3b0] ;  /* 0x00007600ff1277ac */ /* 0x000ea20008000800 */
[----:B------:R-:W-:Y:S02]  /*0b00*/  IMAD.MOV.U32 R5, RZ, RZ, R0 ;  /* 0x000000ffff057224 */ /* 0x000fe400078e0000 */
[----:B------:R-:W-:Y:S01]  /*0b10*/  IMAD.MOV R0, RZ, RZ, -R8 ;  /* 0x000000ffff007224 */ /* 0x000fe200078e0a08 */
[----:B------:R-:W2:Y:S01]  /*0b20*/  LDCU UR19, c[0x0][0x3b0] ;  /* 0x00007600ff1377ac */ /* 0x000ea20008000800 */
[----:B------:R-:W-:Y:S01]  /*0b30*/  IMAD.HI.U32 R2, R2, R5, RZ ;  /* 0x0000000502027227 */ /* 0x000fe200078e00ff */
[----:B------:R-:W2:Y:S03]  /*0b40*/  LDCU UR20, c[0x0][0x3b0] ;  /* 0x00007600ff1477ac */ /* 0x000ea60008000800 */
[----:B------:R-:W-:-:S02]  /*0b50*/  IMAD R0, R2, R0, R5 ;  /* 0x0000000002007224 */ /* 0x000fc400078e0205 */
[----:B------:R-:W-:Y:S01]  /*0b60*/  VIADD R8, R4, 0xffffffe ;  /* 0x0ffffffe04087836 */ /* 0x000fe20000000000 */
[----:B------:R-:W2:Y:S01]  /*0b70*/  LDCU UR21, c[0x0][0x3b0] ;  /* 0x00007600ff1577ac */ /* 0x000ea20008000800 */
[----:B------:R-:W-:Y:S01]  /*0b80*/  BAR.SYNC.DEFER_BLOCKING 0x0 ;  /* 0x0000000000007b1d */ /* 0x000fe20000010000 */
[----:B------:R-:W-:-:S05]  /*0b90*/  ISETP.GT.U32.AND P1, PT, R7, R0, PT ;  /* 0x000000000700720c */ /* 0x000fca0003f24070 */
[----:B-1----:R-:W1:Y:S01]  /*0ba0*/  MUFU.RCP R3, R3 ;  /* 0x0000000300037308 */ /* 0x002e620000001000 */
[----:B------:R-:W1:Y:S01]  /*0bb0*/  LDCU UR22, c[0x0][0x3b0] ;  /* 0x00007600ff1677ac */ /* 0x000e620008000800 */
[----:B------:R-:W2:Y:S06]  /*0bc0*/  LDCU UR23, c[0x0][0x3b0] ;  /* 0x00007600ff1777ac */ /* 0x000eac0008000800 */
[-C--:B------:R-:W-:Y:S01]  /*0bd0*/  @!P1 IADD3 R0, PT, PT, R0, -R7.reuse, RZ ;  /* 0x8000000700009210 */ /* 0x080fe20007ffe0ff */
[----:B------:R-:W-:Y:S01]  /*0be0*/  @!P1 VIADD R2, R2, 0x1 ;  /* 0x0000000102029836 */ /* 0x000fe20000000000 */
[----:B------:R-:W-:Y:S01]  /*0bf0*/  ISETP.NE.AND P1, PT, R13, RZ, PT ;  /* 0x000000ff0d00720c */ /* 0x000fe20003f25270 */
[----:B------:R2:W3:Y:S01]  /*0c00*/  F2I.FTZ.U32.TRUNC.NTZ R9, R8 ;  /* 0x0000000800097305 */ /* 0x0004e2000021f000 */
[----:B------:R-:W-:Y:S01]  /*0c10*/  ISETP.GE.U32.AND P0, PT, R0, R7, PT ;  /* 0x000000070000720c */ /* 0x000fe20003f06070 */
[----:B------:R-:W4:Y:S01]  /*0c20*/  LDCU UR28, c[0x0][0x3b0] ;  /* 0x00007600ff1c77ac */ /* 0x000f220008000800 */
[----:B------:R-:W-:Y:S01]  /*0c30*/  LOP3.LUT R0, R16, R13, RZ, 0x3c, !PT ;  /* 0x0000000d10007212 */ /* 0x000fe200078e3cff */
[----:B-1----:R-:W-:-:S03]  /*0c40*/  VIADD R4, R3, 0xffffffe ;  /* 0x0ffffffe03047836 */ /* 0x002fc60000000000 */
[----:B------:R-:W-:Y:S01]  /*0c50*/  ISETP.GE.AND P2, PT, R0, RZ, PT ;  /* 0x000000ff0000720c */ /* 0x000fe20003f46270 */
[----:B--2---:R-:W-:Y:S01]  /*0c60*/  HFMA2 R8, -RZ, RZ, 0, 0 ;  /* 0x00000000ff087431 */ /* 0x004fe200000001ff */
[----:B------:R1:W2:Y:S05]  /*0c70*/  F2I.FTZ.U32.TRUNC.NTZ R5, R4 ;  /* 0x0000000400057305 */ /* 0x0002aa000021f000 */
[----:B------:R-:W-:Y:S01]  /*0c80*/  @P0 VIADD R2, R2, 0x1 ;  /* 0x0000000102020836 */ /* 0x000fe20000000000 */
[----:B---3--:R-:W-:Y:S01]  /*0c90*/  IADD3 R0, PT, PT, RZ, -R9, RZ ;  /* 0x80000009ff007210 */ /* 0x008fe20007ffe0ff */
[----:B-1----:R-:W-:-:S04]  /*0ca0*/  IMAD.MOV.U32 R4, RZ, RZ, RZ ;  /* 0x000000ffff047224 */ /* 0x002fc800078e00ff */
[----:B------:R-:W-:Y:S01]  /*0cb0*/  @!P2 IMAD.MOV R2, RZ, RZ, -R2 ;  /* 0x000000ffff02a224 */ /* 0x000fe200078e0a02 */
[----:B------:R-:W-:Y:S01]  /*0cc0*/  @!P1 LOP3.LUT R2, RZ, R13, RZ, 0x33, !PT ;  /* 0x0000000dff029212 */ /* 0x000fe200078e33ff */
[----:B------:R-:W-:Y:S01]  /*0cd0*/  IMAD R7, R0, R251, RZ ;  /* 0x000000fb00077224 */ /* 0x000fe200078e02ff */
[----:B--2---:R-:W-:-:S03]  /*0ce0*/  IADD3 R247, PT, PT, RZ, -R5, RZ ;  /* 0x80000005fff77210 */ /* 0x004fc60007ffe0ff */
[----:B------:R-:W-:Y:S02]  /*0cf0*/  IMAD.SHL.U32 R3, R2, 0x100, RZ ;  /* 0x0000010002037824 */ /* 0x000fe400078e00ff */
[----:B------:R-:W-:-:S03]  /*0d00*/  IMAD.HI.U32 R7, R9, R7, R8 ;  /* 0x0000000709077227 */ /* 0x000fc600078e0008 */
[----:B------:R-:W-:Y:S01]  /*0d10*/  IABS R10, R3 ;  /* 0x00000003000a7213 */ /* 0x000fe20000000000 */
[C---:B------:R-:W-:Y:S01]  /*0d20*/  VIADD R14, R3.reuse, 0xff ;  /* 0x000000ff030e7836 */ /* 0x040fe20000000000 */
[C---:B------:R-:W-:Y:S01]  /*0d30*/  IADD3 R21, PT, PT, R3.reuse, 0x11, RZ ;  /* 0x0000001103157810 */ /* 0x040fe20007ffe0ff */
[C---:B------:R-:W-:Y:S01]  /*0d40*/  VIADD R12, R3.reuse, 0x1 ;  /* 0x00000001030c7836 */ /* 0x040fe20000000000 */
[----:B------:R-:W-:Y:S01]  /*0d50*/  IADD3 R15, PT, PT, R3, 0x15, RZ ;  /* 0x00000015030f7810 */ /* 0x000fe20007ffe0ff */
[----:B------:R-:W-:Y:S01]  /*0d60*/  IMAD.MOV R242, RZ, RZ, -R2 ;  /* 0x000000fffff27224 */ /* 0x000fe200078e0a02 */
[----:B------:R1:W-:Y:S01]  /*0d70*/  STL [R1+0xe4c], R14 ;  /* 0x000e4c0e01007387 */ /* 0x0003e20000100800 */
[----:B------:R-:W-:Y:S01]  /*0d80*/  IMAD.HI.U32 R0, R7, R10, RZ ;  /* 0x0000000a07007227 */ /* 0x000fe200078e00ff */
[----:B------:R-:W-:Y:S02]  /*0d90*/  IABS R24, R15 ;  /* 0x0000000f00187213 */ /* 0x000fe40000000000 */
[----:B------:R2:W-:Y:S01]  /*0da0*/  STL [R1+0xe5c], R12 ;  /* 0x000e5c0c01007387 */ /* 0x0005e20000100800 */
[----:B------:R-:W-:-:S02]  /*0db0*/  IMAD R247, R247, R6, RZ ;  /* 0x00000006f7f77224 */ /* 0x000fc400078e02ff */
[----:B------:R-:W-:Y:S02]  /*0dc0*/  IMAD.MOV R0, RZ, RZ, -R0 ;  /* 0x000000ffff007224 */ /* 0x000fe400078e0a00 */
[----:B------:R-:W-:Y:S01]  /*0dd0*/  IMAD.HI.U32 R247, R5, R247, R4 ;  /* 0x000000f705f77227 */ /* 0x000fe200078e0004 */
[----:B-1----:R-:W-:-:S03]  /*0de0*/  IABS R14, R14 ;  /* 0x0000000e000e7213 */ /* 0x002fc60000000000 */
[----:B------:R-:W-:Y:S01]  /*0df0*/  IMAD R4, R251, R0, R10 ;  /* 0x00000000fb047224 */ /* 0x000fe200078e020a */
[----:B--2---:R-:W-:Y:S01]  /*0e00*/  IABS R12, R12 ;  /* 0x0000000c000c7213 */ /* 0x004fe20000000000 */
[----:B------:R-:W-:-:S03]  /*0e10*/  IMAD.HI.U32 R8, R7, R14, RZ ;  /* 0x0000000e07087227 */ /* 0x000fc600078e00ff */
[----:B------:R1:W-:Y:S01]  /*0e20*/  STL [R1+0x2c], R4 ;  /* 0x00002c0401007387 */ /* 0x0003e20000100800 */
[----:B------:R-:W-:-:S04]  /*0e30*/  IMAD.HI.U32 R2, R7, R12, RZ ;  /* 0x0000000c07027227 */ /* 0x000fc800078e00ff */
[----:B------:R-:W-:Y:S01]  /*0e40*/  IMAD.MOV R8, RZ, RZ, -R8 ;  /* 0x000000ffff087224 */ /* 0x000fe200078e0a08 */
[----:B------:R-:W-:Y:S01]  /*0e50*/  IADD3 R2, PT, PT, -R2, RZ, RZ ;  /* 0x000000ff02027210 */ /* 0x000fe20007ffe1ff */
[C---:B------:R-:W-:Y:S02]  /*0e60*/  VIADD R10, R3.reuse, 0x2 ;  /* 0x00000002030a7836 */ /* 0x040fe40000000000 */
[----:B------:R-:W-:Y:S02]  /*0e70*/  VIADD R9, R3, 0x3 ;  /* 0x0000000303097836 */ /* 0x000fe40000000000 */
[C---:B------:R-:W-:Y:S02]  /*0e80*/  IMAD R0, R251.reuse, R2, R12 ;  /* 0x00000002fb007224 */ /* 0x040fe400078e020c */
[----:B------:R-:W-:Y:S01]  /*0e90*/  IMAD R5, R251, R8, R14 ;  /* 0x00000008fb057224 */ /* 0x000fe200078e020e */
[C---:B------:R-:W-:Y:S01]  /*0ea0*/  IADD3 R8, PT, PT, R3.reuse, 0x4, RZ ;  /* 0x0000000403087810 */ /* 0x040fe20007ffe0ff */
[----:B-1----:R-:W-:Y:S01]  /*0eb0*/  VIADD R4, R3, 0x5 ;  /* 0x0000000503047836 */ /* 0x002fe20000000000 */
[----:B------:R1:W-:Y:S01]  /*0ec0*/  STL [R1+0x28], R0 ;  /* 0x0000280001007387 */ /* 0x0003e20000100800 */
[----:B------:R-:W-:Y:S01]  /*0ed0*/  IABS R12, R9 ;  /* 0x00000009000c7213 */ /* 0x000fe20000000000 */
[----:B------:R-:W-:Y:S01]  /*0ee0*/  IMAD R242, R13, R242, R16 ;  /* 0x000000f20df27224 */ /* 0x000fe200078e0210 */
[----:B------:R-:W-:Y:S01]  /*0ef0*/  IABS R14, R8 ;  /* 0x00000008000e7213 */ /* 0x000fe20000000000 */
[----:B------:R2:W-:Y:S01]  /*0f00*/  STL [R1+0xe58], R10 ;  /* 0x000e580a01007387 */ /* 0x0005e20000100800 */
[----:B------:R-:W-:Y:S01]  /*0f10*/  IABS R16, R4 ;  /* 0x0000000400107213 */ /* 0x000fe20000000000 */
[----:B------:R-:W-:-:S02]  /*0f20*/  IMAD.HI.U32 R2, R7, R12, RZ ;  /* 0x0000000c07027227 */ /* 0x000fc400078e00ff */
[----:B------:R-:W-:Y:S02]  /*0f30*/  STL [R1+0xe54], R9 ;  /* 0x000e540901007387 */ /* 0x000fe40000100800 */
[----:B-1----:R-:W-:Y:S01]  /*0f40*/  VIADD R0, R3, 0x6 ;  /* 0x0000000603007836 */ /* 0x002fe20000000000 */
[----:B------:R-:W-:Y:S01]  /*0f50*/  IADD3 R2, PT, PT, -R2, RZ, RZ ;  /* 0x000000ff02027210 */ /* 0x000fe20007ffe1ff */
[----:B------:R1:W-:Y:S01]  /*0f60*/  STL [R1+0xe50], R8 ;  /* 0x000e500801007387 */ /* 0x0003e20000100800 */
[----:B------:R-:W-:Y:S01]  /*0f70*/  IMAD.IADD R242, R11, 0x1, R242 ;  /* 0x000000010bf27824 */ /* 0x000fe200078e02f2 */
[----:B--2---:R-:W-:Y:S01]  /*0f80*/  IABS R10, R10 ;  /* 0x0000000a000a7213 */ /* 0x004fe20000000000 */
[C---:B------:R-:W-:Y:S01]  /*0f90*/  VIADD R20, R3.reuse, 0x12 ;  /* 0x0000001203147836 */ /* 0x040fe20000000000 */
[----:B------:R2:W-:Y:S01]  /*0fa0*/  STL [R1+0xe64], R4 ;  /* 0x000e640401007387 */ /* 0x0005e20000100800 */
[----:B------:R-:W-:Y:S01]  /*0fb0*/  IABS R18, R0 ;  /* 0x0000000000127213 */ /* 0x000fe20000000000 */
[----:B------:R-:W-:-:S02]  /*0fc0*/  VIADD R19, R3, 0x13 ;  /* 0x0000001303137836 */ /* 0x000fc40000000000 */
[----:B------:R3:W-:Y:S01]  /*0fd0*/  STL [R1+0xe80], R0 ;  /* 0x000e800001007387 */ /* 0x0007e20000100800 */
[----:B------:R-:W-:Y:S02]  /*0fe0*/  VIADD R17, R3, 0x14 ;  /* 0x0000001403117836 */ /* 0x000fe40000000000 */
[----:B-1----:R-:W-:-:S03]  /*0ff0*/  IMAD.HI.U32 R8, R7, R16, RZ ;  /* 0x0000001007087227 */ /* 0x002fc600078e00ff */
[----:B------:R-:W-:Y:S01]  /*1000*/  IABS R22, R17 ;  /* 0x0000001100167213 */ /* 0x000fe20000000000 */
[----:B--2---:R-:W-:-:S04]  /*1010*/  IMAD.HI.U32 R4, R7, R14, RZ ;  /* 0x0000000e07047227 */ /* 0x004fc800078e00ff */
[----:B---3--:R-:W-:-:S04]  /*1020*/  IMAD.HI.U32 R0, R7, R10, RZ ;  /* 0x0000000a07007227 */ /* 0x008fc800078e00ff */
[----:B------:R-:W-:Y:S02]  /*1030*/  IMAD.MOV R0, RZ, RZ, -R0 ;  /* 0x000000ffff007224 */ /* 0x000fe400078e0a00 */
[----:B------:R-:W-:-:S04]  /*1040*/  IMAD.HI.U32 R9, R7, R18, RZ ;  /* 0x0000001207097227 */ /* 0x000fc800078e00ff */
[C---:B------:R-:W-:Y:S02]  /*1050*/  IMAD R10, R251.reuse, R0, R10 ;  /* 0x00000000fb0a7224 */ /* 0x040fe400078e020a */
[----:B------:R-:W-:Y:S02]  /*1060*/  IMAD.MOV R4, RZ, RZ, -R4 ;  /* 0x000000ffff047224 */ /* 0x000fe400078e0a04 */
[C---:B------:R-:W-:Y:S01]  /*1070*/  IMAD R0, R251.reuse, R2, R12 ;  /* 0x00000002fb007224 */ /* 0x040fe200078e020c */
[----:B------:R1:W-:Y:S01]  /*1080*/  STL [R1+0x24], R10 ;  /* 0x0000240a01007387 */ /* 0x0003e20000100800 */
[----:B------:R-:W-:Y:S02]  /*1090*/  IMAD.MOV R8, RZ, RZ, -R8 ;  /* 0x000000ffff087224 */ /* 0x000fe400078e0a08 */
[----:B------:R-:W-:Y:S01]  /*10a0*/  IMAD.MOV R9, RZ, RZ, -R9 ;  /* 0x000000ffff097224 */ /* 0x000fe200078e0a09 */
[----:B------:R2:W-:Y:S01]  /*10b0*/  STL [R1+0x20], R0 ;  /* 0x0000200001007387 */ /* 0x0005e20000100800 */
[----:B------:R-:W-:-:S02]  /*10c0*/  IMAD R4, R251, R4, R14 ;  /* 0x00000004fb047224 */ /* 0x000fc400078e020e */
[----:B------:R-:W-:Y:S02]  /*10d0*/  IMAD R2, R251, R8, R16 ;  /* 0x00000008fb027224 */ /* 0x000fe400078e0210 */
[C---:B------:R-:W-:Y:S01]  /*10e0*/  VIADD R8, R3.reuse, 0x8 ;  /* 0x0000000803087836 */ /* 0x040fe20000000000 */
[----:B-1----:R-:W-:Y:S01]  /*10f0*/  IADD3 R10, PT, PT, R3, 0x7, RZ ;  /* 0x00000007030a7810 */ /* 0x002fe20007ffe0ff */
[----:B------:R1:W-:Y:S01]  /*1100*/  STL [R1+0x1c], R4 ;  /* 0x00001c0401007387 */ /* 0x0003e20000100800 */
[----:B--2---:R-:W-:-:S03]  /*1110*/  IMAD R0, R251, R9, R18 ;  /* 0x00000009fb007224 */ /* 0x004fc600078e0212 */
[----:B------:R2:W-:Y:S01]  /*1120*/  STL [R1+0x18], R2 ;  /* 0x0000180201007387 */ /* 0x0005e20000100800 */
[----:B------:R-:W-:-:S03]  /*1130*/  IABS R12, R8 ;  /* 0x00000008000c7213 */ /* 0x000fc60000000000 */
[----:B------:R3:W-:Y:S01]  /*1140*/  STL [R1+0x14], R0 ;  /* 0x0000140001007387 */ /* 0x0007e20000100800 */
[----:B-1----:R-:W-:-:S03]  /*1150*/  VIADD R4, R3, 0x9 ;  /* 0x0000000903047836 */ /* 0x002fc60000000000 */
[----:B------:R1:W-:Y:S01]  /*1160*/  STL [R1+0xe84], R10 ;  /* 0x000e840a01007387 */ /* 0x0003e20000100800 */
[C---:B--2---:R-:W-:Y:S01]  /*1170*/  VIADD R2, R3.reuse, 0xa ;  /* 0x0000000a03027836 */ /* 0x044fe20000000000 */
[----:B------:R-:W-:Y:S02]  /*1180*/  IABS R14, R4 ;  /* 0x00000004000e7213 */ /* 0x000fe40000000000 */
[----:B------:R2:W-:Y:S01]  /*1190*/  STL [R1+0xe94], R8 ;  /* 0x000e940801007387 */ /* 0x0005e20000100800 */
[----:B---3--:R-:W-:-:S03]  /*11a0*/  IADD3 R0, PT, PT, R3, 0xb, RZ ;  /* 0x0000000b03007810 */ /* 0x008fc60007ffe0ff */
[----:B------:R3:W-:Y:S01]  /*11b0*/  STL [R1+0xe98], R4 ;  /* 0x000e980401007387 */ /* 0x0007e20000100800 */
[----:B------:R-:W-:Y:S02]  /*11c0*/  IABS R16, R2 ;  /* 0x0000000200107213 */ /* 0x000fe40000000000 */
[----:B-1----:R-:W-:Y:S01]  /*11d0*/  IABS R10, R10 ;  /* 0x0000000a000a7213 */ /* 0x002fe20000000000 */
[----:B------:R1:W-:Y:S01]  /*11e0*/  STL [R1+0xeac], R2 ;  /* 0x000eac0201007387 */ /* 0x0003e20000100800 */
[----:B------:R-:W-:Y:S01]  /*11f0*/  IABS R18, R0 ;  /* 0x0000000000127213 */ /* 0x000fe20000000000 */
[C---:B--2---:R-:W-:Y:S02]  /*1200*/  IMAD.HI.U32 R8, R7.reuse, R16, RZ ;  /* 0x0000001007087227 */ /* 0x044fe400078e00ff */
[----:B------:R2:W-:Y:S02]  /*1210*/  STL [R1+0xec0], R0 ;  /* 0x000ec00001007387 */ /* 0x0005e40000100800 */
[----:B---3--:R-:W-:Y:S01]  /*1220*/  IMAD.HI.U32 R4, R7, R14, RZ ;  /* 0x0000000e07047227 */ /* 0x008fe200078e00ff */
[----:B------:R-:W-:-:S03]  /*1230*/  IADD3 R8, PT, PT, -R8, RZ, RZ ;  /* 0x000000ff08087210 */ /* 0x000fc60007ffe1ff */
[----:B-1----:R-:W-:-:S04]  /*1240*/  IMAD.HI.U32 R2, R7, R12, RZ ;  /* 0x0000000c07027227 */ /* 0x002fc800078e00ff */
[----:B--2---:R-:W-:-:S04]  /*1250*/  IMAD.HI.U32 R0, R7, R10, RZ ;  /* 0x0000000a07007227 */ /* 0x004fc800078e00ff */
[----:B------:R-:W-:Y:S02]  /*1260*/  IMAD.MOV R0, RZ, RZ, -R0 ;  /* 0x000000ffff007224 */ /* 0x000fe400078e0a00 */
[----:B------:R-:W-:Y:S02]  /*1270*/  IMAD.MOV R2, RZ, RZ, -R2 ;  /* 0x000000ffff027224 */ /* 0x000fe400078e0a02 */
[----:B------:R-:W-:-:S04]  /*1280*/  IMAD.HI.U32 R9, R7, R18, RZ ;  /* 0x0000001207097227 */ /* 0x000fc800078e00ff */
[C---:B------:R-:W-:Y:S02]  /*1290*/  IMAD R10, R251.reuse, R0, R10 ;  /* 0x00000000fb0a7224 */ /* 0x040fe400078e020a */
[----:B------:R-:W-:Y:S02]  /*12a0*/  IMAD.MOV R4, RZ, RZ, -R4 ;  /* 0x000000ffff047224 */ /* 0x000fe400078e0a04 */
[C---:B------:R-:W-:Y:S01]  /*12b0*/  IMAD R0, R251.reuse, R2, R12 ;  /* 0x00000002fb007224 */ /* 0x040fe200078e020c */
[----:B------:R1:W-:Y:S01]  /*12c0*/  STL [R1+0x10], R10 ;  /* 0x0000100a01007387 */ /* 0x0003e20000100800 */
[----:B------:R-:W-:Y:S02]  /*12d0*/  IMAD.MOV R9, RZ, RZ, -R9 ;  /* 0x000000ffff097224 */ /* 0x000fe400078e0a09 */
[C---:B------:R-:W-:Y:S01]  /*12e0*/  IMAD R4, R251.reuse, R4, R14 ;  /* 0x00000004fb047224 */ /* 0x040fe200078e020e */
[----:B------:R2:W-:Y:S01]  /*12f0*/  STL [R1+0xc], R0 ;  /* 0x00000c0001007387 */ /* 0x0005e20000100800 */
[----:B------:R-:W-:-:S02]  /*1300*/  IMAD R2, R251, R8, R16 ;  /* 0x00000008fb027224 */ /* 0x000fc400078e0210 */
[C---:B------:R-:W-:Y:S01]  /*1310*/  VIADD R8, R3.reuse, 0xd ;  /* 0x0000000d03087836 */ /* 0x040fe20000000000 */
[----:B------:R3:W-:Y:S01]  /*1320*/  STL [R1+0x8], R4 ;  /* 0x0000080401007387 */ /* 0x0007e20000100800 */
[----:B-1----:R-:W-:-:S03]  /*1330*/  VIADD R10, R3, 0xc ;  /* 0x0000000c030a7836 */ /* 0x002fc60000000000 */
[----:B------:R1:W-:Y:S01]  /*1340*/  STL [R1+0x4], R2 ;  /* 0x0000040201007387 */ /* 0x0003e20000100800 */
[----:B------:R-:W-:Y:S01]  /*1350*/  IABS R12, R8 ;  /* 0x00000008000c7213 */ /* 0x000fe20000000000 */
[----:B--2---:R-:W-:Y:S01]  /*1360*/  IMAD R0, R251, R9, R18 ;  /* 0x00000009fb007224 */ /* 0x004fe200078e0212 */
[----:B---3--:R-:W-:-:S04]  /*1370*/  IADD3 R4, PT, PT, R3, 0xe, RZ ;  /* 0x0000000e03047810 */ /* 0x008fc80007ffe0ff */
[----:B------:R2:W-:Y:S01]  /*1380*/  STL [R1], R0 ;  /* 0x0000000001007387 */ /* 0x0005e20000100800 */
[----:B-1----:R-:W-:-:S03]  /*1390*/  VIADD R2, R3, 0xf ;  /* 0x0000000f03027836 */ /* 0x002fc60000000000 */
[----:B------:R1:W-:Y:S01]  /*13a0*/  STL [R1+0xec4], R10 ;  /* 0x000ec40a01007387 */ /* 0x0003e20000100800 */
[----:B------:R-:W-:-:S03]  /*13b0*/  IABS R14, R4 ;  /* 0x00000004000e7213 */ /* 0x000fc60000000000 */
[----:B------:R3:W-:Y:S01]  /*13c0*/  STL [R1+0xedc], R8 ;  /* 0x000edc0801007387 */ /* 0x0007e20000100800 */
[----:B------:R-:W-:Y:S01]  /*13d0*/  IABS R16, R2 ;  /* 0x0000000200107213 */ /* 0x000fe20000000000 */
[----:B--2---:R-:W-:Y:S02]  /*13e0*/  VIADD R0, R3, 0x10 ;  /* 0x0000001003007836 */ /* 0x004fe40000000000 */
[----:B------:R2:W-:Y:S01]  /*13f0*/  STL [R1+0xee0], R4 ;  /* 0x000ee00401007387 */ /* 0x0005e20000100800 */
[----:B-1----:R-:W-:-:S03]  /*1400*/  IABS R10, R10 ;  /* 0x0000000a000a7213 */ /* 0x002fc60000000000 */
[----:B------:R1:W-:Y:S01]  /*1410*/  STL [R1+0xee4], R2 ;  /* 0x000ee40201007387 */ /* 0x0003e20000100800 */
[----:B------:R-:W-:Y:S01]  /*1420*/  IABS R18, R0 ;  /* 0x0000000000127213 */ /* 0x000fe20000000000 */
[C---:B---3--:R-:W-:Y:S02]  /*1430*/  IMAD.HI.U32 R8, R7.reuse, R16, RZ ;  /* 0x0000001007087227 */ /* 0x048fe400078e00ff */
[----:B------:R3:W-:Y:S02]  /*1440*/  STL [R1+0xefc], R0 ;  /* 0x000efc0001007387 */ /* 0x0007e40000100800 */
[----:B--2---:R-:W-:-:S04]  /*1450*/  IMAD.HI.U32 R4, R7, R14, RZ ;  /* 0x0000000e07047227 */ /* 0x004fc800078e00ff */
[----:B-1----:R-:W-:-:S04]  /*1460*/  IMAD.HI.U32 R2, R7, R12, RZ ;  /* 0x0000000c07027227 */ /* 0x002fc800078e00ff */
[----:B---3--:R-:W-:Y:S01]  /*1470*/  IMAD.HI.U32 R0, R7, R10, RZ ;  /* 0x0000000a07007227 */ /* 0x008fe200078e00ff */
[----:B------:R-:W-:-:S03]  /*1480*/  IADD3 R2, PT, PT, -R2, RZ, RZ ;  /* 0x000000ff02027210 */ /* 0x000fc60007ffe1ff */
[----:B------:R-:W-:-:S04]  /*1490*/  IMAD.HI.U32 R9, R7, R18, RZ ;  /* 0x0000001207097227 */ /* 0x000fc800078e00ff */
[----:B------:R-:W-:Y:S02]  /*14a0*/  IMAD.MOV R0, RZ, RZ, -R0 ;  /* 0x000000ffff007224 */ /* 0x000fe400078e0a00 */
[----:B------:R-:W-:Y:S02]  /*14b0*/  IMAD.MOV R4, RZ, RZ, -R4 ;  /* 0x000000ffff047224 */ /* 0x000fe400078e0a04 */
[----:B------:R-:W-:Y:S02]  /*14c0*/  IMAD.MOV R11, RZ, RZ, -R8 ;  /* 0x000000ffff0b7224 */ /* 0x000fe400078e0a08 */
[----:B------:R-:W-:Y:S02]  /*14d0*/  IMAD.MOV R13, RZ, RZ, -R9 ;  /* 0x000000ffff0d7224 */ /* 0x000fe400078e0a09 */
[C---:B------:R-:W-:Y:S02]  /*14e0*/  IMAD R0, R251.reuse, R0, R10 ;  /* 0x00000000fb007224 */ /* 0x040fe400078e020a */
[----:B------:R-:W-:-:S02]  /*14f0*/  IMAD R2, R251, R2, R12 ;  /* 0x00000002fb027224 */ /* 0x000fc400078e020c */
[C---:B------:R-:W-:Y:S01]  /*1500*/  IMAD R8, R251.reuse, R4, R14 ;  /* 0x00000004fb087224 */ /* 0x040fe200078e020e */
[----:B------:R-:W-:Y:S01]  /*1510*/  STL [R1+0x12c8], R0 ;  /* 0x0012c80001007387 */ /* 0x000fe20000100800 */
[C---:B------:R-:W-:Y:S01]  /*1520*/  IMAD R9, R251.reuse, R11, R16 ;  /* 0x0000000bfb097224 */ /* 0x040fe200078e0210 */
[----:B------:R-:W-:Y:S01]  /*1530*/  IABS R16, R21 ;  /* 0x0000001500107213 */ /* 0x000fe20000000000 */
[----:B------:R-:W-:Y:S01]  /*1540*/  IMAD R10, R251, R13, R18 ;  /* 0x0000000dfb0a7224 */ /* 0x000fe200078e0212 */
[----:B------:R-:W-:Y:S01]  /*1550*/  STL [R1+0x12c4], R2 ;  /* 0x0012c40201007387 */ /* 0x000fe20000100800 */
[----:B------:R-:W-:Y:S01]  /*1560*/  IABS R18, R20 ;  /* 0x0000001400127213 */ /* 0x000fe20000000000 */
[C---:B------:R-:W-:Y:S02]  /*1570*/  IMAD.HI.U32 R14, R7.reuse, R24, RZ ;  /* 0x00000018070e7227 */ /* 0x040fe400078e00ff */
[----:B------:R1:W-:Y:S02]  /*1580*/  STL [R1+0x12c0], R8 ;  /* 0x0012c00801007387 */ /* 0x0003e40000100800 */
[----:B------:R-:W-:-:S02]  /*1590*/  IMAD.HI.U32 R4, R7, R16, RZ ;  /* 0x0000001007047227 */ /* 0x000fc400078e00ff */
[----:B------:R2:W-:Y:S02]  /*15a0*/  STL [R1+0x12cc], R9 ;  /* 0x0012cc0901007387 */ /* 0x0005e40000100800 */
[C---:B------:R-:W-:Y:S02]  /*15b0*/  IMAD.HI.U32 R11, R7.reuse, R18, RZ ;  /* 0x00000012070b7227 */ /* 0x040fe400078e00ff */
[----:B------:R3:W-:Y:S02]  /*15c0*/  STL [R1+0x12d0], R10 ;  /* 0x0012d00a01007387 */ /* 0x0007e40000100800 */
[----:B------:R-:W-:Y:S01]  /*15d0*/  IMAD.HI.U32 R13, R7, R22, RZ ;  /* 0x00000016070d7227 */ /* 0x000fe200078e00ff */
[----:B-1----:R-:W-:Y:S01]  /*15e0*/  IADD3 R8, PT, PT, R3, 0x18, RZ ;  /* 0x0000001803087810 */ /* 0x002fe20007ffe0ff */
[----:B------:R1:W-:Y:S02]  /*15f0*/  STL [R1+0xf00], R21 ;  /* 0x000f001501007387 */ /* 0x0003e40000100800 */
[----:B------:R-:W-:-:S02]  /*1600*/  IMAD.MOV R4, RZ, RZ, -R4 ;  /* 0x000000ffff047224 */ /* 0x000fc400078e0a04 */
[----:B------:R4:W-:Y:S01]  /*1610*/  STL [R1+0xf04], R20 ;  /* 0x000f041401007387 */ /* 0x0009e20000100800 */
[C---:B--2---:R-:W-:Y:S02]  /*1620*/  VIADD R9, R3.reuse, 0x17 ;  /* 0x0000001703097836 */ /* 0x044fe40000000000 */
[C---:B---3--:R-:W-:Y:S01]  /*1630*/  VIADD R10, R3.reuse, 0x16 ;  /* 0x00000016030a7836 */ /* 0x048fe20000000000 */
[----:B------:R2:W-:Y:S01]  /*1640*/  STL [R1+0x1028], R19 ;  /* 0x0010281301007387 */ /* 0x0005e20000100800 */
[C---:B------:R-:W-:Y:S02]  /*1650*/  VIADD R0, R3.reuse, 0x1a ;  /* 0x0000001a03007836 */ /* 0x040fe40000000000 */
[----:B-1----:R-:W-:Y:S01]  /*1660*/  IMAD.MOV R21, RZ, RZ, -R14 ;  /* 0x000000ffff157224 */ /* 0x002fe200078e0a0e */
[----:B------:R1:W-:Y:S01]  /*1670*/  STL [R1+0x1020], R17 ;  /* 0x0010201101007387 */ /* 0x0003e20000100800 */
[----:B------:R-:W-:Y:S01]  /*1680*/  VIADD R2, R3, 0x19 ;  /* 0x0000001903027836 */ /* 0x000fe20000000000 */
[----:B----4-:R-:W-:-:S02]  /*1690*/  IABS R20, R19 ;  /* 0x0000001300147213 */ /* 0x010fc40000000000 */
[----:B------:R3:W-:Y:S01]  /*16a0*/  STL [R1+0x101c], R15 ;  /* 0x00101c0f01007387 */ /* 0x0007e20000100800 */
[----:B------:R-:W-:Y:S02]  /*16b0*/  IABS R28, R0 ;  /* 0x00000000001c7213 */ /* 0x000fe40000000000 */
[----:B------:R-:W-:Y:S01]  /*16c0*/  IMAD.HI.U32 R12, R7, R20, RZ ;  /* 0x00000014070c7227 */ /* 0x000fe200078e00ff */
[----:B--2---:R-:W-:Y:S02]  /*16d0*/  IADD3 R19, PT, PT, -R13, RZ, RZ ;  /* 0x000000ff0d137210 */ /* 0x004fe40007ffe1ff */
[----:B------:R-:W-:Y:S01]  /*16e0*/  IABS R26, R2 ;  /* 0x00000002001a7213 */ /* 0x000fe20000000000 */
[----:B-1----:R-:W-:Y:S02]  /*16f0*/  IMAD.MOV R17, RZ, RZ, -R12 ;  /* 0x000000ffff117224 */ /* 0x002fe400078e0a0c */
[----:B------:R-:W-:Y:S01]  /*1700*/  IMAD R14, R251, R19, R22 ;  /* 0x00000013fb0e7224 */ /* 0x000fe200078e0216 */
[----:B------:R-:W-:Y:S01]  /*1710*/  IABS R22, R9 ;  /* 0x0000000900167213 */ /* 0x000fe20000000000 */
[----:B---3--:R-:W-:-:S02]  /*1720*/  IMAD.MOV R15, RZ, RZ, -R11 ;  /* 0x000000ffff0f7224 */ /* 0x008fc400078e0a0b */
[C---:B------:R-:W-:Y:S02]  /*1730*/  IMAD R11, R251.reuse, R4, R16 ;  /* 0x00000004fb0b7224 */ /* 0x040fe400078e0210 */
[C---:B------:R-:W-:Y:S02]  /*1740*/  IMAD R12, R251.reuse, R15, R18 ;  /* 0x0000000ffb0c7224 */ /* 0x040fe400078e0212 */
[C---:B------:R-:W-:Y:S01]  /*1750*/  IMAD R13, R251.reuse, R17, R20 ;  /* 0x00000011fb0d7224 */ /* 0x040fe200078e0214 */
[----:B------:R-:W-:Y:S01]  /*1760*/  STL [R1+0x12d4], R11 ;  /* 0x0012d40b01007387 */ /* 0x000fe20000100800 */
[----:B------:R-:W-:Y:S01]  /*1770*/  IMAD R15, R251, R21, R24 ;  /* 0x00000015fb0f7224 */ /* 0x000fe200078e0218 */
[----:B------:R-:W-:Y:S01]  /*1780*/  IABS R20, R10 ;  /* 0x0000000a00147213 */ /* 0x000fe20000000000 */
[----:B------:R-:W-:Y:S01]  /*1790*/  IMAD.HI.U32 R16, R7, R22, RZ ;  /* 0x0000001607107227 */ /* 0x000fe200078e00ff */
[----:B------:R-:W-:Y:S01]  /*17a0*/  STL [R1+0x12d8], R12 ;  /* 0x0012d80c01007387 */ /* 0x000fe20000100800 */
[----:B------:R-:W-:-:S02]  /*17b0*/  IABS R24, R8 ;  /* 0x0000000800187213 */ /* 0x000fc40000000000 */
[C---:B------:R-:W-:Y:S01]  /*17c0*/  IMAD.HI.U32 R4, R7.reuse, R20, RZ ;  /* 0x0000001407047227 */ /* 0x040fe200078e00ff */
[----:B------:R-:W-:Y:S01]  /*17d0*/  STL [R1+0x12dc], R13 ;  /* 0x0012dc0d01007387 */ /* 0x000fe20000100800 */
[----:B------:R-:W-:Y:S02]  /*17e0*/  IADD3 R21, PT, PT, -R16, RZ, RZ ;  /* 0x000000ff10157210 */ /* 0x000fe40007ffe1ff */
[C---:B------:R-:W-:Y:S01]  /*17f0*/  IMAD.HI.U32 R19, R7.reuse, R28, RZ ;  /* 0x0000001c07137227 */ /* 0x040fe200078e00ff */
[----:B------:R-:W-:Y:S03]  /*1800*/  STL [R1+0x12bc], R15 ;  /* 0x0012bc0f01007387 */ /* 0x000fe60000100800 */
[C---:B------:R-:W-:Y:S01]  /*1810*/  IMAD.HI.U32 R17, R7.reuse, R24, RZ ;  /* 0x0000001807117227 */ /* 0x040fe200078e00ff */
[----:B------:R1:W-:Y:S03]  /*1820*/  STL [R1+0x1018], R10 ;  /* 0x0010180a01007387 */ /* 0x0003e60000100800 */
[----:B------:R-:W-:Y:S01]  /*1830*/  IMAD.HI.U32 R18, R7, R26, RZ ;  /* 0x0000001a07127227 */ /* 0x000fe200078e00ff */
[----:B------:R2:W-:Y:S03]  /*1840*/  STL [R1+0x1014], R9 ;  /* 0x0010140901007387 */ /* 0x0005e60000100800 */
[----:B------:R-:W-:Y:S01]  /*1850*/  IMAD.MOV R4, RZ, RZ, -R4 ;  /* 0x000000ffff047224 */ /* 0x000fe200078e0a04 */
[----:B------:R3:W-:Y:S01]  /*1860*/  STL [R1+0x1010], R8 ;  /* 0x0010100801007387 */ /* 0x0007e20000100800 */
[----:B------:R-:W-:Y:S01]  /*1870*/  IMAD.MOV R27, RZ, RZ, -R19 ;  /* 0x000000ffff1b7224 */ /* 0x000fe200078e0a13 */
[----:B-1----:R-:W-:Y:S01]  /*1880*/  IADD3 R10, PT, PT, R3, 0x1b, RZ ;  /* 0x0000001b030a7810 */ /* 0x002fe20007ffe0ff */
[----:B------:R-:W-:Y:S01]  /*1890*/  IMAD.MOV R23, RZ, RZ, -R17 ;  /* 0x000000ffff177224 */ /* 0x000fe200078e0a11 */
[----:B------:R1:W-:Y:S01]  /*18a0*/  STL [R1+0xffc], R2 ;  /* 0x000ffc0201007387 */ /* 0x0003e20000100800 */
[----:B------:R-:W-:-:S02]  /*18b0*/  IMAD.MOV R25, RZ, RZ, -R18 ;  /* 0x000000ffff197224 */ /* 0x000fc400078e0a12 */
[----:B--2---:R-:W-:Y:S01]  /*18c0*/  VIADD R9, R3, 0x1c ;  /* 0x0000001c03097836 */ /* 0x004fe20000000000 */
[----:B------:R2:W-:Y:S01]  /*18d0*/  STL [R1+0xff8], R0 ;  /* 0x000ff80001007387 */ /* 0x0005e20000100800 */
[----:B------:R-:W-:Y:S02]  /*18e0*/  IMAD R16, R251, R4, R20 ;  /* 0x00000004fb107224 */ /* 0x000fe400078e0214 */
[----:B---3--:R-:W-:Y:S01]  /*18f0*/  VIADD R8, R3, 0x1d ;  /* 0x0000001d03087836 */ /* 0x008fe20000000000 */
[----:B------:R-:W-:Y:S01]  /*1900*/  STL [R1+0xff4], R10 ;  /* 0x000ff40a01007387 */ /* 0x000fe20000100800 */
[----:B------:R-:W-:Y:S01]  /*1910*/  IMAD R20, R251, R27, R28 ;  /* 0x0000001bfb147224 */ /* 0x000fe200078e021c */
[----:B------:R-:W-:Y:S01]  /*1920*/  IABS R28, R9 ;  /* 0x00000009001c7213 */ /* 0x000fe20000000000 */
[----:B-1----:R-:W-:Y:S01]  /*1930*/  VIADD R2, R3, 0x1e ;  /* 0x0000001e03027836 */ /* 0x002fe20000000000 */
[----:B------:R-:W-:Y:S01]  /*1940*/  IABS R30, R8 ;  /* 0x00000008001e7213 */ /* 0x000fe20000000000 */
[----:B------:R-:W-:Y:S01]  /*1950*/  IMAD R17, R251, R21, R22 ;  /* 0x00000015fb117224 */ /* 0x000fe200078e0216 */
[----:B--2---:R-:W-:Y:S01]  /*1960*/  IADD3 R0, PT, PT, R3, 0x1f, RZ ;  /* 0x0000001f03007810 */ /* 0x004fe20007ffe0ff */
[C---:B------:R-:W-:Y:S01]  /*1970*/  IMAD R18, R251.reuse, R23, R24 ;  /* 0x00000017fb127224 */ /* 0x040fe200078e0218 */
[----:B------:R-:W-:Y:S01]  /*1980*/  IABS R32, R2 ;  /* 0x0000000200207213 */ /* 0x000fe20000000000 */
[----:B------:R-:W-:Y:S01]  /*1990*/  IMAD R19, R251, R25, R26 ;  /* 0x00000019fb137224 */ /* 0x000fe200078e021a */
[----:B------:R-:W-:Y:S01]  /*19a0*/  IABS R34, R0 ;  /* 0x0000000000227213 */ /* 0x000fe20000000000 */
[C---:B------:R-:W-:Y:S01]  /*19b0*/  IMAD.HI.U32 R22, R7.reuse, R30, RZ ;  /* 0x0000001e07167227 */ /* 0x040fe200078e00ff */
[----:B------:R-:W-:Y:S01]  /*19c0*/  IABS R26, R10 ;  /* 0x0000000a001a7213 */ /* 0x000fe20000000000 */
[----:B------:R-:W-:Y:S02]  /*19d0*/  STL [R1+0xff0], R9 ;  /* 0x000ff00901007387 */ /* 0x000fe40000100800 */
[----:B------:R-:W-:-:S02]  /*19e0*/  IMAD.HI.U32 R23, R7, R32, RZ ;  /* 0x0000002007177227 */ /* 0x000fc400078e00ff */
[----:B------:R1:W-:Y:S02]  /*19f0*/  STL [R1+0xfec], R8 ;  /* 0x000fec0801007387 */ /* 0x0003e40000100800 */
[----:B------:R-:W-:Y:S01]  /*1a00*/  IMAD.HI.U32 R21, R7, R28, RZ ;  /* 0x0000001c07157227 */ /* 0x000fe200078e00ff */
[----:B------:R-:W-:Y:S01]  /*1a10*/  IADD3 R29, PT, PT, -R23, RZ, RZ ;  /* 0x000000ff171d7210 */ /* 0x000fe20007ffe1ff */
[----:B------:R-:W-:Y:S02]  /*1a20*/  STL [R1+0xfe8], R2 ;  /* 0x000fe80201007387 */ /* 0x000fe40000100800 */
[----:B------:R-:W-:Y:S02]  /*1a30*/  IMAD.HI.U32 R24, R7, R34, RZ ;  /* 0x0000002207187227 */ /* 0x000fe400078e00ff */
[----:B------:R2:W-:Y:S02]  /*1a40*/  STL [R1+0xfe4], R0 ;  /* 0x000fe40001007387 */ /* 0x0005e40000100800 */
[----:B------:R-:W-:Y:S01]  /*1a50*/  IMAD.MOV R27, RZ, RZ, -R22 ;  /* 0x000000ffff1b7224 */ /* 0x000fe200078e0a16 */
[C---:B-1----:R-:W-:Y:S01]  /*1a60*/  IADD3 R8, PT, PT, R3.reuse, 0x22, RZ ;  /* 0x0000002203087810 */ /* 0x042fe20007ffe0ff */
[----:B------:R-:W-:-:S02]  /*1a70*/  VIADD R10, R3, 0x20 ;  /* 0x00000020030a7836 */ /* 0x000fc40000000000 */
[----:B------:R-:W-:-:S03]  /*1a80*/  IMAD.HI.U32 R4, R7, R26, RZ ;  /* 0x0000001a07047227 */ /* 0x000fc600078e00ff */
[----:B------:R1:W-:Y:S01]  /*1a90*/  STL [R1+0xfe0], R10 ;  /* 0x000fe00a01007387 */ /* 0x0003e20000100800 */
[C---:B--2---:R-:W-:Y:S02]  /*1aa0*/  VIADD R0, R3.reuse, 0x24 ;  /* 0x0000002403007836 */ /* 0x044fe40000000000 */
[----:B------:R-:W-:Y:S02]  /*1ab0*/  VIADD R9, R3, 0x21 ;  /* 0x0000002103097836 */ /* 0x000fe40000000000 */
[----:B------:R-:W-:Y:S01]  /*1ac0*/  IMAD.MOV R25, RZ, RZ, -R21 ;  /* 0x000000ffff197224 */ /* 0x000fe200078e0a15 */
[----:B------:R-:W-:Y:S01]  /*1ad0*/  IABS R38, R0 ;  /* 0x0000000000267213 */ /* 0x000fe20000000000 */
[----:B------:R-:W-:Y:S01]  /*1ae0*/  IMAD.MOV R31, RZ, RZ, -R24 ;  /* 0x000000ffff1f7224 */ /* 0x000fe200078e0a18 */
[----:B------:R-:W-:Y:S01]  /*1af0*/  STL [R1+0xfdc], R9 ;  /* 0x000fdc0901007387 */ /* 0x000fe20000100800 */
[----:B------:R-:W-:Y:S01]  /*1b00*/  IMAD R23, R251, R27, R30 ;  /* 0x0000001bfb177224 */ /* 0x000fe200078e021e */
[----:B------:R-:W-:Y:S01]  /*1b10*/  IABS R30, R10 ;  /* 0x0000000a001e7213 */ /* 0x000fe20000000000 */
[C---:B------:R-:W-:Y:S01]  /*1b20*/  VIADD R2, R3.reuse, 0x23 ;  /* 0x0000002303027836 */ /* 0x040fe20000000000 */
[----:B------:R2:W-:Y:S01]  /*1b30*/  STL [R1+0xfd8], R8 ;  /* 0x000fd80801007387 */ /* 0x0005e20000100800 */
[----:B------:R-:W-:Y:S01]  /*1b40*/  IMAD.MOV R4, RZ, RZ, -R4 ;  /* 0x000000ffff047224 */ /* 0x000fe200078e0a04 */
[----:B-1----:R-:W-:Y:S01]  /*1b50*/  IADD3 R10, PT, PT, R3, 0x25, RZ ;  /* 0x00000025030a7810 */ /* 0x002fe20007ffe0ff */
[C---:B------:R-:W-:Y:S01]  /*1b60*/  IMAD R24, R251.reuse, R29, R32 ;  /* 0x0000001dfb187224 */ /* 0x040fe200078e0220 */
[----:B------:R-:W-:Y:S01]  /*1b70*/  IABS R32, R9 ;  /* 0x0000000900207213 */ /* 0x000fe20000000000 */
[C---:B------:R-:W-:Y:S01]  /*1b80*/  IMAD R22, R251.reuse, R25, R28 ;  /* 0x00000019fb167224 */ /* 0x040fe200078e021c */
[----:B------:R-:W-:Y:S01]  /*1b90*/  IABS R36, R2 ;  /* 0x0000000200247213 */ /* 0x000fe20000000000 */
[C---:B------:R-:W-:Y:S01]  /*1ba0*/  IMAD R25, R251.reuse, R31, R34 ;  /* 0x0000001ffb197224 */ /* 0x040fe200078e0222 */
[----:B------:R-:W-:Y:S01]  /*1bb0*/  IABS R34, R8 ;  /* 0x0000000800227213 */ /* 0x000fe20000000000 */
[----:B------:R-:W-:Y:S01]  /*1bc0*/  IMAD R21, R251, R4, R26 ;  /* 0x00000004fb157224 */ /* 0x000fe200078e021a */
[----:B------:R1:W-:Y:S01]  /*1bd0*/  STL [R1+0xfc0], R2 ;  /* 0x000fc00201007387 */ /* 0x0003e20000100800 */
[----:B------:R-:W-:-:S03]  /*1be0*/  IMAD.HI.U32 R4, R7, R30, RZ ;  /* 0x0000001e07047227 */ /* 0x000fc600078e00ff */
[----:B------:R3:W-:Y:S01]  /*1bf0*/  STL [R1+0xfbc], R0 ;  /* 0x000fbc0001007387 */ /* 0x0007e20000100800 */
[----:B------:R-:W-:-:S03]  /*1c00*/  IMAD.HI.U32 R29, R7, R38, RZ ;  /* 0x00000026071d7227 */ /* 0x000fc600078e00ff */
[----:B------:R-:W-:Y:S01]  /*1c10*/  STL [R1+0xfb8], R10 ;  /* 0x000fb80a01007387 */ /* 0x000fe20000100800 */
[----:B------:R-:W-:-:S04]  /*1c20*/  IMAD.HI.U32 R26, R7, R32, RZ ;  /* 0x00000020071a7227 */ /* 0x000fc800078e00ff */
[C---:B--2---:R-:W-:Y:S01]  /*1c30*/  VIADD R8, R3.reuse, 0x27 ;  /* 0x0000002703087836 */ /* 0x044fe20000000000 */
[----:B------:R-:W-:Y:S01]  /*1c40*/  IADD3 R31, PT, PT, -R26, RZ, RZ ;  /* 0x000000ff1a1f7210 */ /* 0x000fe20007ffe1ff */
[C---:B-1----:R-:W-:Y:S01]  /*1c50*/  VIADD R2, R3.reuse, 0x28 ;  /* 0x0000002803027836 */ /* 0x042fe20000000000 */
[----:B---3--:R-:W-:Y:S01]  /*1c60*/  IADD3 R0, PT, PT, R3, 0x29, RZ ;  /* 0x0000002903007810 */ /* 0x008fe20007ffe0ff */
[C---:B------:R-:W-:Y:S01]  /*1c70*/  IMAD.HI.U32 R27, R7.reuse, R34, RZ ;  /* 0x00000022071b7227 */ /* 0x040fe200078e00ff */
[----:B------:R-:W-:Y:S02]  /*1c80*/  IABS R40, R8 ;  /* 0x0000000800287213 */ /* 0x000fe40000000000 */
[----:B------:R-:W-:Y:S01]  /*1c90*/  IABS R42, R2 ;  /* 0x00000002002a7213 */ /* 0x000fe20000000000 */
[----:B------:R-:W-:Y:S01]  /*1ca0*/  IMAD.HI.U32 R28, R7, R36, RZ ;  /* 0x00000024071c7227 */ /* 0x000fe200078e00ff */
[----:B------:R-:W-:-:S03]  /*1cb0*/  IABS R44, R0 ;  /* 0x00000000002c7213 */ /* 0x000fc60000000000 */
[----:B------:R-:W-:Y:S02]  /*1cc0*/  IMAD.MOV R4, RZ, RZ, -R4 ;  /* 0x000000ffff047224 */ /* 0x000fe400078e0a04 */
[----:B------:R-:W-:Y:S02]  /*1cd0*/  IMAD.MOV R37, RZ, RZ, -R29 ;  /* 0x000000ffff257224 */ /* 0x000fe400078e0a1d */
[----:B------:R-:W-:Y:S02]  /*1ce0*/  VIADD R9, R3, 0x26 ;  /* 0x0000002603097836 */ /* 0x000fe40000000000 */
[----:B------:R-:W-:Y:S02]  /*1cf0*/  IMAD.MOV R33, RZ, RZ, -R27 ;  /* 0x000000ffff217224 */ /* 0x000fe400078e0a1b */
[----:B------:R-:W-:Y:S01]  /*1d00*/  IMAD.MOV R35, RZ, RZ, -R28 ;  /* 0x000000ffff237224 */ /* 0x000fe200078e0a1c */
[----:B------:R-:W-:Y:S01]  /*1d10*/  STL [R1+0xfb4], R9 ;  /* 0x000fb40901007387 */ /* 0x000fe20000100800 */
[----:B------:R-:W-:-:S02]  /*1d20*/  IMAD R26, R251, R4, R30 ;  /* 0x00000004fb1a7224 */ /* 0x000fc400078e021e */
[C---:B------:R-:W-:Y:S01]  /*1d30*/  IMAD R30, R251.reuse, R37, R38 ;  /* 0x00000025fb1e7224 */ /* 0x040fe200078e0226 */
[----:B------:R-:W-:Y:S01]  /*1d40*/  IABS R38, R9 ;  /* 0x0000000900267213 */ /* 0x000fe20000000000 */
[C---:B------:R-:W-:Y:S01]  /*1d50*/  IMAD R27, R251.reuse, R31, R32 ;  /* 0x0000001ffb1b7224 */ /* 0x040fe200078e0220 */
[----:B------:R1:W-:Y:S01]  /*1d60*/  STL [R1+0xfb0], R8 ;  /* 0x000fb00801007387 */ /* 0x0003e20000100800 */
[C---:B------:R-:W-:Y:S02]  /*1d70*/  IMAD R28, R251.reuse, R33, R34 ;  /* 0x00000021fb1c7224 */ /* 0x040fe400078e0222 */
[----:B------:R-:W-:Y:S01]  /*1d80*/  IMAD R29, R251, R35, R36 ;  /* 0x00000023fb1d7224 */ /* 0x000fe200078e0224 */
[----:B------:R-:W-:Y:S01]  /*1d90*/  IABS R36, R10 ;  /* 0x0000000a00247213 */ /* 0x000fe20000000000 */
[C---:B------:R-:W-:Y:S01]  /*1da0*/  IMAD.HI.U32 R32, R7.reuse, R40, RZ ;  /* 0x0000002807207227 */ /* 0x040fe200078e00ff */
[----:B------:R-:W-:Y:S03]  /*1db0*/  STL [R1+0xfac], R2 ;  /* 0x000fac0201007387 */ /* 0x000fe60000100800 */
[----:B------:R-:W-:Y:S01]  /*1dc0*/  IMAD.HI.U32 R33, R7, R42, RZ ;  /* 0x0000002a07217227 */ /* 0x000fe200078e00ff */
[----:B------:R2:W-:Y:S01]  /*1dd0*/  STL [R1+0xfa8], R0 ;  /* 0x000fa80001007387 */ /* 0x0005e20000100800 */
[----:B-1----:R-:W-:-:S02]  /*1de0*/  IADD3 R8, PT, PT, R3, 0x2c, RZ ;  /* 0x0000002c03087810 */ /* 0x002fc40007ffe0ff */
[----:B------:R-:W-:Y:S01]  /*1df0*/  IMAD.HI.U32 R31, R7, R38, RZ ;  /* 0x00000026071f7227 */ /* 0x000fe200078e00ff */
[----:B------:R-:W-:-:S03]  /*1e00*/  IADD3 R39, PT, PT, -R33, RZ, RZ ;  /* 0x000000ff21277210 */ /* 0x000fc60007ffe1ff */
[----:B------:R-:W-:-:S04]  /*1e10*/  IMAD.HI.U32 R34, R7, R44, RZ ;  /* 0x0000002c07227227 */ /* 0x000fc800078e00ff */
[----:B------:R-:W-:Y:S02]  /*1e20*/  IMAD.MOV R37, RZ, RZ, -R32 ;  /* 0x000000ffff257224 */ /* 0x000fe400078e0a20 */
[----:B------:R-:W-:Y:S02]  /*1e30*/  VIADD R10, R3, 0x2a ;  /* 0x0000002a030a7836 */ /* 0x000fe40000000000 */
[----:B------:R-:W-:-:S03]  /*1e40*/  IMAD.HI.U32 R4, R7, R36, RZ ;  /* 0x0000002407047227 */ /* 0x000fc600078e00ff */
[----:B------:R1:W-:Y:S01]  /*1e50*/  STL [R1+0xfa4], R10 ;  /* 0x000fa40a01007387 */ /* 0x0003e20000100800 */
[C---:B--2---:R-:W-:Y:S02]  /*1e60*/  VIADD R0, R3.reuse, 0x2e ;  /* 0x0000002e03007836 */ /* 0x044fe40000000000 */
[----:B------:R-:W-:Y:S02]  /*1e70*/  IMAD.MOV R35, RZ, RZ, -R31 ;  /* 0x000000ffff237224 */ /* 0x000fe400078e0a1f */
[----:B------:R-:W-:Y:S01]  /*1e80*/  VIADD R9, R3, 0x2b ;  /* 0x0000002b03097836 */ /* 0x000fe20000000000 */
[----:B------:R-:W-:Y:S01]  /*1e90*/  IABS R48, R0 ;  /* 0x0000000000307213 */ /* 0x000fe20000000000 */
[----:B------:R-:W-:Y:S02]  /*1ea0*/  IMAD.MOV R41, RZ, RZ, -R34 ;  /* 0x000000ffff297224 */ /* 0x000fe400078e0a22 */
[----:B------:R-:W-:Y:S01]  /*1eb0*/  IMAD R33, R251, R37, R40 ;  /* 0x00000025fb217224 */ /* 0x000fe200078e0228 */
[----:B------:R-:W-:Y:S01]  /*1ec0*/  IABS R40, R10 ;  /* 0x0000000a00287213 */ /* 0x000fe20000000000 */
[C---:B------:R-:W-:Y:S01]  /*1ed0*/  VIADD R2, R3.reuse, 0x2d ;  /* 0x0000002d03027836 */ /* 0x040fe20000000000 */
[----:B------:R-:W-:Y:S01]  /*1ee0*/  STL [R1+0xfa0], R9 ;  /* 0x000fa00901007387 */ /* 0x000fe20000100800 */
        /* <DEDUP_REMOVED lines=9> */
[----:B------:R-:W-:Y:S01]  /*1f80*/  STL [R1+0xf9c], R8 ;  /* 0x000f9c0801007387 */ /* 0x000fe20000100800 */
[----:B------:R-:W-:-:S03]  /*1f90*/  IMAD.HI.U32 R4, R7, R40, RZ ;  /* 0x0000002807047227 */ /* 0x000fc600078e00ff */
[----:B------:R1:W-:Y:S01]  /*1fa0*/  STL [R1+0xf84], R2 ;  /* 0x000f840201007387 */ /* 0x0003e20000100800 */
[----:B------:R-:W-:-:S03]  /*1fb0*/  IMAD.HI.U32 R39, R7, R48, RZ ;  /* 0x0000003007277227 */ /* 0x000fc600078e00ff */
[----:B------:R2:W-:Y:S01]  /*1fc0*/  STL [R1+0xf80], R0 ;  /* 0x000f800001007387 */ /* 0x0005e20000100800 */
[----:B------:R-:W-:-:S03]  /*1fd0*/  IMAD.HI.U32 R36, R7, R42, RZ ;  /* 0x0000002a07247227 */ /* 0x000fc600078e00ff */
[----:B------:R-:W-:Y:S01]  /*1fe0*/  STL [R1+0xf7c], R10 ;  /* 0x000f7c0a01007387 */ /* 0x000fe20000100800 */
[----:B------:R-:W-:Y:S01]  /*1ff0*/  IMAD.HI.U32 R37, R7, R44, RZ ;  /* 0x0000002c07257227 */ /* 0x000fe200078e00ff */
[----:B------:R-:W-:-:S03]  /*2000*/  IADD3 R41, PT, PT, -R36, RZ, RZ ;  /* 0x000000ff24297210 */ /* 0x000fc60007ffe1ff */
[C---:B-1----:R-:W-:Y:S01]  /*2010*/  VIADD R2, R3.reuse, 0x32 ;  /* 0x0000003203027836 */ /* 0x042fe20000000000 */
[C---:B--2---:R-:W-:Y:S01]  /*2020*/  IADD3 R0, PT, PT, R3.reuse, 0x33, RZ ;  /* 0x0000003303007810 */ /* 0x044fe20007ffe0ff */
[----:B------:R-:W-:Y:S02]  /*2030*/  VIADD R8, R3, 0x31 ;  /* 0x0000003103087836 */ /* 0x000fe40000000000 */
[----:B------:R-:W-:Y:S01]  /*2040*/  IMAD.HI.U32 R38, R7, R46, RZ ;  /* 0x0000002e07267227 */ /* 0x000fe200078e00ff */
[----:B------:R-:W-:Y:S02]  /*2050*/  IABS R52, R2 ;  /* 0x0000000200347213 */ /* 0x000fe40000000000 */
[----:B------:R-:W-:Y:S01]  /*2060*/  IABS R50, R8 ;  /* 0x0000000800327213 */ /* 0x000fe20000000000 */
[----:B------:R-:W-:Y:S01]  /*2070*/  IMAD.MOV R4, RZ, RZ, -R4 ;  /* 0x000000ffff047224 */ /* 0x000fe200078e0a04 */
[----:B------:R-:W-:Y:S01]  /*2080*/  IABS R54, R0 ;  /* 0x0000000000367213 */ /* 0x000fe20000000000 */
[----:B------:R-:W-:-:S02]  /*2090*/  IMAD.MOV R47, RZ, RZ, -R39 ;  /* 0x000000ffff2f7224 */ /* 0x000fc400078e0a27 */
[----:B------:R-:W-:Y:S02]  /*20a0*/  VIADD R9, R3, 0x30 ;  /* 0x0000003003097836 */ /* 0x000fe40000000000 */
[----:B------:R-:W-:Y:S02]  /*20b0*/  IMAD.MOV R43, RZ, RZ, -R37 ;  /* 0x000000ffff2b7224 */ /* 0x000fe400078e0a25 */
[----:B------:R-:W-:Y:S01]  /*20c0*/  IMAD.MOV R45, RZ, RZ, -R38 ;  /* 0x000000ffff2d7224 */ /* 0x000fe200078e0a26 */
[----:B------:R-:W-:Y:S01]  /*20d0*/  STL [R1+0xf78], R9 ;  /* 0x000f780901007387 */ /* 0x000fe20000100800 */
[C---:B------:R-:W-:Y:S02]  /*20e0*/  IMAD R36, R251.reuse, R4, R40 ;  /* 0x00000004fb247224 */ /* 0x040fe400078e0228 */
[C---:B------:R-:W-:Y:S01]  /*20f0*/  IMAD R40, R251.reuse, R47, R48 ;  /* 0x0000002ffb287224 */ /* 0x040fe200078e0230 */
[----:B------:R-:W-:Y:S01]  /*2100*/  IABS R48, R9 ;  /* 0x0000000900307213 */ /* 0x000fe20000000000 */
[C---:B------:R-:W-:Y:S01]  /*2110*/  IMAD R38, R251.reuse, R43, R44 ;  /* 0x0000002bfb267224 */ /* 0x040fe200078e022c */
[----:B------:R1:W-:Y:S01]  /*2120*/  STL [R1+0xf74], R8 ;  /* 0x000f740801007387 */ /* 0x0003e20000100800 */
[----:B------:R-:W-:-:S02]  /*2130*/  IMAD R37, R251, R41, R42 ;  /* 0x00000029fb257224 */ /* 0x000fc400078e022a */
[----:B------:R-:W-:Y:S01]  /*2140*/  IMAD R39, R251, R45, R46 ;  /* 0x0000002dfb277224 */ /* 0x000fe200078e022e */
[----:B------:R-:W-:Y:S01]  /*2150*/  IABS R46, R10 ;  /* 0x0000000a002e7213 */ /* 0x000fe20000000000 */
[C---:B------:R-:W-:Y:S01]  /*2160*/  IMAD.HI.U32 R43, R7.reuse, R52, RZ ;  /* 0x00000034072b7227 */ /* 0x040fe200078e00ff */
[----:B------:R-:W-:Y:S03]  /*2170*/  STL [R1+0xf70], R2 ;  /* 0x000f700201007387 */ /* 0x000fe60000100800 */
[----:B------:R-:W-:Y:S01]  /*2180*/  IMAD.HI.U32 R42, R7, R50, RZ ;  /* 0x00000032072a7227 */ /* 0x000fe200078e00ff */
[----:B------:R2:W-:Y:S01]  /*2190*/  STL [R1+0xf6c], R0 ;  /* 0x000f6c0001007387 */ /* 0x0005e20000100800 */
[----:B------:R-:W-:Y:S02]  /*21a0*/  IADD3 R49, PT, PT, -R43, RZ, RZ ;  /* 0x000000ff2b317210 */ /* 0x000fe40007ffe1ff */
[----:B------:R-:W-:Y:S01]  /*21b0*/  IMAD.HI.U32 R41, R7, R48, RZ ;  /* 0x0000003007297227 */ /* 0x000fe200078e00ff */
[----:B-1----:R-:W-:-:S03]  /*21c0*/  IADD3 R8, PT, PT, R3, 0x36, RZ ;  /* 0x0000003603087810 */ /* 0x002fc60007ffe0ff */
[----:B------:R-:W-:-:S04]  /*21d0*/  IMAD.HI.U32 R44, R7, R54, RZ ;  /* 0x00000036072c7227 */ /* 0x000fc800078e00ff */
[----:B------:R-:W-:Y:S02]  /*21e0*/  IMAD.MOV R47, RZ, RZ, -R42 ;  /* 0x000000ffff2f7224 */ /* 0x000fe400078e0a2a */
[----:B------:R-:W-:Y:S02]  /*21f0*/  VIADD R10, R3, 0x34 ;  /* 0x00000034030a7836 */ /* 0x000fe40000000000 */
[----:B------:R-:W-:-:S03]  /*2200*/  IMAD.HI.U32 R4, R7, R46, RZ ;  /* 0x0000002e07047227 */ /* 0x000fc600078e00ff */
[----:B------:R1:W-:Y:S01]  /*2210*/  STL [R1+0xf68], R10 ;  /* 0x000f680a01007387 */ /* 0x0003e20000100800 */
[C---:B------:R-:W-:Y:S02]  /*2220*/  VIADD R9, R3.reuse, 0x35 ;  /* 0x0000003503097836 */ /* 0x040fe40000000000 */
[C---:B--2---:R-:W-:Y:S02]  /*2230*/  VIADD R0, R3.reuse, 0x38 ;  /* 0x0000003803007836 */ /* 0x044fe40000000000 */
[----:B------:R-:W-:Y:S01]  /*2240*/  IMAD.MOV R45, RZ, RZ, -R41 ;  /* 0x000000ffff2d7224 */ /* 0x000fe200078e0a29 */
[----:B------:R-:W-:Y:S01]  /*2250*/  STL [R1+0xf64], R9 ;  /* 0x000f640901007387 */ /* 0x000fe20000100800 */
[----:B------:R-:W-:Y:S01]  /*2260*/  IMAD.MOV R51, RZ, RZ, -R44 ;  /* 0x000000ffff337224 */ /* 0x000fe200078e0a2c */
[----:B------:R-:W-:Y:S01]  /*2270*/  IABS R58, R0 ;  /* 0x00000000003a7213 */ /* 0x000fe20000000000 */
[----:B------:R-:W-:Y:S01]  /*2280*/  VIADD R2, R3, 0x37 ;  /* 0x0000003703027836 */ /* 0x000fe20000000000 */
[----:B------:R-:W-:Y:S01]  /*2290*/  STL [R1+0xf60], R8 ;  /* 0x000f600801007387 */ /* 0x000fe20000100800 */
[C---:B------:R-:W-:Y:S01]  /*22a0*/  IMAD R43, R251.reuse, R47, R50 ;  /* 0x0000002ffb2b7224 */ /* 0x040fe200078e0232 */
[----:B------:R-:W-:Y:S01]  /*22b0*/  IABS R50, R10 ;  /* 0x0000000a00327213 */ /* 0x000fe20000000000 */
[----:B------:R-:W-:Y:S01]  /*22c0*/  IMAD.MOV R4, RZ, RZ, -R4 ;  /* 0x000000ffff047224 */ /* 0x000fe200078e0a04 */
[----:B------:R-:W-:Y:S01]  /*22d0*/  IABS R56, R2 ;  /* 0x0000000200387213 */ /* 0x000fe20000000000 */
[C---:B------:R-:W-:Y:S01]  /*22e0*/  IMAD R44, R251.reuse, R49, R52 ;  /* 0x00000031fb2c7224 */ /* 0x040fe200078e0234 */
[----:B------:R-:W-:Y:S01]  /*22f0*/  IABS R52, R9 ;  /* 0x0000000900347213 */ /* 0x000fe20000000000 */
[C---:B------:R-:W-:Y:S01]  /*2300*/  IMAD R42, R251.reuse, R45, R48 ;  /* 0x0000002dfb2a7224 */ /* 0x040fe200078e0230 */
[----:B------:R-:W-:Y:S01]  /*2310*/  STL [R1+0xf48], R2 ;  /* 0x000f480201007387 */ /* 0x000fe20000100800 */
[C---:B------:R-:W-:Y:S01]  /*2320*/  IMAD R45, R251.reuse, R51, R54 ;  /* 0x00000033fb2d7224 */ /* 0x040fe200078e0236 */
[----:B------:R-:W-:Y:S01]  /*2330*/  IABS R54, R8 ;  /* 0x0000000800367213 */ /* 0x000fe20000000000 */
[----:B------:R-:W-:Y:S01]  /*2340*/  IMAD R41, R251, R4, R46 ;  /* 0x00000004fb297224 */ /* 0x000fe200078e022e */
[----:B------:R2:W-:Y:S01]  /*2350*/  STL [R1+0xf44], R0 ;  /* 0x000f440001007387 */ /* 0x0005e20000100800 */
[----:B------:R-:W-:Y:S01]  /*2360*/  IMAD.HI.U32 R4, R7, R50, RZ ;  /* 0x0000003207047227 */ /* 0x000fe200078e00ff */
[----:B-1----:R-:W-:-:S03]  /*2370*/  IADD3 R10, PT, PT, R3, 0x39, RZ ;  /* 0x00000039030a7810 */ /* 0x002fc60007ffe0ff */
[C---:B------:R-:W-:Y:S02]  /*2380*/  IMAD.HI.U32 R46, R7.reuse, R52, RZ ;  /* 0x00000034072e7227 */ /* 0x040fe400078e00ff */
[----:B------:R-:W-:Y:S02]  /*2390*/  STL [R1+0xf40], R10 ;  /* 0x000f400a01007387 */ /* 0x000fe40000100800 */
[----:B------:R-:W-:Y:S01]  /*23a0*/  IMAD.HI.U32 R49, R7, R58, RZ ;  /* 0x0000003a07317227 */ /* 0x000fe200078e00ff */
[----:B------:R-:W-:Y:S02]  /*23b0*/  IADD3 R51, PT, PT, -R46, RZ, RZ ;  /* 0x000000ff2e337210 */ /* 0x000fe40007ffe1ff */
[C---:B--2---:R-:W-:Y:S01]  /*23c0*/  IADD3 R0, PT, PT, R3.reuse, 0x3d, RZ ;  /* 0x0000003d03007810 */ /* 0x044fe20007ffe0ff */
[C---:B------:R-:W-:Y:S02]  /*23d0*/  VIADD R8, R3.reuse, 0x3b ;  /* 0x0000003b03087836 */ /* 0x040fe40000000000 */
[----:B------:R-:W-:Y:S01]  /*23e0*/  VIADD R2, R3, 0x3c ;  /* 0x0000003c03027836 */ /* 0x000fe20000000000 */
[----:B------:R-:W-:Y:S01]  /*23f0*/  IABS R64, R0 ;  /* 0x0000000000407213 */ /* 0x000fe20000000000 */
[----:B------:R-:W-:Y:S01]  /*2400*/  IMAD.HI.U32 R47, R7, R54, RZ ;  /* 0x00000036072f7227 */ /* 0x000fe200078e00ff */
[----:B------:R-:W-:-:S02]  /*2410*/  IABS R60, R8 ;  /* 0x00000008003c7213 */ /* 0x000fc40000000000 */
[----:B------:R-:W-:Y:S01]  /*2420*/  IABS R62, R2 ;  /* 0x00000002003e7213 */ /* 0x000fe20000000000 */
[----:B------:R-:W-:-:S04]  /*2430*/  IMAD.HI.U32 R48, R7, R56, RZ ;  /* 0x0000003807307227 */ /* 0x000fc800078e00ff */
        /* <DEDUP_REMOVED lines=93> */
[----:B------:R-:W-:Y:S01]  /*2a10*/  IMAD.MOV R4, RZ, RZ, -R4 ;  /* 0x000000ffff047224 */ /* 0x000fe200078e0a04 */
[----:B------:R-:W-:Y:S01]  /*2a20*/  STL [R1+0x1058], R9 ;  /* 0x0010580901007387 */ /* 0x000fe20000100800 */
[C---:B------:R-:W-:Y:S01]  /*2a30*/  VIADD R2, R3.reuse, 0x4b ;  /* 0x0000004b03027836 */ /* 0x040fe20000000000 */
[----:B-1----:R-:W-:Y:S01]  /*2a40*/  IADD3 R10, PT, PT, R3, 0x4d, RZ ;  /* 0x0000004d030a7810 */ /* 0x002fe20007ffe0ff */
[C---:B------:R-:W-:Y:S01]  /*2a50*/  IMAD R62, R251.reuse, R65, R68 ;  /* 0x00000041fb3e7224 */ /* 0x040fe200078e0244 */
[----:B------:R-:W-:Y:S01]  /*2a60*/  STL [R1+0x105c], R8 ;  /* 0x00105c0801007387 */ /* 0x000fe20000100800 */
[C---:B------:R-:W-:Y:S01]  /*2a70*/  IMAD R64, R251.reuse, R69, R72 ;  /* 0x00000045fb407224 */ /* 0x040fe200078e0248 */
[----:B------:R-:W-:Y:S01]  /*2a80*/  IABS R72, R9 ;  /* 0x0000000900487213 */ /* 0x000fe20000000000 */
[C---:B------:R-:W-:Y:S01]  /*2a90*/  IMAD R65, R251.reuse, R71, R74 ;  /* 0x00000047fb417224 */ /* 0x040fe200078e024a */
[----:B------:R-:W-:Y:S01]  /*2aa0*/  IABS R74, R8 ;  /* 0x00000008004a7213 */ /* 0x000fe20000000000 */
[----:B------:R-:W-:Y:S01]  /*2ab0*/  IMAD R61, R251, R4, R66 ;  /* 0x00000004fb3d7224 */ /* 0x000fe200078e0242 */
[----:B------:R-:W-:Y:S01]  /*2ac0*/  IABS R76, R2 ;  /* 0x00000002004c7213 */ /* 0x000fe20000000000 */
[C---:B------:R-:W-:Y:S01]  /*2ad0*/  IMAD.HI.U32 R4, R7.reuse, R70, RZ ;  /* 0x0000004607047227 */ /* 0x040fe200078e00ff */
[----:B------:R1:W-:Y:S03]  /*2ae0*/  STL [R1+0x1060], R2 ;  /* 0x0010600201007387 */ /* 0x0003e60000100800 */
[C---:B------:R-:W-:Y:S01]  /*2af0*/  IMAD.HI.U32 R69, R7.reuse, R78, RZ ;  /* 0x0000004e07457227 */ /* 0x040fe200078e00ff */
[----:B------:R2:W-:Y:S03]  /*2b00*/  STL [R1+0x1074], R0 ;  /* 0x0010740001007387 */ /* 0x0005e60000100800 */
[----:B------:R-:W-:Y:S01]  /*2b10*/  IMAD.HI.U32 R66, R7, R72, RZ ;  /* 0x0000004807427227 */ /* 0x000fe200078e00ff */
[----:B------:R-:W-:Y:S03]  /*2b20*/  STL [R1+0x107c], R10 ;  /* 0x00107c0a01007387 */ /* 0x000fe60000100800 */
[----:B-1----:R-:W-:Y:S01]  /*2b30*/  VIADD R2, R3, 0x50 ;  /* 0x0000005003027836 */ /* 0x002fe20000000000 */
[----:B------:R-:W-:Y:S01]  /*2b40*/  IADD3 R71, PT, PT, -R66, RZ, RZ ;  /* 0x000000ff42477210 */ /* 0x000fe20007ffe1ff */
[----:B------:R-:W-:Y:S01]  /*2b50*/  IMAD.HI.U32 R67, R7, R74, RZ ;  /* 0x0000004a07437227 */ /* 0x000fe200078e00ff */
[----:B--2---:R-:W-:-:S02]  /*2b60*/  IADD3 R0, PT, PT, R3, 0x51, RZ ;  /* 0x0000005103007810 */ /* 0x004fc40007ffe0ff */
[----:B------:R-:W-:Y:S01]  /*2b70*/  IABS R82, R2 ;  /* 0x0000000200527213 */ /* 0x000fe20000000000 */
[----:B------:R-:W-:Y:S01]  /*2b80*/  IMAD.MOV R4, RZ, RZ, -R4 ;  /* 0x000000ffff047224 */ /* 0x000fe200078e0a04 */
[----:B------:R-:W-:Y:S01]  /*2b90*/  IABS R84, R0 ;  /* 0x0000000000547213 */ /* 0x000fe20000000000 */
[----:B------:R-:W-:-:S04]  /*2ba0*/  IMAD.HI.U32 R68, R7, R76, RZ ;  /* 0x0000004c07447227 */ /* 0x000fc800078e00ff */
[----:B------:R-:W-:Y:S02]  /*2bb0*/  IMAD.MOV R77, RZ, RZ, -R69 ;  /* 0x000000ffff4d7224 */ /* 0x000fe400078e0a45 */
[C---:B------:R-:W-:Y:S02]  /*2bc0*/  VIADD R9, R3.reuse, 0x4e ;  /* 0x0000004e03097836 */ /* 0x040fe40000000000 */
[----:B------:R-:W-:Y:S02]  /*2bd0*/  VIADD R8, R3, 0x4f ;  /* 0x0000004f03087836 */ /* 0x000fe40000000000 */
[----:B------:R-:W-:Y:S01]  /*2be0*/  IMAD.MOV R73, RZ, RZ, -R67 ;  /* 0x000000ffff497224 */ /* 0x000fe200078e0a43 */
[----:B------:R-:W-:Y:S01]  /*2bf0*/  STL [R1+0x1080], R9 ;  /* 0x0010800901007387 */ /* 0x000fe20000100800 */
[C---:B------:R-:W-:Y:S01]  /*2c00*/  IMAD R66, R251.reuse, R4, R70 ;  /* 0x00000004fb427224 */ /* 0x040fe200078e0246 */
[----:B------:R-:W-:Y:S01]  /*2c10*/  IABS R80, R8 ;  /* 0x0000000800507213 */ /* 0x000fe20000000000 */
[----:B------:R-:W-:Y:S01]  /*2c20*/  IMAD.MOV R75, RZ, RZ, -R68 ;  /* 0x000000ffff4b7224 */ /* 0x000fe200078e0a44 */
[----:B------:R1:W-:Y:S01]  /*2c30*/  STL [R1+0x1084], R8 ;  /* 0x0010840801007387 */ /* 0x0003e20000100800 */
[C---:B------:R-:W-:Y:S01]  /*2c40*/  IMAD R70, R251.reuse, R77, R78 ;  /* 0x0000004dfb467224 */ /* 0x040fe200078e024e */
[----:B------:R-:W-:Y:S01]  /*2c50*/  IABS R78, R9 ;  /* 0x00000009004e7213 */ /* 0x000fe20000000000 */
[----:B------:R-:W-:Y:S01]  /*2c60*/  IMAD R68, R251, R73, R74 ;  /* 0x00000049fb447224 */ /* 0x000fe200078e024a */
[----:B------:R2:W-:Y:S01]  /*2c70*/  STL [R1+0x1088], R2 ;  /* 0x0010880201007387 */ /* 0x0005e20000100800 */
[----:B------:R-:W-:-:S03]  /*2c80*/  IMAD.HI.U32 R73, R7, R82, RZ ;  /* 0x0000005207497227 */ /* 0x000fc600078e00ff */
[----:B------:R3:W-:Y:S01]  /*2c90*/  STL [R1+0x1094], R0 ;  /* 0x0010940001007387 */ /* 0x0007e20000100800 */
[C---:B------:R-:W-:Y:S01]  /*2ca0*/  IMAD R69, R251.reuse, R75, R76 ;  /* 0x0000004bfb457224 */ /* 0x040fe200078e024c */
[----:B------:R-:W-:Y:S01]  /*2cb0*/  IABS R76, R10 ;  /* 0x0000000a004c7213 */ /* 0x000fe20000000000 */
[----:B------:R-:W-:Y:S01]  /*2cc0*/  IMAD R67, R251, R71, R72 ;  /* 0x00000047fb437224 */ /* 0x000fe200078e0248 */
[----:B------:R-:W-:Y:S01]  /*2cd0*/  IADD3 R79, PT, PT, -R73, RZ, RZ ;  /* 0x000000ff494f7210 */ /* 0x000fe20007ffe1ff */
[----:B------:R-:W-:Y:S01]  /*2ce0*/  IMAD.HI.U32 R71, R7, R78, RZ ;  /* 0x0000004e07477227 */ /* 0x000fe200078e00ff */
[----:B-1----:R-:W-:-:S03]  /*2cf0*/  IADD3 R8, PT, PT, R3, 0x54, RZ ;  /* 0x0000005403087810 */ /* 0x002fc60007ffe0ff */
[----:B------:R-:W-:-:S04]  /*2d00*/  IMAD.HI.U32 R72, R7, R80, RZ ;  /* 0x0000005007487227 */ /* 0x000fc800078e00ff */
[----:B------:R-:W-:-:S04]  /*2d10*/  IMAD.HI.U32 R74, R7, R84, RZ ;  /* 0x00000054074a7227 */ /* 0x000fc800078e00ff */
[----:B------:R-:W-:Y:S02]  /*2d20*/  VIADD R9, R3, 0x53 ;  /* 0x0000005303097836 */ /* 0x000fe40000000000 */
[----:B------:R-:W-:-:S04]  /*2d30*/  IMAD.HI.U32 R4, R7, R76, RZ ;  /* 0x0000004c07047227 */ /* 0x000fc800078e00ff */
[----:B------:R-:W-:Y:S02]  /*2d40*/  IMAD.MOV R75, RZ, RZ, -R71 ;  /* 0x000000ffff4b7224 */ /* 0x000fe400078e0a47 */
[----:B------:R-:W-:Y:S02]  /*2d50*/  IMAD.MOV R77, RZ, RZ, -R72 ;  /* 0x000000ffff4d7224 */ /* 0x000fe400078e0a48 */
[----:B------:R-:W-:Y:S02]  /*2d60*/  IMAD.MOV R81, RZ, RZ, -R74 ;  /* 0x000000ffff517224 */ /* 0x000fe400078e0a4a */
[C---:B------:R-:W-:Y:S02]  /*2d70*/  VIADD R10, R3.reuse, 0x52 ;  /* 0x00000052030a7836 */ /* 0x040fe40000000000 */
[C---:B--2---:R-:W-:Y:S02]  /*2d80*/  VIADD R2, R3.reuse, 0x55 ;  /* 0x0000005503027836 */ /* 0x044fe40000000000 */
[----:B---3--:R-:W-:Y:S01]  /*2d90*/  VIADD R0, R3, 0x56 ;  /* 0x0000005603007836 */ /* 0x008fe20000000000 */
[----:B------:R1:W-:Y:S01]  /*2da0*/  STL [R1+0x109c], R10 ;  /* 0x00109c0a01007387 */ /* 0x0003e20000100800 */
[C---:B------:R-:W-:Y:S01]  /*2db0*/  IMAD R74, R251.reuse, R79, R82 ;  /* 0x0000004ffb4a7224 */ /* 0x040fe200078e0252 */
[----:B------:R-:W-:Y:S01]  /*2dc0*/  IABS R82, R9 ;  /* 0x0000000900527213 */ /* 0x000fe20000000000 */
[----:B------:R-:W-:Y:S01]  /*2dd0*/  IMAD.MOV R4, RZ, RZ, -R4 ;  /* 0x000000ffff047224 */ /* 0x000fe200078e0a04 */
[----:B------:R-:W-:Y:S01]  /*2de0*/  IABS R86, R2 ;  /* 0x0000000200567213 */ /* 0x000fe20000000000 */
        /* <DEDUP_REMOVED lines=8> */
[----:B------:R2:W-:Y:S01]  /*2e70*/  STL [R1+0x10a8], R8 ;  /* 0x0010a80801007387 */ /* 0x0005e20000100800 */
[----:B------:R-:W-:Y:S01]  /*2e80*/  IMAD.HI.U32 R76, R7, R82, RZ ;  /* 0x00000052074c7227 */ /* 0x000fe200078e00ff */
[----:B-1----:R-:W-:-:S02]  /*2e90*/  IADD3 R10, PT, PT, R3, 0x57, RZ ;  /* 0x00000057030a7810 */ /* 0x002fc40007ffe0ff */
[----:B------:R1:W-:Y:S01]  /*2ea0*/  STL [R1+0x10ac], R2 ;  /* 0x0010ac0201007387 */ /* 0x0003e20000100800 */
[C---:B------:R-:W-:Y:S01]  /*2eb0*/  IMAD.HI.U32 R4, R7.reuse, R80, RZ ;  /* 0x0000005007047227 */ /* 0x040fe200078e00ff */
[----:B------:R-:W-:Y:S02]  /*2ec0*/  IADD3 R81, PT, PT, -R76, RZ, RZ ;  /* 0x000000ff4c517210 */ /* 0x000fe40007ffe1ff */
[----:B------:R3:W-:Y:S01]  /*2ed0*/  STL [R1+0x10b4], R0 ;  /* 0x0010b40001007387 */ /* 0x0007e20000100800 */
[----:B------:R-:W-:-:S03]  /*2ee0*/  IMAD.HI.U32 R77, R7, R84, RZ ;  /* 0x00000054074d7227 */ /* 0x000fc600078e00ff */
[----:B------:R4:W-:Y:S01]  /*2ef0*/  STL [R1+0x10b8], R10 ;  /* 0x0010b80a01007387 */ /* 0x0009e20000100800 */
[C---:B--2---:R-:W-:Y:S02]  /*2f00*/  VIADD R8, R3.reuse, 0x59 ;  /* 0x0000005903087836 */ /* 0x044fe40000000000 */
[----:B-1----:R-:W-:Y:S02]  /*2f10*/  VIADD R2, R3, 0x5a ;  /* 0x0000005a03027836 */ /* 0x002fe40000000000 */
[C---:B------:R-:W-:Y:S01]  /*2f20*/  IMAD.HI.U32 R78, R7.reuse, R86, RZ ;  /* 0x00000056074e7227 */ /* 0x040fe200078e00ff */
[----:B------:R-:W-:Y:S02]  /*2f30*/  IABS R90, R8 ;  /* 0x00000008005a7213 */ /* 0x000fe40000000000 */
[----:B------:R-:W-:Y:S01]  /*2f40*/  IABS R92, R2 ;  /* 0x00000002005c7213 */ /* 0x000fe20000000000 */
[----:B------:R-:W-:Y:S01]  /*2f50*/  IMAD.HI.U32 R79, R7, R88, RZ ;  /* 0x00000058074f7227 */ /* 0x000fe200078e00ff */
[----:B---3--:R-:W-:-:S03]  /*2f60*/  IADD3 R0, PT, PT, R3, 0x5b, RZ ;  /* 0x0000005b03007810 */ /* 0x008fc60007ffe0ff */
[----:B------:R-:W-:Y:S01]  /*2f70*/  IMAD.MOV R4, RZ, RZ, -R4 ;  /* 0x000000ffff047224 */ /* 0x000fe200078e0a04 */
[----:B------:R-:W-:Y:S01]  /*2f80*/  IABS R94, R0 ;  /* 0x00000000005e7213 */ /* 0x000fe20000000000 */
[----:B------:R-:W-:Y:S02]  /*2f90*/  IMAD.MOV R83, RZ, RZ, -R77 ;  /* 0x000000ffff537224 */ /* 0x000fe400078e0a4d */
[----:B------:R-:W-:Y:S02]  /*2fa0*/  IMAD.MOV R85, RZ, RZ, -R78 ;  /* 0x000000ffff557224 */ /* 0x000fe400078e0a4e */
[----:B------:R-:W-:Y:S02]  /*2fb0*/  IMAD.MOV R87, RZ, RZ, -R79 ;  /* 0x000000ffff577224 */ /* 0x000fe400078e0a4f */
[----:B------:R-:W-:Y:S02]  /*2fc0*/  VIADD R9, R3, 0x58 ;  /* 0x0000005803097836 */ /* 0x000fe40000000000 */
[----:B------:R-:W-:-:S02]  /*2fd0*/  IMAD R76, R251, R4, R80 ;  /* 0x00000004fb4c7224 */ /* 0x000fc400078e0250 */
[C---:B------:R-:W-:Y:S01]  /*2fe0*/  IMAD R77, R251.reuse, R81, R82 ;  /* 0x00000051fb4d7224 */ /* 0x040fe200078e0252 */
[----:B------:R-:W-:Y:S01]  /*2ff0*/  STL [R1+0x10c0], R9 ;  /* 0x0010c00901007387 */ /* 0x000fe20000100800 */
[C---:B------:R-:W-:Y:S02]  /*3000*/  IMAD R78, R251.reuse, R83, R84 ;  /* 0x00000053fb4e7224 */ /* 0x040fe400078e0254 */
[C---:B------:R-:W-:Y:S01]  /*3010*/  IMAD R79, R251.reuse, R85, R86 ;  /* 0x00000055fb4f7224 */ /* 0x040fe200078e0256 */
[----:B------:R-:W-:Y:S01]  /*3020*/  IABS R86, R10 ;  /* 0x0000000a00567213 */ /* 0x000fe20000000000 */
[----:B------:R-:W-:Y:S01]  /*3030*/  IMAD R80, R251, R87, R88 ;  /* 0x00000057fb507224 */ /* 0x000fe200078e0258 */
[----:B------:R-:W-:Y:S01]  /*3040*/  IABS R88, R9 ;  /* 0x0000000900587213 */ /* 0x000fe20000000000 */
[C---:B------:R-:W-:Y:S01]  /*3050*/  IMAD.HI.U32 R82, R7.reuse, R90, RZ ;  /* 0x0000005a07527227 */ /* 0x040fe200078e00ff */
[----:B------:R1:W-:Y:S03]  /*3060*/  STL [R1+0x10c4], R8 ;  /* 0x0010c40801007387 */ /* 0x0003e60000100800 */
[----:B------:R-:W-:Y:S01]  /*3070*/  IMAD.HI.U32 R83, R7, R92, RZ ;  /* 0x0000005c07537227 */ /* 0x000fe200078e00ff */
[----:B------:R-:W-:Y:S03]  /*3080*/  STL [R1+0x10cc], R2 ;  /* 0x0010cc0201007387 */ /* 0x000fe60000100800 */
[----:B------:R-:W-:Y:S01]  /*3090*/  IMAD.MOV R87, RZ, RZ, -R82 ;  /* 0x000000ffff577224 */ /* 0x000fe200078e0a52 */
[----:B------:R2:W-:Y:S01]  /*30a0*/  STL [R1+0x10dc], R0 ;  /* 0x0010dc0001007387 */ /* 0x0005e20000100800 */
[----:B----4-:R-:W-:Y:S01]  /*30b0*/  VIADD R10, R3, 0x5c ;  /* 0x0000005c030a7836 */ /* 0x010fe20000000000 */
[----:B------:R-:W-:Y:S01]  /*30c0*/  IADD3 R89, PT, PT, -R83, RZ, RZ ;  /* 0x000000ff53597210 */ /* 0x000fe20007ffe1ff */
[----:B------:R-:W-:Y:S01]  /*30d0*/  IMAD.HI.U32 R4, R7, R86, RZ ;  /* 0x0000005607047227 */ /* 0x000fe200078e00ff */
[----:B-1----:R-:W-:-:S02]  /*30e0*/  IADD3 R8, PT, PT, R3, 0x5e, RZ ;  /* 0x0000005e03087810 */ /* 0x002fc40007ffe0ff */
[----:B------:R1:W-:Y:S01]  /*30f0*/  STL [R1+0x10e0], R10 ;  /* 0x0010e00a01007387 */ /* 0x0003e20000100800 */
[----:B------:R-:W-:-:S04]  /*3100*/  IMAD.HI.U32 R84, R7, R94, RZ ;  /* 0x0000005e07547227 */ /* 0x000fc800078e00ff */
[----:B--2---:R-:W-:Y:S02]  /*3110*/  VIADD R0, R3, 0x60 ;  /* 0x0000006003007836 */ /* 0x004fe40000000000 */
[----:B------:R-:W-:-:S03]  /*3120*/  IMAD.HI.U32 R81, R7, R88, RZ ;  /* 0x0000005807517227 */ /* 0x000fc600078e00ff */
[----:B------:R-:W-:Y:S01]  /*3130*/  IABS R98, R0 ;  /* 0x0000000000627213 */ /* 0x000fe20000000000 */
[----:B------:R-:W-:Y:S02]  /*3140*/  VIADD R9, R3, 0x5d ;  /* 0x0000005d03097836 */ /* 0x000fe40000000000 */
[----:B------:R-:W-:Y:S01]  /*3150*/  IMAD R83, R251, R87, R90 ;  /* 0x00000057fb537224 */ /* 0x000fe200078e025a */
[----:B------:R-:W-:Y:S01]  /*3160*/  IABS R90, R10 ;  /* 0x0000000a005a7213 */ /* 0x000fe20000000000 */
[----:B------:R-:W-:Y:S01]  /*3170*/  IMAD.MOV R4, RZ, RZ, -R4 ;  /* 0x000000ffff047224 */ /* 0x000fe200078e0a04 */
[----:B------:R-:W-:Y:S01]  /*3180*/  STL [R1+0x10e4], R9 ;  /* 0x0010e40901007387 */ /* 0x000fe20000100800 */
[----:B------:R-:W-:Y:S01]  /*3190*/  IMAD.MOV R91, RZ, RZ, -R84 ;  /* 0x000000ffff5b7224 */ /* 0x000fe200078e0a54 */
[----:B-1----:R-:W-:Y:S01]  /*31a0*/  IADD3 R10, PT, PT, R3, 0x61, RZ ;  /* 0x00000061030a7810 */ /* 0x002fe20007ffe0ff */
[----:B------:R-:W-:Y:S01]  /*31b0*/  IMAD.MOV R85, RZ, RZ, -R81 ;  /* 0x000000ffff557224 */ /* 0x000fe200078e0a51 */
[----:B------:R-:W-:Y:S01]  /*31c0*/  STL [R1+0x10e8], R8 ;  /* 0x0010e80801007387 */ /* 0x000fe20000100800 */
[----:B------:R-:W-:Y:S01]  /*31d0*/  IMAD R84, R251, R89, R92 ;  /* 0x00000059fb547224 */ /* 0x000fe200078e025c */
[----:B------:R-:W-:Y:S01]  /*31e0*/  IABS R92, R9 ;  /* 0x00000009005c7213 */ /* 0x000fe20000000000 */
[----:B------:R-:W-:-:S02]  /*31f0*/  VIADD R2, R3, 0x5f ;  /* 0x0000005f03027836 */ /* 0x000fc40000000000 */
[C---:B------:R-:W-:Y:S02]  /*3200*/  IMAD R81, R251.reuse, R4, R86 ;  /* 0x00000004fb517224 */ /* 0x040fe400078e0256 */
[----:B------:R-:W-:Y:S01]  /*3210*/  IMAD R82, R251, R85, R88 ;  /* 0x00000055fb527224 */ /* 0x000fe200078e0258 */
[----:B------:R-:W-:Y:S01]  /*3220*/  IABS R96, R2 ;  /* 0x0000000200607213 */ /* 0x000fe20000000000 */
[----:B------:R-:W-:Y:S01]  /*3230*/  IMAD.HI.U32 R4, R7, R90, RZ ;  /* 0x0000005a07047227 */ /* 0x000fe200078e00ff */
[----:B------:R-:W-:Y:S03]  /*3240*/  STL [R1+0x10ec], R2 ;  /* 0x0010ec0201007387 */ /* 0x000fe60000100800 */
[----:B------:R-:W-:Y:S01]  /*3250*/  IMAD R85, R251, R91, R94 ;  /* 0x0000005bfb557224 */ /* 0x000fe200078e025e */
[----:B------:R-:W-:Y:S01]  /*3260*/  IABS R94, R8 ;  /* 0x00000008005e7213 */ /* 0x000fe20000000000 */
[C---:B------:R-:W-:Y:S01]  /*3270*/  IMAD.HI.U32 R89, R7.reuse, R98, RZ ;  /* 0x0000006207597227 */ /* 0x040fe200078e00ff */
[----:B------:R1:W-:Y:S03]  /*3280*/  STL [R1+0x1104], R0 ;  /* 0x0011040001007387 */ /* 0x0003e60000100800 */
[----:B------:R-:W-:Y:S01]  /*3290*/  IMAD.HI.U32 R86, R7, R92, RZ ;  /* 0x0000005c07567227 */ /* 0x000fe200078e00ff */
[----:B------:R-:W-:Y:S03]  /*32a0*/  STL [R1+0x1108], R10 ;  /* 0x0011080a01007387 */ /* 0x000fe60000100800 */
[----:B------:R-:W-:Y:S01]  /*32b0*/  IMAD.MOV R4, RZ, RZ, -R4 ;  /* 0x000000ffff047224 */ /* 0x000fe200078e0a04 */
[----:B------:R-:W-:Y:S01]  /*32c0*/  IADD3 R91, PT, PT, -R86, RZ, RZ ;  /* 0x000000ff565b7210 */ /* 0x000fe20007ffe1ff */
[----:B------:R-:W-:Y:S01]  /*32d0*/  IMAD.MOV R97, RZ, RZ, -R89 ;  /* 0x000000ffff617224 */ /* 0x000fe200078e0a59 */
[C---:B-1----:R-:W-:Y:S01]  /*32e0*/  IADD3 R0, PT, PT, R3.reuse, 0x65, RZ ;  /* 0x0000006503007810 */ /* 0x042fe20007ffe0ff */
[----:B------:R-:W-:-:S02]  /*32f0*/  VIADD R9, R3, 0x62 ;  /* 0x0000006203097836 */ /* 0x000fc40000000000 */
[C---:B------:R-:W-:Y:S01]  /*3300*/  VIADD R8, R3.reuse, 0x63 ;  /* 0x0000006303087836 */ /* 0x040fe20000000000 */
[----:B------:R-:W-:Y:S01]  /*3310*/  IABS R104, R0 ;  /* 0x0000000000687213 */ /* 0x000fe20000000000 */
[----:B------:R-:W-:Y:S01]  /*3320*/  VIADD R2, R3, 0x64 ;  /* 0x0000006403027836 */ /* 0x000fe20000000000 */
[----:B------:R-:W-:Y:S01]  /*3330*/  STL [R1+0x110c], R9 ;  /* 0x00110c0901007387 */ /* 0x000fe20000100800 */
[C---:B------:R-:W-:Y:S01]  /*3340*/  IMAD.HI.U32 R87, R7.reuse, R94, RZ ;  /* 0x0000005e07577227 */ /* 0x040fe200078e00ff */
[----:B------:R-:W-:Y:S02]  /*3350*/  IABS R100, R8 ;  /* 0x0000000800647213 */ /* 0x000fe40000000000 */
[----:B------:R-:W-:Y:S01]  /*3360*/  IABS R102, R2 ;  /* 0x0000000200667213 */ /* 0x000fe20000000000 */
[----:B------:R-:W-:Y:S01]  /*3370*/  IMAD.HI.U32 R88, R7, R96, RZ ;  /* 0x0000006007587227 */ /* 0x000fe200078e00ff */
[----:B------:R1:W-:Y:S03]  /*3380*/  STL [R1+0x1110], R8 ;  /* 0x0011100801007387 */ /* 0x0003e60000100800 */
[C---:B------:R-:W-:Y:S01]  /*3390*/  IMAD R86, R251.reuse, R4, R90 ;  /* 0x00000004fb567224 */ /* 0x040fe200078e025a */
[----:B------:R2:W-:Y:S01]  /*33a0*/  STL [R1+0x1114], R2 ;  /* 0x0011140201007387 */ /* 0x0005e20000100800 */
[----:B------:R-:W-:Y:S01]  /*33b0*/  IMAD R90, R251, R97, R98 ;  /* 0x00000061fb5a7224 */ /* 0x000fe200078e0262 */
[----:B------:R-:W-:Y:S01]  /*33c0*/  IABS R98, R9 ;  /* 0x0000000900627213 */ /* 0x000fe20000000000 */
[----:B------:R-:W-:Y:S01]  /*33d0*/  IMAD.MOV R93, RZ, RZ, -R87 ;  /* 0x000000ffff5d7224 */ /* 0x000fe200078e0a57 */
[----:B------:R3:W-:Y:S01]  /*33e0*/  STL [R1+0x1134], R0 ;  /* 0x0011340001007387 */ /* 0x0007e20000100800 */
[----:B------:R-:W-:Y:S01]  /*33f0*/  IMAD.MOV R95, RZ, RZ, -R88 ;  /* 0x000000ffff5f7224 */ /* 0x000fe200078e0a58 */
[----:B-1----:R-:W-:Y:S01]  /*3400*/  IADD3 R8, PT, PT, R3, 0x68, RZ ;  /* 0x0000006803087810 */ /* 0x002fe20007ffe0ff */
[----:B------:R-:W-:-:S02]  /*3410*/  IMAD R87, R251, R91, R92 ;  /* 0x0000005bfb577224 */ /* 0x000fc400078e025c */
[C---:B------:R-:W-:Y:S02]  /*3420*/  IMAD R88, R251.reuse, R93, R94 ;  /* 0x0000005dfb587224 */ /* 0x040fe400078e025e */
[----:B------:R-:W-:Y:S01]  /*3430*/  IMAD R89, R251, R95, R96 ;  /* 0x0000005ffb597224 */ /* 0x000fe200078e0260 */
[----:B------:R-:W-:Y:S01]  /*3440*/  IABS R96, R10 ;  /* 0x0000000a00607213 */ /* 0x000fe20000000000 */
[----:B------:R-:W-:-:S04]  /*3450*/  IMAD.HI.U32 R91, R7, R98, RZ ;  /* 0x00000062075b7227 */ /* 0x000fc800078e00ff */
[----:B------:R-:W-:-:S04]  /*3460*/  IMAD.HI.U32 R92, R7, R100, RZ ;  /* 0x00000064075c7227 */ /* 0x000fc800078e00ff */
[----:B------:R-:W-:-:S04]  /*3470*/  IMAD.HI.U32 R93, R7, R102, RZ ;  /* 0x00000066075d7227 */ /* 0x000fc800078e00ff */
[----:B------:R-:W-:Y:S01]  /*3480*/  IMAD.HI.U32 R94, R7, R104, RZ ;  /* 0x00000068075e7227 */ /* 0x000fe200078e00ff */
[----:B------:R-:W-:-:S03]  /*3490*/  IADD3 R99, PT, PT, -R93, RZ, RZ ;  /* 0x000000ff5d637210 */ /* 0x000fc60007ffe1ff */
[C---:B--2---:R-:W-:Y:S02]  /*34a0*/  VIADD R2, R3.reuse, 0x69 ;  /* 0x0000006903027836 */ /* 0x044fe40000000000 */
[----:B------:R-:W-:Y:S02]  /*34b0*/  IMAD.MOV R95, RZ, RZ, -R91 ;  /* 0x000000ffff5f7224 */ /* 0x000fe400078e0a5b */
[----:B------:R-:W-:Y:S01]  /*34c0*/  IMAD.MOV R97, RZ, RZ, -R92 ;  /* 0x000000ffff617224 */ /* 0x000fe200078e0a5c */
[----:B------:R-:W-:Y:S01]  /*34d0*/  IABS R106, R2 ;  /* 0x00000002006a7213 */ /* 0x000fe20000000000 */
[----:B------:R-:W-:Y:S02]  /*34e0*/  IMAD.MOV R101, RZ, RZ, -R94 ;  /* 0x000000ffff657224 */ /* 0x000fe400078e0a5e */
[----:B------:R-:W-:Y:S02]  /*34f0*/  VIADD R10, R3, 0x66 ;  /* 0x00000066030a7836 */ /* 0x000fe40000000000 */
[----:B------:R-:W-:-:S03]  /*3500*/  IMAD.HI.U32 R4, R7, R96, RZ ;  /* 0x0000006007047227 */ /* 0x000fc600078e00ff */
[----:B------:R1:W-:Y:S01]  /*3510*/  STL [R1+0x113c], R10 ;  /* 0x00113c0a01007387 */ /* 0x0003e20000100800 */
[C---:B------:R-:W-:Y:S02]  /*3520*/  VIADD R9, R3.reuse, 0x67 ;  /* 0x0000006703097836 */ /* 0x040fe40000000000 */
[----:B---3--:R-:W-:Y:S02]  /*3530*/  VIADD R0, R3, 0x6a ;  /* 0x0000006a03007836 */ /* 0x008fe40000000000 */
[C---:B------:R-:W-:Y:S01]  /*3540*/  IMAD R92, R251.reuse, R95, R98 ;  /* 0x0000005ffb5c7224 */ /* 0x040fe200078e0262 */
[----:B------:R-:W-:Y:S01]  /*3550*/  STL [R1+0x1144], R9 ;  /* 0x0011440901007387 */ /* 0x000fe20000100800 */
[C---:B------:R-:W-:Y:S01]  /*3560*/  IMAD R93, R251.reuse, R97, R100 ;  /* 0x00000061fb5d7224 */ /* 0x040fe200078e0264 */
[----:B------:R-:W-:Y:S01]  /*3570*/  IABS R100, R10 ;  /* 0x0000000a00647213 */ /* 0x000fe20000000000 */
[C---:B------:R-:W-:Y:S01]  /*3580*/  IMAD R95, R251.reuse, R101, R104 ;  /* 0x00000065fb5f7224 */ /* 0x040fe200078e0268 */
[----:B------:R-:W-:Y:S01]  /*3590*/  IABS R104, R8 ;  /* 0x0000000800687213 */ /* 0x000fe20000000000 */
[----:B------:R-:W-:Y:S01]  /*35a0*/  IMAD.MOV R4, RZ, RZ, -R4 ;  /* 0x000000ffff047224 */ /* 0x000fe200078e0a04 */
[----:B------:R-:W-:Y:S01]  /*35b0*/  IABS R108, R0 ;  /* 0x00000000006c7213 */ /* 0x000fe20000000000 */
[----:B------:R-:W-:Y:S01]  /*35c0*/  IMAD R94, R251, R99, R102 ;  /* 0x00000063fb5e7224 */ /* 0x000fe200078e0266 */
[----:B------:R-:W-:Y:S01]  /*35d0*/  STL [R1+0x114c], R8 ;  /* 0x00114c0801007387 */ /* 0x000fe20000100800 */
[----:B------:R-:W-:Y:S01]  /*35e0*/  IABS R102, R9 ;  /* 0x0000000900667213 */ /* 0x000fe20000000000 */
[----:B------:R-:W-:Y:S01]  /*35f0*/  IMAD.HI.U32 R98, R7, R106, RZ ;  /* 0x0000006a07627227 */ /* 0x000fe200078e00ff */
[----:B-1----:R-:W-:Y:S01]  /*3600*/  IADD3 R10, PT, PT, R3, 0x6b, RZ ;  /* 0x0000006b030a7810 */ /* 0x002fe20007ffe0ff */
[----:B------:R1:W-:Y:S02]  /*3610*/  STL [R1+0x1154], R2 ;  /* 0x0011540201007387 */ /* 0x0003e40000100800 */
[----:B------:R-:W-:-:S02]  /*3620*/  IMAD R91, R251, R4, R96 ;  /* 0x00000004fb5b7224 */ /* 0x000fc400078e0260 */
[C---:B------:R-:W-:Y:S01]  /*3630*/  IMAD.HI.U32 R4, R7.reuse, R100, RZ ;  /* 0x0000006407047227 */ /* 0x040fe200078e00ff */
[----:B------:R2:W-:Y:S03]  /*3640*/  STL [R1+0x1178], R0 ;  /* 0x0011780001007387 */ /* 0x0005e60000100800 */
[----:B------:R-:W-:Y:S01]  /*3650*/  IMAD.HI.U32 R97, R7, R104, RZ ;  /* 0x0000006807617227 */ /* 0x000fe200078e00ff */
[----:B------:R-:W-:Y:S03]  /*3660*/  STL [R1+0x1180], R10 ;  /* 0x0011800a01007387 */ /* 0x000fe60000100800 */
[----:B-1----:R-:W-:Y:S02]  /*3670*/  VIADD R2, R3, 0x6e ;  /* 0x0000006e03027836 */ /* 0x002fe40000000000 */
[----:B------:R-:W-:Y:S01]  /*3680*/  IMAD.HI.U32 R99, R7, R108, RZ ;  /* 0x0000006c07637227 */ /* 0x000fe200078e00ff */
[----:B--2---:R-:W-:-:S02]  /*3690*/  IADD3 R0, PT, PT, R3, 0x6f, RZ ;  /* 0x0000006f03007810 */ /* 0x004fc40007ffe0ff */
[----:B------:R-:W-:Y:S01]  /*36a0*/  IABS R112, R2 ;  /* 0x0000000200707213 */ /* 0x000fe20000000000 */
[----:B------:R-:W-:Y:S01]  /*36b0*/  IMAD.HI.U32 R96, R7, R102, RZ ;  /* 0x0000006607607227 */ /* 0x000fe200078e00ff */
[----:B------:R-:W-:-:S03]  /*36c0*/  IABS R114, R0 ;  /* 0x0000000000727213 */ /* 0x000fc60000000000 */
[----:B------:R-:W-:Y:S01]  /*36d0*/  IMAD.MOV R105, RZ, RZ, -R98 ;  /* 0x000000ffff697224 */ /* 0x000fe200078e0a62 */
[----:B------:R-:W-:Y:S01]  /*36e0*/  IADD3 R101, PT, PT, -R96, RZ, RZ ;  /* 0x000000ff60657210 */ /* 0x000fe20007ffe1ff */
[----:B------:R-:W-:Y:S02]  /*36f0*/  IMAD.MOV R4, RZ, RZ, -R4 ;  /* 0x000000ffff047224 */ /* 0x000fe400078e0a04 */
[----:B------:R-:W-:Y:S02]  /*3700*/  IMAD.MOV R103, RZ, RZ, -R97 ;  /* 0x000000ffff677224 */ /* 0x000fe400078e0a61 */
[----:B------:R-:W-:Y:S02]  /*3710*/  IMAD.MOV R107, RZ, RZ, -R99 ;  /* 0x000000ffff6b7224 */ /* 0x000fe400078e0a63 */
[----:B------:R-:W-:Y:S02]  /*3720*/  VIADD R9, R3, 0x6c ;  /* 0x0000006c03097836 */ /* 0x000fe40000000000 */
[----:B------:R-:W-:Y:S01]  /*3730*/  IMAD R99, R251, R105, R106 ;  /* 0x00000069fb637224 */ /* 0x000fe200078e026a */
[----:B------:R-:W-:Y:S01]  /*3740*/  IABS R106, R10 ;  /* 0x0000000a006a7213 */ /* 0x000fe20000000000 */
[----:B------:R-:W-:Y:S01]  /*3750*/  VIADD R8, R3, 0x6d ;  /* 0x0000006d03087836 */ /* 0x000fe20000000000 */
[----:B------:R-:W-:Y:S01]  /*3760*/  STL [R1+0x1184], R9 ;  /* 0x0011840901007387 */ /* 0x000fe20000100800 */
[----:B------:R-:W-:-:S02]  /*3770*/  IMAD R96, R251, R4, R100 ;  /* 0x00000004fb607224 */ /* 0x000fc400078e0264 */
[C---:B------:R-:W-:Y:S01]  /*3780*/  IMAD R98, R251.reuse, R103, R104 ;  /* 0x00000067fb627224 */ /* 0x040fe200078e0268 */
[----:B------:R-:W-:Y:S01]  /*3790*/  IABS R110, R8 ;  /* 0x00000008006e7213 */ /* 0x000fe20000000000 */
[----:B------:R-:W-:Y:S01]  /*37a0*/  IMAD R100, R251, R107, R108 ;  /* 0x0000006bfb647224 */ /* 0x000fe200078e026c */
[----:B------:R-:W-:Y:S01]  /*37b0*/  IABS R108, R9 ;  /* 0x00000009006c7213 */ /* 0x000fe20000000000 */
[C---:B------:R-:W-:Y:S01]  /*37c0*/  IMAD.HI.U32 R103, R7.reuse, R112, RZ ;  /* 0x0000007007677227 */ /* 0x040fe200078e00ff */
[----:B------:R1:W-:Y:S03]  /*37d0*/  STL [R1+0x1190], R8 ;  /* 0x0011900801007387 */ /* 0x0003e60000100800 */
[----:B------:R-:W-:Y:S01]  /*37e0*/  IMAD.HI.U32 R4, R7, R106, RZ ;  /* 0x0000006a07047227 */ /* 0x000fe200078e00ff */
[----:B------:R-:W-:Y:S01]  /*37f0*/  IADD3 R109, PT, PT, -R103, RZ, RZ ;  /* 0x000000ff676d7210 */ /* 0x000fe20007ffe1ff */
[----:B------:R-:W-:Y:S02]  /*3800*/  STL [R1+0x1198], R2 ;  /* 0x0011980201007387 */ /* 0x000fe40000100800 */
[----:B------:R-:W-:-:S02]  /*3810*/  IMAD R97, R251, R101, R102 ;  /* 0x00000065fb617224 */ /* 0x000fc400078e0266 */
[----:B------:R-:W-:Y:S01]  /*3820*/  IMAD.HI.U32 R104, R7, R114, RZ ;  /* 0x0000007207687227 */ /* 0x000fe200078e00ff */
[----:B------:R-:W-:Y:S01]  /*3830*/  STL [R1+0x11b8], R0 ;  /* 0x0011b80001007387 */ /* 0x000fe20000100800 */
[----:B-1----:R-:W-:Y:S02]  /*3840*/  IADD3 R8, PT, PT, R3, 0x72, RZ ;  /* 0x0000007203087810 */ /* 0x002fe40007ffe0ff */
[----:B------:R-:W-:-:S04]  /*3850*/  IMAD.HI.U32 R101, R7, R108, RZ ;  /* 0x0000006c07657227 */ /* 0x000fc800078e00ff */
[C---:B------:R-:W-:Y:S02]  /*3860*/  VIADD R9, R3.reuse, 0x71 ;  /* 0x0000007103097836 */ /* 0x040fe40000000000 */
[----:B------:R-:W-:Y:S02]  /*3870*/  IMAD.MOV R4, RZ, RZ, -R4 ;  /* 0x000000ffff047224 */ /* 0x000fe400078e0a04 */
[----:B------:R-:W-:Y:S02]  /*3880*/  VIADD R10, R3, 0x70 ;  /* 0x00000070030a7836 */ /* 0x000fe40000000000 */
[----:B------:R-:W-:-:S03]  /*3890*/  IMAD.HI.U32 R102, R7, R110, RZ ;  /* 0x0000006e07667227 */ /* 0x000fc600078e00ff */
[----:B------:R1:W-:Y:S01]  /*38a0*/  STL [R1+0x11c4], R10 ;  /* 0x0011c40a01007387 */ /* 0x0003e20000100800 */
[----:B------:R-:W-:Y:S02]  /*38b0*/  IMAD.MOV R111, RZ, RZ, -R104 ;  /* 0x000000ffff6f7224 */ /* 0x000fe400078e0a68 */
[----:B------:R-:W-:Y:S01]  /*38c0*/  IMAD.MOV R105, RZ, RZ, -R101 ;  /* 0x000000ffff697224 */ /* 0x000fe200078e0a65 */
[----:B------:R2:W-:Y:S01]  /*38d0*/  STL [R1+0x11c8], R9 ;  /* 0x0011c80901007387 */ /* 0x0005e20000100800 */
[C---:B------:R-:W-:Y:S01]  /*38e0*/  IMAD R104, R251.reuse, R109, R112 ;  /* 0x0000006dfb687224 */ /* 0x040fe200078e0270 */
[----:B------:R-:W-:Y:S01]  /*38f0*/  IABS R112, R9 ;  /* 0x0000000900707213 */ /* 0x000fe20000000000 */
[----:B------:R-:W-:Y:S01]  /*3900*/  IMAD R101, R251, R4, R106 ;  /* 0x00000004fb657224 */ /* 0x000fe200078e026a */
[----:B------:R-:W-:Y:S01]  /*3910*/  IABS R106, R10 ;  /* 0x0000000a006a7213 */ /* 0x000fe20000000000 */
[----:B------:R-:W-:Y:S01]  /*3920*/  IMAD.MOV R107, RZ, RZ, -R102 ;  /* 0x000000ffff6b7224 */ /* 0x000fe200078e0a66 */
[----:B------:R3:W-:Y:S01]  /*3930*/  STL [R1+0x11d0], R8 ;  /* 0x0011d00801007387 */ /* 0x0007e20000100800 */
[----:B------:R-:W-:Y:S01]  /*3940*/  IMAD.HI.U32 R113, R7, R112, RZ ;  /* 0x0000007007717227 */ /* 0x000fe200078e00ff */
[----:B-1----:R-:W-:-:S03]  /*3950*/  IADD3 R10, PT, PT, R3, 0x75, RZ ;  /* 0x00000075030a7810 */ /* 0x002fc60007ffe0ff */
[----:B------:R-:W-:Y:S01]  /*3960*/  IMAD R103, R251, R107, R110 ;  /* 0x0000006bfb677224 */ /* 0x000fe200078e026e */
[----:B------:R-:W-:Y:S01]  /*3970*/  IADD3 R113, PT, PT, -R113, RZ, RZ ;  /* 0x000000ff71717210 */ /* 0x000fe20007ffe1ff */
[----:B------:R-:W-:-:S04]  /*3980*/  IMAD.HI.U32 R107, R7, R106, RZ ;  /* 0x0000006a076b7227 */ /* 0x000fc800078e00ff */
[C---:B------:R-:W-:Y:S02]  /*3990*/  VIADD R0, R3.reuse, 0x74 ;  /* 0x0000007403007836 */ /* 0x040fe40000000000 */
[----:B------:R-:W-:Y:S02]  /*39a0*/  IMAD.MOV R107, RZ, RZ, -R107 ;  /* 0x000000ffff6b7224 */ /* 0x000fe400078e0a6b */
[----:B--2---:R-:W-:Y:S01]  /*39b0*/  VIADD R9, R3, 0x76 ;  /* 0x0000007603097836 */ /* 0x004fe20000000000 */
[----:B------:R-:W-:Y:S01]  /*39c0*/  IABS R110, R0 ;  /* 0x00000000006e7213 */ /* 0x000fe20000000000 */
[C---:B------:R-:W-:Y:S01]  /*39d0*/  IMAD R102, R251.reuse, R105, R108 ;  /* 0x00000069fb667224 */ /* 0x040fe200078e026c */
[----:B------:R-:W-:Y:S01]  /*39e0*/  IABS R108, R8 ;  /* 0x00000008006c7213 */ /* 0x000fe20000000000 */
[C---:B------:R-:W-:Y:S02]  /*39f0*/  IMAD R106, R251.reuse, R107, R106 ;  /* 0x0000006bfb6a7224 */ /* 0x040fe400078e026a */
[C---:B------:R-:W-:Y:S01]  /*3a00*/  IMAD R107, R251.reuse, R113, R112 ;  /* 0x00000071fb6b7224 */ /* 0x040fe200078e0270 */
[----:B------:R-:W-:Y:S01]  /*3a10*/  IABS R112, R9 ;  /* 0x0000000900707213 */ /* 0x000fe20000000000 */
[----:B------:R-:W-:-:S02]  /*3a20*/  IMAD R105, R251, R111, R114 ;  /* 0x0000006ffb697224 */ /* 0x000fc400078e0272 */
[----:B------:R-:W-:Y:S02]  /*3a30*/  VIADD R2, R3, 0x73 ;  /* 0x0000007303027836 */ /* 0x000fe40000000000 */
[----:B------:R-:W-:-:S03]  /*3a40*/  IMAD.HI.U32 R111, R7, R110, RZ ;  /* 0x0000006e076f7227 */ /* 0x000fc600078e00ff */
[----:B------:R-:W-:Y:S01]  /*3a50*/  STL [R1+0x11dc], R2 ;  /* 0x0011dc0201007387 */ /* 0x000fe20000100800 */
[----:B---3--:R-:W-:Y:S01]  /*3a60*/  VIADD R8, R3, 0x77 ;  /* 0x0000007703087836 */ /* 0x008fe20000000000 */
[----:B------:R-:W-:Y:S01]  /*3a70*/  IABS R4, R2 ;  /* 0x0000000200047213 */ /* 0x000fe20000000000 */
[C---:B------:R-:W-:Y:S01]  /*3a80*/  IMAD.HI.U32 R114, R7.reuse, R108, RZ ;  /* 0x0000006c07727227 */ /* 0x040fe200078e00ff */
[----:B------:R1:W-:Y:S02]  /*3a90*/  STL [R1+0x1204], R0 ;  /* 0x0012040001007387 */ /* 0x0003e40000100800 */
[----:B------:R-:W-:Y:S01]  /*3aa0*/  IABS R113, R8 ;  /* 0x0000000800717213 */ /* 0x000fe20000000000 */
[----:B------:R-:W-:Y:S01]  /*3ab0*/  IMAD.MOV R111, RZ, RZ, -R111 ;  /* 0x000000ffff6f7224 */ /* 0x000fe200078e0a6f */
[----:B------:R-:W-:Y:S01]  /*3ac0*/  STL [R1+0x1214], R10 ;  /* 0x0012140a01007387 */ /* 0x000fe20000100800 */
[----:B------:R-:W-:-:S03]  /*3ad0*/  IMAD.HI.U32 R118, R7, R112, RZ ;  /* 0x0000007007767227 */ /* 0x000fc600078e00ff */
[----:B------:R-:W-:Y:S01]  /*3ae0*/  STL [R1+0x1224], R9 ;  /* 0x0012240901007387 */ /* 0x000fe20000100800 */
[----:B------:R-:W-:Y:S01]  /*3af0*/  IMAD.MOV R114, RZ, RZ, -R114 ;  /* 0x000000ffff727224 */ /* 0x000fe200078e0a72 */
[C---:B-1----:R-:W-:Y:S01]  /*3b00*/  IADD3 R0, PT, PT, R3.reuse, 0x79, RZ ;  /* 0x0000007903007810 */ /* 0x042fe20007ffe0ff */
[----:B------:R-:W-:Y:S01]  /*3b10*/  VIADD R2, R3, 0x78 ;  /* 0x0000007803027836 */ /* 0x000fe20000000000 */
[----:B------:R1:W-:Y:S01]  /*3b20*/  STL [R1+0x1230], R8 ;  /* 0x0012300801007387 */ /* 0x0003e20000100800 */
[C---:B------:R-:W-:Y:S01]  /*3b30*/  IMAD R110, R251.reuse, R111, R110 ;  /* 0x0000006ffb6e7224 */ /* 0x040fe200078e026e */
[----:B------:R-:W-:Y:S01]  /*3b40*/  IABS R111, R10 ;  /* 0x0000000a006f7213 */ /* 0x000fe20000000000 */
[----:B------:R-:W-:Y:S01]  /*3b50*/  IMAD.MOV R118, RZ, RZ, -R118 ;  /* 0x000000ffff767224 */ /* 0x000fe200078e0a76 */
[----:B------:R2:W-:Y:S01]  /*3b60*/  STL [R1+0x123c], R2 ;  /* 0x00123c0201007387 */ /* 0x0005e20000100800 */
[----:B------:R-:W-:Y:S01]  /*3b70*/  IMAD R108, R251, R114, R108 ;  /* 0x00000072fb6c7224 */ /* 0x000fe200078e026c */
[----:B------:R-:W-:Y:S01]  /*3b80*/  IABS R114, R2 ;  /* 0x0000000200727213 */ /* 0x000fe20000000000 */
[----:B------:R-:W-:Y:S01]  /*3b90*/  IMAD.HI.U32 R117, R7, R113, RZ ;  /* 0x0000007107757227 */ /* 0x000fe200078e00ff */
[----:B------:R-:W-:Y:S01]  /*3ba0*/  STL [R1+0x1244], R0 ;  /* 0x0012440001007387 */ /* 0x000fe20000100800 */
[----:B------:R-:W-:-:S02]  /*3bb0*/  IABS R115, R0 ;  /* 0x0000000000737213 */ /* 0x000fc40000000000 */
[----:B-1----:R-:W-:Y:S01]  /*3bc0*/  IADD3 R8, PT, PT, R3, 0x7c, RZ ;  /* 0x0000007c03087810 */ /* 0x002fe20007ffe0ff */
[----:B------:R-:W-:Y:S02]  /*3bd0*/  IMAD R112, R251, R118, R112 ;  /* 0x00000076fb707224 */ /* 0x000fe400078e0270 */
[----:B------:R-:W-:Y:S01]  /*3be0*/  IMAD.HI.U32 R119, R7, R111, RZ ;  /* 0x0000006f07777227 */ /* 0x000fe200078e00ff */
[----:B------:R-:W-:-:S03]  /*3bf0*/  IABS R118, R8 ;  /* 0x0000000800767213 */ /* 0x000fc60000000000 */
[----:B------:R-:W-:Y:S02]  /*3c00*/  IMAD.MOV R117, RZ, RZ, -R117 ;  /* 0x000000ffff757224 */ /* 0x000fe400078e0a75 */
[----:B------:R-:W-:Y:S02]  /*3c10*/  VIADD R9, R3, 0x7b ;  /* 0x0000007b03097836 */ /* 0x000fe40000000000 */
[----:B------:R-:W-:-:S04]  /*3c20*/  IMAD.HI.U32 R116, R7, R114, RZ ;  /* 0x0000007207747227 */ /* 0x000fc800078e00ff */
[----:B------:R-:W-:Y:S01]  /*3c30*/  VIADD R10, R3, 0x7a ;  /* 0x0000007a030a7836 */ /* 0x000fe20000000000 */
[----:B------:R-:W-:Y:S01]  /*3c40*/  IADD3 R116, PT, PT, -R116, RZ, RZ ;  /* 0x000000ff74747210 */ /* 0x000fe20007ffe1ff */
[----:B------:R-:W-:Y:S02]  /*3c50*/  IMAD.MOV R119, RZ, RZ, -R119 ;  /* 0x000000ffff777224 */ /* 0x000fe400078e0a77 */
[----:B------:R-:W-:Y:S01]  /*3c60*/  IMAD R113, R251, R117, R113 ;  /* 0x00000075fb717224 */ /* 0x000fe200078e0271 */
[----:B------:R-:W-:Y:S01]  /*3c70*/  IABS R117, R9 ;  /* 0x0000000900757213 */ /* 0x000fe20000000000 */
[----:B--2---:R-:W-:Y:S01]  /*3c80*/  VIADD R2, R3, 0x7d ;  /* 0x0000007d03027836 */ /* 0x004fe20000000000 */
[----:B------:R-:W-:Y:S01]  /*3c90*/  STL [R1+0x1210], R10 ;  /* 0x0012100a01007387 */ /* 0x000fe20000100800 */
[----:B------:R-:W-:-:S03]  /*3ca0*/  IMAD.HI.U32 R122, R7, R118, RZ ;  /* 0x00000076077a7227 */ /* 0x000fc600078e00ff */
[----:B------:R1:W-:Y:S01]  /*3cb0*/  STL [R1+0x1220], R9 ;  /* 0x0012200901007387 */ /* 0x0003e20000100800 */
[----:B------:R-:W-:Y:S01]  /*3cc0*/  IMAD R111, R251, R119, R111 ;  /* 0x00000077fb6f7224 */ /* 0x000fe200078e026f */
[----:B------:R-:W-:Y:S01]  /*3cd0*/  IABS R119, R2 ;  /* 0x0000000200777213 */ /* 0x000fe20000000000 */
[----:B------:R-:W-:Y:S01]  /*3ce0*/  IMAD.MOV R122, RZ, RZ, -R122 ;  /* 0x000000ffff7a7224 */ /* 0x000fe200078e0a7a */
[----:B------:R2:W-:Y:S01]  /*3cf0*/  STL [R1+0x122c], R8 ;  /* 0x00122c0801007387 */ /* 0x0005e20000100800 */
[----:B------:R-:W-:-:S03]  /*3d00*/  IMAD.HI.U32 R123, R7, R117, RZ ;  /* 0x00000075077b7227 */ /* 0x000fc600078e00ff */
[----:B------:R-:W-:Y:S01]  /*3d10*/  STL [R1+0x1238], R2 ;  /* 0x0012380201007387 */ /* 0x000fe20000100800 */
[----:B------:R-:W-:Y:S01]  /*3d20*/  IMAD R114, R251, R116, R114 ;  /* 0x00000074fb727224 */ /* 0x000fe200078e0272 */
[----:B------:R-:W-:Y:S01]  /*3d30*/  IABS R116, R10 ;  /* 0x0000000a00747213 */ /* 0x000fe20000000000 */
[----:B-1----:R-:W-:Y:S01]  /*3d40*/  VIADD R9, R3, 0x80 ;  /* 0x0000008003097836 */ /* 0x002fe20000000000 */
[----:B------:R-:W-:Y:S01]  /*3d50*/  IADD3 R123, PT, PT, -R123, RZ, RZ ;  /* 0x000000ff7b7b7210 */ /* 0x000fe20007ffe1ff */
[----:B------:R-:W-:Y:S01]  /*3d60*/  IMAD R118, R251, R122, R118 ;  /* 0x0000007afb767224 */ /* 0x000fe200078e0276 */
[C---:B------:R-:W-:Y:S01]  /*3d70*/  IADD3 R10, PT, PT, R3.reuse, 0x7f, RZ ;  /* 0x0000007f030a7810 */ /* 0x040fe20007ffe0ff */
[----:B------:R-:W-:Y:S01]  /*3d80*/  VIADD R0, R3, 0x7e ;  /* 0x0000007e03007836 */ /* 0x000fe20000000000 */
[----:B------:R-:W-:Y:S01]  /*3d90*/  IABS R122, R9 ;  /* 0x00000009007a7213 */ /* 0x000fe20000000000 */
[----:B------:R-:W-:-:S03]  /*3da0*/  IMAD.HI.U32 R121, R7, R119, RZ ;  /* 0x0000007707797227 */ /* 0x000fc600078e00ff */
[----:B------:R1:W-:Y:S01]  /*3db0*/  STL [R1+0x1240], R0 ;  /* 0x0012400001007387 */ /* 0x0003e20000100800 */
[----:B--2---:R-:W-:Y:S01]  /*3dc0*/  VIADD R8, R3, 0x81 ;  /* 0x0000008103087836 */ /* 0x004fe20000000000 */
[----:B------:R-:W-:Y:S01]  /*3dd0*/  IABS R120, R0 ;  /* 0x0000000000787213 */ /* 0x000fe20000000000 */
[C---:B------:R-:W-:Y:S01]  /*3de0*/  IMAD.HI.U32 R124, R7.reuse, R116, RZ ;  /* 0x00000074077c7227 */ /* 0x040fe200078e00ff */
[----:B------:R-:W-:Y:S03]  /*3df0*/  STL [R1+0x11fc], R10 ;  /* 0x0011fc0a01007387 */ /* 0x000fe60000100800 */
[----:B------:R-:W-:Y:S01]  /*3e00*/  IMAD.MOV R121, RZ, RZ, -R121 ;  /* 0x000000ffff797224 */ /* 0x000fe200078e0a79 */
[----:B------:R-:W-:Y:S01]  /*3e10*/  STL [R1+0x120c], R9 ;  /* 0x00120c0901007387 */ /* 0x000fe20000100800 */
[----:B------:R-:W-:Y:S01]  /*3e20*/  IMAD.HI.U32 R128, R7, R122, RZ ;  /* 0x0000007a07807227 */ /* 0x000fe200078e00ff */
[----:B-1----:R-:W-:-:S02]  /*3e30*/  IADD3 R0, PT, PT, R3, 0x83, RZ ;  /* 0x0000008303007810 */ /* 0x002fc40007ffe0ff */
[----:B------:R1:W-:Y:S01]  /*3e40*/  STL [R1+0x1218], R8 ;  /* 0x0012180801007387 */ /* 0x0003e20000100800 */
[----:B------:R-:W-:Y:S01]  /*3e50*/  IMAD R117, R251, R123, R117 ;  /* 0x0000007bfb757224 */ /* 0x000fe200078e0275 */
[----:B------:R-:W-:Y:S01]  /*3e60*/  IABS R123, R8 ;  /* 0x00000008007b7213 */ /* 0x000fe20000000000 */
[----:B------:R-:W-:Y:S01]  /*3e70*/  IMAD.MOV R124, RZ, RZ, -R124 ;  /* 0x000000ffff7c7224 */ /* 0x000fe200078e0a7c */
[----:B------:R-:W-:Y:S01]  /*3e80*/  IABS R125, R0 ;  /* 0x00000000007d7213 */ /* 0x000fe20000000000 */
[----:B------:R-:W-:Y:S02]  /*3e90*/  VIADD R2, R3, 0x82 ;  /* 0x0000008203027836 */ /* 0x000fe40000000000 */
[----:B------:R-:W-:Y:S01]  /*3ea0*/  IMAD R119, R251, R121, R119 ;  /* 0x00000079fb777224 */ /* 0x000fe200078e0277 */
[----:B------:R-:W-:Y:S01]  /*3eb0*/  IABS R121, R10 ;  /* 0x0000000a00797213 */ /* 0x000fe20000000000 */
[----:B------:R-:W-:Y:S01]  /*3ec0*/  IMAD.MOV R128, RZ, RZ, -R128 ;  /* 0x000000ffff807224 */ /* 0x000fe200078e0a80 */
[----:B-1----:R-:W-:Y:S01]  /*3ed0*/  IADD3 R8, PT, PT, R3, 0x86, RZ ;  /* 0x0000008603087810 */ /* 0x002fe20007ffe0ff */
[----:B------:R-:W-:Y:S01]  /*3ee0*/  IMAD R116, R251, R124, R116 ;  /* 0x0000007cfb747224 */ /* 0x000fe200078e0274 */
[----:B------:R-:W-:Y:S01]  /*3ef0*/  IABS R124, R2 ;  /* 0x00000002007c7213 */ /* 0x000fe20000000000 */
[----:B------:R-:W-:Y:S01]  /*3f00*/  IMAD.HI.U32 R127, R7, R123, RZ ;  /* 0x0000007b077f7227 */ /* 0x000fe200078e00ff */
[----:B------:R1:W-:Y:S03]  /*3f10*/  STL [R1+0x1228], R2 ;  /* 0x0012280201007387 */ /* 0x0003e60000100800 */
[----:B------:R-:W-:Y:S01]  /*3f20*/  IMAD R122, R251, R128, R122 ;  /* 0x00000080fb7a7224 */ /* 0x000fe200078e027a */
[----:B------:R-:W-:Y:S01]  /*3f30*/  IABS R128, R8 ;  /* 0x0000000800807213 */ /* 0x000fe20000000000 */
[----:B------:R-:W-:Y:S01]  /*3f40*/  IMAD.HI.U32 R129, R7, R121, RZ ;  /* 0x0000007907817227 */ /* 0x000fe200078e00ff */
[----:B------:R-:W-:Y:S03]  /*3f50*/  STL [R1+0x1234], R0 ;  /* 0x0012340001007387 */ /* 0x000fe60000100800 */
[----:B------:R-:W-:-:S02]  /*3f60*/  VIADD R10, R3, 0x84 ;  /* 0x00000084030a7836 */ /* 0x000fc40000000000 */
[----:B------:R-:W-:Y:S02]  /*3f70*/  IMAD.MOV R127, RZ, RZ, -R127 ;  /* 0x000000ffff7f7224 */ /* 0x000fe400078e0a7f */
[----:B------:R-:W-:Y:S01]  /*3f80*/  VIADD R9, R3, 0x85 ;  /* 0x0000008503097836 */ /* 0x000fe20000000000 */
[----:B------:R-:W-:Y:S01]  /*3f90*/  STL [R1+0x11f4], R10 ;  /* 0x0011f40a01007387 */ /* 0x000fe20000100800 */
[----:B------:R-:W-:-:S03]  /*3fa0*/  IMAD.HI.U32 R126, R7, R124, RZ ;  /* 0x0000007c077e7227 */ /* 0x000fc600078e00ff */
[----:B------:R2:W-:Y:S01]  /*3fb0*/  STL [R1+0x11f8], R9 ;  /* 0x0011f80901007387 */ /* 0x0005e20000100800 */
[----:B------:R-:W-:Y:S01]  /*3fc0*/  IMAD.MOV R129, RZ, RZ, -R129 ;  /* 0x000000ffff817224 */ /* 0x000fe200078e0a81 */
[----:B------:R-:W-:Y:S01]  /*3fd0*/  IADD3 R126, PT, PT, -R126, RZ, RZ ;  /* 0x000000ff7e7e7210 */ /* 0x000fe20007ffe1ff */
[----:B-1----:R-:W-:Y:S01]  /*3fe0*/  VIADD R2, R3, 0x87 ;  /* 0x0000008703027836 */ /* 0x002fe20000000000 */
[----:B------:R-:W-:Y:S01]  /*3ff0*/  STL [R1+0x1200], R8 ;  /* 0x0012000801007387 */ /* 0x000fe20000100800 */
[----:B------:R-:W-:-:S03]  /*4000*/  IMAD.HI.U32 R132, R7, R128, RZ ;  /* 0x0000008007847227 */ /* 0x000fc600078e00ff */
[----:B------:R-:W-:Y:S01]  /*4010*/  STL [R1+0x1208], R2 ;  /* 0x0012080201007387 */ /* 0x000fe20000100800 */
[C---:B------:R-:W-:Y:S01]  /*4020*/  IMAD R123, R251.reuse, R127, R123 ;  /* 0x0000007ffb7b7224 */ /* 0x040fe200078e027b */
[----:B------:R-:W-:Y:S01]  /*4030*/  IABS R127, R9 ;  /* 0x00000009007f7213 */ /* 0x000fe20000000000 */
[----:B------:R-:W-:Y:S01]  /*4040*/  IMAD R121, R251, R129, R121 ;  /* 0x00000081fb797224 */ /* 0x000fe200078e0279 */
[----:B------:R-:W-:Y:S01]  /*4050*/  IABS R129, R2 ;  /* 0x0000000200817213 */ /* 0x000fe20000000000 */
[----:B------:R-:W-:Y:S02]  /*4060*/  IMAD.MOV R132, RZ, RZ, -R132 ;  /* 0x000000ffff847224 */ /* 0x000fe400078e0a84 */
[----:B--2---:R-:W-:Y:S02]  /*4070*/  VIADD R9, R3, 0x8a ;  /* 0x0000008a03097836 */ /* 0x004fe40000000000 */
[C---:B------:R-:W-:Y:S02]  /*4080*/  IMAD R128, R251.reuse, R132, R128 ;  /* 0x00000084fb807224 */ /* 0x040fe400078e0280 */
[----:B------:R-:W-:Y:S01]  /*4090*/  IMAD R124, R251, R126, R124 ;  /* 0x0000007efb7c7224 */ /* 0x000fe200078e027c */
[----:B------:R-:W-:Y:S01]  /*40a0*/  IABS R132, R9 ;  /* 0x0000000900847213 */ /* 0x000fe20000000000 */
[----:B------:R-:W-:Y:S01]  /*40b0*/  VIADD R0, R3, 0x88 ;  /* 0x0000008803007836 */ /* 0x000fe20000000000 */
[----:B------:R-:W-:Y:S01]  /*40c0*/  IABS R126, R10 ;  /* 0x0000000a007e7213 */ /* 0x000fe20000000000 */
[----:B------:R-:W-:Y:S01]  /*40d0*/  IMAD.HI.U32 R131, R7, R129, RZ ;  /* 0x0000008107837227 */ /* 0x000fe200078e00ff */
[----:B------:R-:W-:-:S02]  /*40e0*/  IADD3 R10, PT, PT, R3, 0x89, RZ ;  /* 0x00000089030a7810 */ /* 0x000fc40007ffe0ff */
[----:B------:R1:W-:Y:S01]  /*40f0*/  STL [R1+0x121c], R0 ;  /* 0x00121c0001007387 */ /* 0x0003e20000100800 */
[----:B------:R-:W-:Y:S01]  /*4100*/  IMAD.MOV R131, RZ, RZ, -R131 ;  /* 0x000000ffff837224 */ /* 0x000fe200078e0a83 */
[----:B------:R-:W-:Y:S01]  /*4110*/  IABS R130, R0 ;  /* 0x0000000000827213 */ /* 0x000fe20000000000 */
[C---:B------:R-:W-:Y:S01]  /*4120*/  IMAD.HI.U32 R138, R7.reuse, R132, RZ ;  /* 0x00000084078a7227 */ /* 0x040fe200078e00ff */
[----:B------:R-:W-:Y:S03]  /*4130*/  STL [R1+0x11e0], R10 ;  /* 0x0011e00a01007387 */ /* 0x000fe60000100800 */
[----:B------:R-:W-:Y:S01]  /*4140*/  IMAD.HI.U32 R134, R7, R126, RZ ;  /* 0x0000007e07867227 */ /* 0x000fe200078e00ff */
[----:B------:R2:W-:Y:S01]  /*4150*/  STL [R1+0x11e4], R9 ;  /* 0x0011e40901007387 */ /* 0x0005e20000100800 */
[----:B-1----:R-:W-:Y:S02]  /*4160*/  IADD3 R0, PT, PT, R3, 0x8d, RZ ;  /* 0x0000008d03007810 */ /* 0x002fe40007ffe0ff */
[----:B------:R-:W-:Y:S01]  /*4170*/  IMAD R129, R251, R131, R129 ;  /* 0x00000083fb817224 */ /* 0x000fe200078e0281 */
[----:B------:R-:W-:Y:S01]  /*4180*/  IABS R131, R10 ;  /* 0x0000000a00837213 */ /* 0x000fe20000000000 */
[----:B------:R-:W-:Y:S01]  /*4190*/  IMAD.MOV R138, RZ, RZ, -R138 ;  /* 0x000000ffff8a7224 */ /* 0x000fe200078e0a8a */
[----:B------:R-:W-:Y:S01]  /*41a0*/  IABS R136, R0 ;  /* 0x0000000000887213 */ /* 0x000fe20000000000 */
[----:B------:R-:W-:-:S02]  /*41b0*/  IMAD.MOV R134, RZ, RZ, -R134 ;  /* 0x000000ffff867224 */ /* 0x000fc400078e0a86 */
[C---:B------:R-:W-:Y:S02]  /*41c0*/  VIADD R8, R3.reuse, 0x8b ;  /* 0x0000008b03087836 */ /* 0x040fe40000000000 */
[----:B--2---:R-:W-:Y:S02]  /*41d0*/  VIADD R9, R3, 0x8f ;  /* 0x0000008f03097836 */ /* 0x004fe40000000000 */
[----:B------:R-:W-:Y:S01]  /*41e0*/  IMAD R132, R251, R138, R132 ;  /* 0x0000008afb847224 */ /* 0x000fe200078e0284 */
[----:B------:R1:W-:Y:S01]  /*41f0*/  STL [R1+0x11e8], R8 ;  /* 0x0011e80801007387 */ /* 0x0003e20000100800 */
[----:B------:R-:W-:Y:S01]  /*4200*/  IMAD.HI.U32 R139, R7, R131, RZ ;  /* 0x00000083078b7227 */ /* 0x000fe200078e00ff */
[----:B------:R-:W-:-:S03]  /*4210*/  IABS R138, R9 ;  /* 0x00000009008a7213 */ /* 0x000fc60000000000 */
[----:B------:R-:W-:Y:S01]  /*4220*/  IMAD R126, R251, R134, R126 ;  /* 0x00000086fb7e7224 */ /* 0x000fe200078e027e */
[----:B------:R-:W-:Y:S01]  /*4230*/  IABS R134, R8 ;  /* 0x0000000800867213 */ /* 0x000fe20000000000 */
[C---:B------:R-:W-:Y:S02]  /*4240*/  VIADD R2, R3.reuse, 0x8c ;  /* 0x0000008c03027836 */ /* 0x040fe40000000000 */
[C---:B------:R-:W-:Y:S01]  /*4250*/  VIADD R10, R3.reuse, 0x8e ;  /* 0x0000008e030a7836 */ /* 0x040fe20000000000 */
[----:B-1----:R-:W-:Y:S01]  /*4260*/  IADD3 R8, PT, PT, R3, 0x90, RZ ;  /* 0x0000009003087810 */ /* 0x002fe20007ffe0ff */
[----:B------:R-:W-:Y:S01]  /*4270*/  IMAD.MOV R139, RZ, RZ, -R139 ;  /* 0x000000ffff8b7224 */ /* 0x000fe200078e0a8b */
[----:B------:R1:W-:Y:S01]  /*4280*/  STL [R1+0x11ec], R2 ;  /* 0x0011ec0201007387 */ /* 0x0003e20000100800 */
[C---:B------:R-:W-:Y:S01]  /*4290*/  IMAD.HI.U32 R143, R7.reuse, R138, RZ ;  /* 0x0000008a078f7227 */ /* 0x040fe200078e00ff */
[----:B------:R-:W-:Y:S02]  /*42a0*/  IABS R135, R2 ;  /* 0x0000000200877213 */ /* 0x000fe40000000000 */
[----:B------:R-:W-:Y:S01]  /*42b0*/  STL [R1+0x11f0], R0 ;  /* 0x0011f00001007387 */ /* 0x000fe20000100800 */
[----:B------:R-:W-:Y:S01]  /*42c0*/  IMAD.HI.U32 R137, R7, R134, RZ ;  /* 0x0000008607897227 */ /* 0x000fe200078e00ff */
[----:B------:R-:W-:-:S02]  /*42d0*/  IADD3 R143, PT, PT, -R143, RZ, RZ ;  /* 0x000000ff8f8f7210 */ /* 0x000fc40007ffe1ff */
[----:B------:R2:W-:Y:S01]  /*42e0*/  STL [R1+0x11bc], R10 ;  /* 0x0011bc0a01007387 */ /* 0x0005e20000100800 */
[C---:B------:R-:W-:Y:S01]  /*42f0*/  IMAD R131, R251.reuse, R139, R131 ;  /* 0x0000008bfb837224 */ /* 0x040fe200078e0283 */
[----:B------:R-:W-:Y:S01]  /*4300*/  IABS R139, R8 ;  /* 0x00000008008b7213 */ /* 0x000fe20000000000 */
[----:B------:R-:W-:Y:S01]  /*4310*/  IMAD.MOV R137, RZ, RZ, -R137 ;  /* 0x000000ffff897224 */ /* 0x000fe200078e0a89 */
[----:B------:R3:W-:Y:S01]  /*4320*/  STL [R1+0x11c0], R9 ;  /* 0x0011c00901007387 */ /* 0x0007e20000100800 */
[----:B------:R-:W-:Y:S02]  /*4330*/  IMAD R138, R251, R143, R138 ;  /* 0x0000008ffb8a7224 */ /* 0x000fe400078e028a */
[----:B------:R-:W-:Y:S01]  /*4340*/  IMAD.HI.U32 R142, R7, R139, RZ ;  /* 0x0000008b078e7227 */ /* 0x000fe200078e00ff */
[----:B------:R-:W-:Y:S03]  /*4350*/  STL [R1+0x11cc], R8 ;  /* 0x0011cc0801007387 */ /* 0x000fe60000100800 */
[----:B------:R-:W-:Y:S01]  /*4360*/  IMAD R134, R251, R137, R134 ;  /* 0x00000089fb867224 */ /* 0x000fe200078e0286 */
[----:B------:R-:W-:Y:S01]  /*4370*/  IABS R137, R10 ;  /* 0x0000000a00897213 */ /* 0x000fe20000000000 */
[C---:B-1----:R-:W-:Y:S01]  /*4380*/  VIADD R2, R3.reuse, 0x91 ;  /* 0x0000009103027836 */ /* 0x042fe20000000000 */
[C---:B--2---:R-:W-:Y:S01]  /*4390*/  IADD3 R10, PT, PT, R3.reuse, 0x93, RZ ;  /* 0x00000093030a7810 */ /* 0x044fe20007ffe0ff */
[----:B---3--:R-:W-:-:S02]  /*43a0*/  VIADD R9, R3, 0x94 ;  /* 0x0000009403097836 */ /* 0x008fc40000000000 */
[----:B------:R-:W-:Y:S01]  /*43b0*/  VIADD R0, R3, 0x92 ;  /* 0x0000009203007836 */ /* 0x000fe20000000000 */
[----:B------:R-:W-:Y:S01]  /*43c0*/  STL [R1+0x11d4], R2 ;  /* 0x0011d40201007387 */ /* 0x000fe20000100800 */
[----:B------:R-:W-:Y:S01]  /*43d0*/  IMAD.MOV R142, RZ, RZ, -R142 ;  /* 0x000000ffff8e7224 */ /* 0x000fe200078e0a8e */
[----:B------:R-:W-:Y:S01]  /*43e0*/  IABS R143, R9 ;  /* 0x00000009008f7213 */ /* 0x000fe20000000000 */
[C---:B------:R-:W-:Y:S01]  /*43f0*/  IMAD.HI.U32 R144, R7.reuse, R137, RZ ;  /* 0x0000008907907227 */ /* 0x040fe200078e00ff */
[----:B------:R1:W-:Y:S01]  /*4400*/  STL [R1+0x11d8], R0 ;  /* 0x0011d80001007387 */ /* 0x0003e20000100800 */
[----:B------:R-:W-:Y:S02]  /*4410*/  IABS R140, R2 ;  /* 0x00000002008c7213 */ /* 0x000fe40000000000 */
[----:B------:R-:W-:Y:S01]  /*4420*/  IMAD.HI.U32 R148, R7, R143, RZ ;  /* 0x0000008f07947227 */ /* 0x000fe200078e00ff */
[----:B------:R-:W-:Y:S01]  /*4430*/  STL [R1+0x11a4], R10 ;  /* 0x0011a40a01007387 */ /* 0x000fe20000100800 */
[----:B------:R-:W-:-:S02]  /*4440*/  IABS R141, R0 ;  /* 0x00000000008d7213 */ /* 0x000fc40000000000 */
[----:B------:R-:W-:Y:S01]  /*4450*/  IMAD R139, R251, R142, R139 ;  /* 0x0000008efb8b7224 */ /* 0x000fe200078e028b */
[----:B------:R2:W-:Y:S01]  /*4460*/  STL [R1+0x11a8], R9 ;  /* 0x0011a80901007387 */ /* 0x0005e20000100800 */
[----:B------:R-:W-:Y:S01]  /*4470*/  IABS R142, R10 ;  /* 0x0000000a008e7213 */ /* 0x000fe20000000000 */
[----:B------:R-:W-:Y:S01]  /*4480*/  IMAD.MOV R148, RZ, RZ, -R148 ;  /* 0x000000ffff947224 */ /* 0x000fe200078e0a94 */
[C---:B-1----:R-:W-:Y:S01]  /*4490*/  IADD3 R0, PT, PT, R3.reuse, 0x97, RZ ;  /* 0x0000009703007810 */ /* 0x042fe20007ffe0ff */
[----:B------:R-:W-:Y:S02]  /*44a0*/  IMAD.MOV R144, RZ, RZ, -R144 ;  /* 0x000000ffff907224 */ /* 0x000fe400078e0a90 */
[----:B------:R-:W-:Y:S01]  /*44b0*/  VIADD R8, R3, 0x95 ;  /* 0x0000009503087836 */ /* 0x000fe20000000000 */
[----:B------:R-:W-:Y:S01]  /*44c0*/  IABS R146, R0 ;  /* 0x0000000000927213 */ /* 0x000fe20000000000 */
[----:B------:R-:W-:-:S03]  /*44d0*/  IMAD.HI.U32 R149, R7, R142, RZ ;  /* 0x0000008e07957227 */ /* 0x000fc600078e00ff */
[----:B------:R1:W-:Y:S01]  /*44e0*/  STL [R1+0x11ac], R8 ;  /* 0x0011ac0801007387 */ /* 0x0003e20000100800 */
[----:B--2---:R-:W-:Y:S02]  /*44f0*/  VIADD R9, R3, 0x99 ;  /* 0x0000009903097836 */ /* 0x004fe40000000000 */
[C---:B------:R-:W-:Y:S02]  /*4500*/  IMAD R143, R251.reuse, R148, R143 ;  /* 0x00000094fb8f7224 */ /* 0x040fe400078e028f */
[----:B------:R-:W-:Y:S01]  /*4510*/  IMAD R137, R251, R144, R137 ;  /* 0x00000090fb897224 */ /* 0x000fe200078e0289 */
[----:B------:R-:W-:Y:S01]  /*4520*/  IABS R148, R9 ;  /* 0x0000000900947213 */ /* 0x000fe20000000000 */
[C---:B------:R-:W-:Y:S01]  /*4530*/  VIADD R2, R3.reuse, 0x96 ;  /* 0x0000009603027836 */ /* 0x040fe20000000000 */
[----:B------:R-:W-:Y:S01]  /*4540*/  IABS R144, R8 ;  /* 0x0000000800907213 */ /* 0x000fe20000000000 */
[----:B------:R-:W-:Y:S01]  /*4550*/  IMAD.MOV R149, RZ, RZ, -R149 ;  /* 0x000000ffff957224 */ /* 0x000fe200078e0a95 */
[C---:B-1----:R-:W-:Y:S01]  /*4560*/  IADD3 R8, PT, PT, R3.reuse, 0x9a, RZ ;  /* 0x0000009a03087810 */ /* 0x042fe20007ffe0ff */
[----:B------:R-:W-:Y:S01]  /*4570*/  VIADD R10, R3, 0x98 ;  /* 0x00000098030a7836 */ /* 0x000fe20000000000 */
[----:B------:R1:W-:Y:S01]  /*4580*/  STL [R1+0x11b0], R2 ;  /* 0x0011b00201007387 */ /* 0x0003e20000100800 */
[----:B------:R-:W-:Y:S01]  /*4590*/  IMAD.HI.U32 R153, R7, R148, RZ ;  /* 0x0000009407997227 */ /* 0x000fe200078e00ff */
[----:B------:R-:W-:-:S02]  /*45a0*/  IABS R145, R2 ;  /* 0x0000000200917213 */ /* 0x000fc40000000000 */
[----:B------:R-:W-:Y:S01]  /*45b0*/  STL [R1+0x11b4], R0 ;  /* 0x0011b40001007387 */ /* 0x000fe20000100800 */
[----:B------:R-:W-:Y:S01]  /*45c0*/  IMAD.HI.U32 R147, R7, R144, RZ ;  /* 0x0000009007937227 */ /* 0x000fe200078e00ff */
[----:B------:R-:W-:Y:S02]  /*45d0*/  IADD3 R153, PT, PT, -R153, RZ, RZ ;  /* 0x000000ff99997210 */ /* 0x000fe40007ffe1ff */
[----:B------:R2:W-:Y:S01]  /*45e0*/  STL [R1+0x1188], R10 ;  /* 0x0011880a01007387 */ /* 0x0005e20000100800 */
[C---:B------:R-:W-:Y:S01]  /*45f0*/  IMAD R142, R251.reuse, R149, R142 ;  /* 0x00000095fb8e7224 */ /* 0x040fe200078e028e */
[----:B------:R-:W-:Y:S01]  /*4600*/  IABS R149, R8 ;  /* 0x0000000800957213 */ /* 0x000fe20000000000 */
[----:B------:R-:W-:Y:S01]  /*4610*/  IMAD.MOV R147, RZ, RZ, -R147 ;  /* 0x000000ffff937224 */ /* 0x000fe200078e0a93 */
[----:B------:R3:W-:Y:S01]  /*4620*/  STL [R1+0x118c], R9 ;  /* 0x00118c0901007387 */ /* 0x0007e20000100800 */
[----:B------:R-:W-:Y:S02]  /*4630*/  IMAD R148, R251, R153, R148 ;  /* 0x00000099fb947224 */ /* 0x000fe400078e0294 */
[----:B------:R-:W-:Y:S01]  /*4640*/  IMAD.HI.U32 R152, R7, R149, RZ ;  /* 0x0000009507987227 */ /* 0x000fe200078e00ff */
[----:B------:R4:W-:Y:S03]  /*4650*/  STL [R1+0x1194], R8 ;  /* 0x0011940801007387 */ /* 0x0009e60000100800 */
        /* <DEDUP_REMOVED lines=9> */
[----:B------:R-:W-:Y:S01]  /*46f0*/  IMAD.HI.U32 R154, R7, R147, RZ ;  /* 0x00000093079a7227 */ /* 0x000fe200078e00ff */
[----:B------:R1:W-:Y:S01]  /*4700*/  STL [R1+0x11a0], R0 ;  /* 0x0011a00001007387 */ /* 0x0003e20000100800 */
[----:B------:R-:W-:Y:S02]  /*4710*/  IABS R150, R2 ;  /* 0x0000000200967213 */ /* 0x000fe40000000000 */
[----:B------:R-:W-:Y:S01]  /*4720*/  IMAD R149, R251, R152, R149 ;  /* 0x00000098fb957224 */ /* 0x000fe200078e0295 */
[----:B------:R-:W-:Y:S01]  /*4730*/  IABS R152, R10 ;  /* 0x0000000a00987213 */ /* 0x000fe20000000000 */
[----:B------:R-:W-:Y:S01]  /*4740*/  IMAD.HI.U32 R158, R7, R153, RZ ;  /* 0x00000099079e7227 */ /* 0x000fe200078e00ff */
[----:B------:R-:W-:Y:S01]  /*4750*/  STL [R1+0x1168], R10 ;  /* 0x0011680a01007387 */ /* 0x000fe20000100800 */
[----:B------:R-:W-:-:S02]  /*4760*/  IABS R151, R0 ;  /* 0x0000000000977213 */ /* 0x000fc40000000000 */
[----:B------:R-:W-:Y:S01]  /*4770*/  IMAD.MOV R154, RZ, RZ, -R154 ;  /* 0x000000ffff9a7224 */ /* 0x000fe200078e0a9a */
[----:B------:R2:W-:Y:S01]  /*4780*/  STL [R1+0x116c], R9 ;  /* 0x00116c0901007387 */ /* 0x0005e20000100800 */
[C---:B----4-:R-:W-:Y:S01]  /*4790*/  VIADD R8, R3.reuse, 0x9f ;  /* 0x0000009f03087836 */ /* 0x050fe20000000000 */
[----:B-1----:R-:W-:Y:S01]  /*47a0*/  IADD3 R0, PT, PT, R3, 0xa1, RZ ;  /* 0x000000a103007810 */ /* 0x002fe20007ffe0ff */
[----:B------:R-:W-:Y:S02]  /*47b0*/  IMAD.MOV R158, RZ, RZ, -R158 ;  /* 0x000000ffff9e7224 */ /* 0x000fe400078e0a9e */
[----:B------:R-:W-:Y:S01]  /*47c0*/  IMAD.HI.U32 R159, R7, R152, RZ ;  /* 0x00000098079f7227 */ /* 0x000fe200078e00ff */
[----:B------:R1:W-:Y:S01]  /*47d0*/  STL [R1+0x1170], R8 ;  /* 0x0011700801007387 */ /* 0x0003e20000100800 */
[----:B------:R-:W-:Y:S02]  /*47e0*/  IABS R156, R0 ;  /* 0x00000000009c7213 */ /* 0x000fe40000000000 */
[----:B------:R-:W-:Y:S01]  /*47f0*/  IMAD R147, R251, R154, R147 ;  /* 0x0000009afb937224 */ /* 0x000fe200078e0293 */
[----:B------:R-:W-:Y:S01]  /*4800*/  IABS R154, R8 ;  /* 0x00000008009a7213 */ /* 0x000fe20000000000 */
[----:B--2---:R-:W-:-:S02]  /*4810*/  VIADD R9, R3, 0xa3 ;  /* 0x000000a303097836 */ /* 0x004fc40000000000 */
[----:B------:R-:W-:Y:S02]  /*4820*/  IMAD R153, R251, R158, R153 ;  /* 0x0000009efb997224 */ /* 0x000fe400078e0299 */
[----:B------:R-:W-:Y:S01]  /*4830*/  IMAD.MOV R159, RZ, RZ, -R159 ;  /* 0x000000ffff9f7224 */ /* 0x000fe200078e0a9f */
[----:B------:R-:W-:Y:S01]  /*4840*/  IABS R158, R9 ;  /* 0x00000009009e7213 */ /* 0x000fe20000000000 */
[C---:B------:R-:W-:Y:S01]  /*4850*/  VIADD R2, R3.reuse, 0xa0 ;  /* 0x000000a003027836 */ /* 0x040fe20000000000 */
[----:B-1----:R-:W-:Y:S01]  /*4860*/  IADD3 R8, PT, PT, R3, 0xa4, RZ ;  /* 0x000000a403087810 */ /* 0x002fe20007ffe0ff */
[----:B------:R-:W-:-:S03]  /*4870*/  IMAD.HI.U32 R157, R7, R154, RZ ;  /* 0x0000009a079d7227 */ /* 0x000fc600078e00ff */
[----:B------:R-:W-:Y:S01]  /*4880*/  STL [R1+0x1174], R2 ;  /* 0x0011740201007387 */ /* 0x000fe20000100800 */
[----:B------:R-:W-:Y:S01]  /*4890*/  VIADD R10, R3, 0xa2 ;  /* 0x000000a2030a7836 */ /* 0x000fe20000000000 */
[----:B------:R-:W-:Y:S01]  /*48a0*/  IABS R155, R2 ;  /* 0x00000002009b7213 */ /* 0x000fe20000000000 */
[----:B------:R-:W-:Y:S01]  /*48b0*/  IMAD R152, R251, R159, R152 ;  /* 0x0000009ffb987224 */ /* 0x000fe200078e0298 */
[----:B------:R-:W-:Y:S01]  /*48c0*/  IABS R159, R8 ;  /* 0x00000008009f7213 */ /* 0x000fe20000000000 */
[----:B------:R-:W-:Y:S01]  /*48d0*/  IMAD.HI.U32 R163, R7, R158, RZ ;  /* 0x0000009e07a37227 */ /* 0x000fe200078e00ff */
[----:B------:R-:W-:Y:S03]  /*48e0*/  STL [R1+0x117c], R0 ;  /* 0x00117c0001007387 */ /* 0x000fe60000100800 */
[----:B------:R-:W-:Y:S01]  /*48f0*/  IMAD.MOV R157, RZ, RZ, -R157 ;  /* 0x000000ffff9d7224 */ /* 0x000fe200078e0a9d */
[----:B------:R1:W-:Y:S01]  /*4900*/  STL [R1+0x1150], R10 ;  /* 0x0011500a01007387 */ /* 0x0003e20000100800 */
[----:B------:R-:W-:Y:S01]  /*4910*/  IADD3 R163, PT, PT, -R163, RZ, RZ ;  /* 0x000000ffa3a37210 */ /* 0x000fe20007ffe1ff */
[----:B------:R-:W-:-:S02]  /*4920*/  IMAD.HI.U32 R162, R7, R159, RZ ;  /* 0x0000009f07a27227 */ /* 0x000fc400078e00ff */
[----:B------:R2:W-:Y:S02]  /*4930*/  STL [R1+0x1158], R9 ;  /* 0x0011580901007387 */ /* 0x0005e40000100800 */
[----:B------:R-:W-:Y:S01]  /*4940*/  IMAD R154, R251, R157, R154 ;  /* 0x0000009dfb9a7224 */ /* 0x000fe200078e029a */
[----:B------:R-:W-:Y:S01]  /*4950*/  IABS R157, R10 ;  /* 0x0000000a009d7213 */ /* 0x000fe20000000000 */
[----:B------:R-:W-:Y:S01]  /*4960*/  IMAD.HI.U32 R109, R7, R4, RZ ;  /* 0x00000004076d7227 */ /* 0x000fe200078e00ff */
[----:B------:R-:W-:Y:S01]  /*4970*/  STL [R1+0x115c], R8 ;  /* 0x00115c0801007387 */ /* 0x000fe20000100800 */
[C---:B-1----:R-:W-:Y:S02]  /*4980*/  IADD3 R10, PT, PT, R3.reuse, 0xa7, RZ ;  /* 0x000000a7030a7810 */ /* 0x042fe40007ffe0ff */
[----:B------:R-:W-:Y:S02]  /*4990*/  IMAD.MOV R162, RZ, RZ, -R162 ;  /* 0x000000ffffa27224 */ /* 0x000fe400078e0aa2 */
[----:B--2---:R-:W-:-:S02]  /*49a0*/  VIADD R9, R3, 0xa8 ;  /* 0x000000a803097836 */ /* 0x004fc40000000000 */
[----:B------:R-:W-:Y:S02]  /*49b0*/  IMAD R158, R251, R163, R158 ;  /* 0x000000a3fb9e7224 */ /* 0x000fe400078e029e */
[----:B------:R-:W-:Y:S01]  /*49c0*/  VIADD R2, R3, 0xa5 ;  /* 0x000000a503027836 */ /* 0x000fe20000000000 */
[----:B------:R-:W-:Y:S01]  /*49d0*/  IABS R163, R9 ;  /* 0x0000000900a37213 */ /* 0x000fe20000000000 */
[----:B------:R-:W-:Y:S02]  /*49e0*/  IMAD.MOV R109, RZ, RZ, -R109 ;  /* 0x000000ffff6d7224 */ /* 0x000fe400078e0a6d */
[----:B------:R-:W-:Y:S01]  /*49f0*/  IMAD.HI.U32 R133, R7, R127, RZ ;  /* 0x0000007f07857227 */ /* 0x000fe200078e00ff */
[----:B------:R-:W-:Y:S01]  /*4a00*/  STL [R1+0x1160], R2 ;  /* 0x0011600201007387 */ /* 0x000fe20000100800 */
[----:B------:R-:W-:Y:S02]  /*4a10*/  IABS R160, R2 ;  /* 0x0000000200a07213 */ /* 0x000fe40000000000 */
[----:B------:R-:W-:Y:S01]  /*4a20*/  VIADD R0, R3, 0xa6 ;  /* 0x000000a603007836 */ /* 0x000fe20000000000 */
[----:B------:R-:W-:Y:S01]  /*4a30*/  IADD3 R133, PT, PT, -R133, RZ, RZ ;  /* 0x000000ff85857210 */ /* 0x000fe20007ffe1ff */
[----:B------:R-:W-:-:S03]  /*4a40*/  IMAD.HI.U32 R164, R7, R157, RZ ;  /* 0x0000009d07a47227 */ /* 0x000fc600078e00ff */
[----:B------:R1:W-:Y:S01]  /*4a50*/  STL [R1+0x1164], R0 ;  /* 0x0011640001007387 */ /* 0x0003e20000100800 */
[C---:B------:R-:W-:Y:S01]  /*4a60*/  IMAD R159, R251.reuse, R162, R159 ;  /* 0x000000a2fb9f7224 */ /* 0x040fe200078e029f */
[----:B------:R-:W-:Y:S01]  /*4a70*/  IABS R162, R10 ;  /* 0x0000000a00a27213 */ /* 0x000fe20000000000 */
[----:B------:R-:W-:Y:S01]  /*4a80*/  IMAD R109, R251, R109, R4 ;  /* 0x0000006dfb6d7224 */ /* 0x000fe200078e0204 */
[----:B------:R-:W-:Y:S01]  /*4a90*/  STL [R1+0x112c], R10 ;  /* 0x00112c0a01007387 */ /* 0x000fe20000100800 */
[C---:B------:R-:W-:Y:S01]  /*4aa0*/  IMAD.HI.U32 R168, R7.reuse, R163, RZ ;  /* 0x000000a307a87227 */ /* 0x040fe200078e00ff */
[----:B------:R-:W-:Y:S02]  /*4ab0*/  IABS R161, R0 ;  /* 0x0000000000a17213 */ /* 0x000fe40000000000 */
[----:B------:R2:W-:Y:S01]  /*4ac0*/  STL [R1+0x1130], R9 ;  /* 0x0011300901007387 */ /* 0x0005e20000100800 */
[----:B------:R-:W-:Y:S01]  /*4ad0*/  IMAD.HI.U32 R4, R7, R115, RZ ;  /* 0x0000007307047227 */ /* 0x000fe200078e00ff */
[----:B-1----:R-:W-:-:S03]  /*4ae0*/  IADD3 R0, PT, PT, R3, 0xab, RZ ;  /* 0x000000ab03007810 */ /* 0x002fc60007ffe0ff */
[----:B------:R-:W-:Y:S01]  /*4af0*/  IMAD.MOV R164, RZ, RZ, -R164 ;  /* 0x000000ffffa47224 */ /* 0x000fe200078e0aa4 */
[----:B------:R-:W-:Y:S01]  /*4b00*/  IABS R166, R0 ;  /* 0x0000000000a67213 */ /* 0x000fe20000000000 */
[----:B------:R-:W-:Y:S02]  /*4b10*/  VIADD R8, R3, 0xa9 ;  /* 0x000000a903087836 */ /* 0x000fe40000000000 */
[----:B------:R-:W-:-:S03]  /*4b20*/  IMAD.HI.U32 R169, R7, R162, RZ ;  /* 0x000000a207a97227 */ /* 0x000fc600078e00ff */
[----:B------:R1:W-:Y:S01]  /*4b30*/  STL [R1+0x1138], R8 ;  /* 0x0011380801007387 */ /* 0x0003e20000100800 */
[----:B------:R-:W-:Y:S02]  /*4b40*/  IMAD.MOV R168, RZ, RZ, -R168 ;  /* 0x000000ffffa87224 */ /* 0x000fe400078e0aa8 */
[----:B--2---:R-:W-:Y:S02]  /*4b50*/  VIADD R9, R3, 0xad ;  /* 0x000000ad03097836 */ /* 0x004fe40000000000 */
[----:B------:R-:W-:Y:S02]  /*4b60*/  IMAD.MOV R4, RZ, RZ, -R4 ;  /* 0x000000ffff047224 */ /* 0x000fe400078e0a04 */
[C---:B------:R-:W-:Y:S01]  /*4b70*/  IMAD R157, R251.reuse, R164, R157 ;  /* 0x000000a4fb9d7224 */ /* 0x040fe200078e029d */
[----:B------:R-:W-:Y:S01]  /*4b80*/  IABS R164, R8 ;  /* 0x0000000800a47213 */ /* 0x000fe20000000000 */
[----:B------:R-:W-:Y:S01]  /*4b90*/  IMAD R127, R251, R133, R127 ;  /* 0x00000085fb7f7224 */ /* 0x000fe200078e027f */
[----:B-1----:R-:W-:Y:S01]  /*4ba0*/  IADD3 R8, PT, PT, R3, 0xae, RZ ;  /* 0x000000ae03087810 */ /* 0x002fe20007ffe0ff */
[----:B------:R-:W-:-:S04]  /*4bb0*/  IMAD.HI.U32 R133, R7, R135, RZ ;  /* 0x0000008707857227 */ /* 0x000fc800078e00ff */
[----:B------:R-:W-:Y:S01]  /*4bc0*/  IMAD.MOV R169, RZ, RZ, -R169 ;  /* 0x000000ffffa97224 */ /* 0x000fe200078e0aa9 */
[----:B------:R-:W-:Y:S01]  /*4bd0*/  IADD3 R133, PT, PT, -R133, RZ, RZ ;  /* 0x000000ff85857210 */ /* 0x000fe20007ffe1ff */
[C---:B------:R-:W-:Y:S01]  /*4be0*/  IMAD R163, R251.reuse, R168, R163 ;  /* 0x000000a8fba37224 */ /* 0x040fe200078e02a3 */
[----:B------:R-:W-:Y:S01]  /*4bf0*/  IABS R168, R9 ;  /* 0x0000000900a87213 */ /* 0x000fe20000000000 */
[----:B------:R-:W-:Y:S02]  /*4c00*/  IMAD R115, R251, R4, R115 ;  /* 0x00000004fb737224 */ /* 0x000fe400078e0273 */
[----:B------:R-:W-:-:S04]  /*4c10*/  IMAD.HI.U32 R4, R7, R120, RZ ;  /* 0x0000007807047227 */ /* 0x000fc800078e00ff */
[----:B------:R-:W-:Y:S02]  /*4c20*/  VIADD R2, R3, 0xaa ;  /* 0x000000aa03027836 */ /* 0x000fe40000000000 */
[----:B------:R-:W-:-:S03]  /*4c30*/  IMAD.HI.U32 R167, R7, R164, RZ ;  /* 0x000000a407a77227 */ /* 0x000fc600078e00ff */
[----:B------:R-:W-:Y:S01]  /*4c40*/  STL [R1+0x1140], R2 ;  /* 0x0011400201007387 */ /* 0x000fe20000100800 */
[----:B------:R-:W-:Y:S01]  /*4c50*/  IMAD R162, R251, R169, R162 ;  /* 0x000000a9fba27224 */ /* 0x000fe200078e02a2 */
[----:B------:R-:W-:Y:S01]  /*4c60*/  IABS R169, R8 ;  /* 0x0000000800a97213 */ /* 0x000fe20000000000 */
[----:B------:R-:W-:Y:S01]  /*4c70*/  VIADD R10, R3, 0xac ;  /* 0x000000ac030a7836 */ /* 0x000fe20000000000 */
[----:B------:R-:W-:Y:S01]  /*4c80*/  STL [R1+0x1148], R0 ;  /* 0x0011480001007387 */ /* 0x000fe20000100800 */
[----:B------:R-:W-:Y:S01]  /*4c90*/  IMAD.MOV R4, RZ, RZ, -R4 ;  /* 0x000000ffff047224 */ /* 0x000fe200078e0a04 */
[----:B------:R-:W-:Y:S01]  /*4ca0*/  IABS R165, R2 ;  /* 0x0000000200a57213 */ /* 0x000fe20000000000 */
[----:B------:R-:W-:Y:S01]  /*4cb0*/  IMAD.HI.U32 R173, R7, R168, RZ ;  /* 0x000000a807ad7227 */ /* 0x000fe200078e00ff */
[----:B------:R-:W-:Y:S03]  /*4cc0*/  STL [R1+0x1118], R10 ;  /* 0x0011180a01007387 */ /* 0x000fe60000100800 */
[----:B------:R-:W-:Y:S01]  /*4cd0*/  IMAD.MOV R167, RZ, RZ, -R167 ;  /* 0x000000ffffa77224 */ /* 0x000fe200078e0aa7 */
[----:B------:R1:W-:Y:S01]  /*4ce0*/  STL [R1+0x111c], R9 ;  /* 0x00111c0901007387 */ /* 0x0003e20000100800 */
[----:B------:R-:W-:Y:S01]  /*4cf0*/  IMAD R135, R251, R133, R135 ;  /* 0x00000085fb877224 */ /* 0x000fe200078e0287 */
[----:B------:R-:W-:Y:S01]  /*4d00*/  IADD3 R173, PT, PT, -R173, RZ, RZ ;  /* 0x000000ffadad7210 */ /* 0x000fe20007ffe1ff */
[----:B------:R-:W-:Y:S01]  /*4d10*/  IMAD R120, R251, R4, R120 ;  /* 0x00000004fb787224 */ /* 0x000fe200078e0278 */
[----:B------:R-:W-:Y:S01]  /*4d20*/  STL [R1+0x1120], R8 ;  /* 0x0011200801007387 */ /* 0x000fe20000100800 */
[----:B------:R-:W-:-:S04]  /*4d30*/  IMAD.HI.U32 R133, R7, R140, RZ ;  /* 0x0000008c07857227 */ /* 0x000fc800078e00ff */
[----:B------:R-:W-:-:S04]  /*4d40*/  IMAD.HI.U32 R172, R7, R169, RZ ;  /* 0x000000a907ac7227 */ /* 0x000fc800078e00ff */
[----:B------:R-:W-:-:S04]  /*4d50*/  IMAD.HI.U32 R4, R7, R125, RZ ;  /* 0x0000007d07047227 */ /* 0x000fc800078e00ff */
[----:B------:R-:W-:Y:S01]  /*4d60*/  IMAD R164, R251, R167, R164 ;  /* 0x000000a7fba47224 */ /* 0x000fe200078e02a4 */
[----:B------:R-:W-:Y:S01]  /*4d70*/  IABS R167, R10 ;  /* 0x0000000a00a77213 */ /* 0x000fe20000000000 */
[C---:B-1----:R-:W-:Y:S01]  /*4d80*/  VIADD R9, R3.reuse, 0xb2 ;  /* 0x000000b203097836 */ /* 0x042fe20000000000 */
[----:B------:R-:W-:Y:S01]  /*4d90*/  IADD3 R10, PT, PT, R3, 0xb1, RZ ;  /* 0x000000b1030a7810 */ /* 0x000fe20007ffe0ff */
[----:B------:R-:W-:Y:S02]  /*4da0*/  IMAD.MOV R133, RZ, RZ, -R133 ;  /* 0x000000ffff857224 */ /* 0x000fe400078e0a85 */
[----:B------:R-:W-:Y:S02]  /*4db0*/  IMAD.MOV R172, RZ, RZ, -R172 ;  /* 0x000000ffffac7224 */ /* 0x000fe400078e0aac */
[----:B------:R-:W-:Y:S02]  /*4dc0*/  IMAD.MOV R4, RZ, RZ, -R4 ;  /* 0x000000ffff047224 */ /* 0x000fe400078e0a04 */
[----:B------:R-:W-:Y:S01]  /*4dd0*/  IMAD R168, R251, R173, R168 ;  /* 0x000000adfba87224 */ /* 0x000fe200078e02a8 */
[----:B------:R-:W-:Y:S01]  /*4de0*/  IABS R173, R9 ;  /* 0x0000000900ad7213 */ /* 0x000fe20000000000 */
[----:B------:R-:W-:-:S02]  /*4df0*/  VIADD R2, R3, 0xaf ;  /* 0x000000af03027836 */ /* 0x000fc40000000000 */
[----:B------:R-:W-:-:S03]  /*4e00*/  IMAD.HI.U32 R174, R7, R167, RZ ;  /* 0x000000a707ae7227 */ /* 0x000fc600078e00ff */
[----:B------:R-:W-:Y:S01]  /*4e10*/  STL [R1+0x1128], R2 ;  /* 0x0011280201007387 */ /* 0x000fe20000100800 */
[----:B------:R-:W-:Y:S01]  /*4e20*/  IMAD R140, R251, R133, R140 ;  /* 0x00000085fb8c7224 */ /* 0x000fe200078e028c */
[----:B------:R-:W-:Y:S01]  /*4e30*/  IABS R170, R2 ;  /* 0x0000000200aa7213 */ /* 0x000fe20000000000 */
[----:B------:R-:W-:Y:S02]  /*4e40*/  VIADD R0, R3, 0xb0 ;  /* 0x000000b003007836 */ /* 0x000fe40000000000 */
[C---:B------:R-:W-:Y:S01]  /*4e50*/  IMAD R169, R251.reuse, R172, R169 ;  /* 0x000000acfba97224 */ /* 0x040fe200078e02a9 */
[----:B------:R-:W-:Y:S01]  /*4e60*/  IABS R172, R10 ;  /* 0x0000000a00ac7213 */ /* 0x000fe20000000000 */
[----:B------:R-:W-:Y:S01]  /*4e70*/  IMAD R125, R251, R4, R125 ;  /* 0x00000004fb7d7224 */ /* 0x000fe200078e027d */
[----:B------:R1:W-:Y:S01]  /*4e80*/  STL [R1+0x1124], R0 ;  /* 0x0011240001007387 */ /* 0x0003e20000100800 */
[----:B------:R-:W-:Y:S01]  /*4e90*/  IMAD.HI.U32 R133, R7, R145, RZ ;  /* 0x0000009107857227 */ /* 0x000fe200078e00ff */
[----:B------:R-:W-:-:S02]  /*4ea0*/  IABS R171, R0 ;  /* 0x0000000000ab7213 */ /* 0x000fc40000000000 */
[----:B------:R-:W-:Y:S01]  /*4eb0*/  STL [R1+0x1100], R10 ;  /* 0x0011000a01007387 */ /* 0x000fe20000100800 */
[----:B------:R-:W-:Y:S01]  /*4ec0*/  IMAD.HI.U32 R4, R7, R130, RZ ;  /* 0x0000008207047227 */ /* 0x000fe200078e00ff */
[----:B------:R-:W-:Y:S02]  /*4ed0*/  IADD3 R133, PT, PT, -R133, RZ, RZ ;  /* 0x000000ff85857210 */ /* 0x000fe40007ffe1ff */
[----:B------:R-:W-:Y:S01]  /*4ee0*/  STL [R1+0x10fc], R9 ;  /* 0x0010fc0901007387 */ /* 0x000fe20000100800 */
[----:B------:R-:W-:Y:S01]  /*4ef0*/  IMAD.MOV R174, RZ, RZ, -R174 ;  /* 0x000000ffffae7224 */ /* 0x000fe200078e0aae */
[C---:B-1----:R-:W-:Y:S01]  /*4f00*/  IADD3 R0, PT, PT, R3.reuse, 0xb5, RZ ;  /* 0x000000b503007810 */ /* 0x042fe20007ffe0ff */
[----:B------:R-:W-:Y:S02]  /*4f10*/  VIADD R8, R3, 0xb3 ;  /* 0x000000b303087836 */ /* 0x000fe40000000000 */
[----:B------:R-:W-:Y:S01]  /*4f20*/  IMAD.HI.U32 R178, R7, R173, RZ ;  /* 0x000000ad07b27227 */ /* 0x000fe200078e00ff */
[----:B------:R-:W-:-:S02]  /*4f30*/  IABS R176, R0 ;  /* 0x0000000000b07213 */ /* 0x000fc40000000000 */
[----:B------:R1:W-:Y:S01]  /*4f40*/  STL [R1+0x10f8], R8 ;  /* 0x0010f80801007387 */ /* 0x0003e20000100800 */
[----:B------:R-:W-:Y:S02]  /*4f50*/  IMAD.MOV R4, RZ, RZ, -R4 ;  /* 0x000000ffff047224 */ /* 0x000fe400078e0a04 */
[----:B------:R-:W-:-:S04]  /*4f60*/  IMAD.HI.U32 R179, R7, R172, RZ ;  /* 0x000000ac07b37227 */ /* 0x000fc800078e00ff */
[----:B------:R-:W-:Y:S01]  /*4f70*/  IMAD R167, R251, R174, R167 ;  /* 0x000000aefba77224 */ /* 0x000fe200078e02a7 */
[----:B------:R-:W-:Y:S01]  /*4f80*/  IABS R174, R8 ;  /* 0x0000000800ae7213 */ /* 0x000fe20000000000 */
[----:B------:R-:W-:Y:S01]  /*4f90*/  IMAD.MOV R178, RZ, RZ, -R178 ;  /* 0x000000ffffb27224 */ /* 0x000fe200078e0ab2 */
[C---:B-1----:R-:W-:Y:S01]  /*4fa0*/  IADD3 R8, PT, PT, R3.reuse, 0xb8, RZ ;  /* 0x000000b803087810 */ /* 0x042fe20007ffe0ff */
[----:B------:R-:W-:Y:S02]  /*4fb0*/  VIADD R9, R3, 0xb7 ;  /* 0x000000b703097836 */ /* 0x000fe40000000000 */
[----:B------:R-:W-:Y:S02]  /*4fc0*/  IMAD R130, R251, R4, R130 ;  /* 0x00000004fb827224 */ /* 0x000fe400078e0282 */
[----:B------:R-:W-:Y:S02]  /*4fd0*/  IMAD.MOV R179, RZ, RZ, -R179 ;  /* 0x000000ffffb37224 */ /* 0x000fe400078e0ab3 */
[----:B------:R-:W-:-:S04]  /*4fe0*/  IMAD.HI.U32 R4, R7, R136, RZ ;  /* 0x0000008807047227 */ /* 0x000fc800078e00ff */
[----:B------:R-:W-:Y:S02]  /*4ff0*/  IMAD R145, R251, R133, R145 ;  /* 0x00000085fb917224 */ /* 0x000fe400078e0291 */
[----:B------:R-:W-:-:S04]  /*5000*/  IMAD.HI.U32 R133, R7, R150, RZ ;  /* 0x0000009607857227 */ /* 0x000fc800078e00ff */
[----:B------:R-:W-:Y:S01]  /*5010*/  IMAD R173, R251, R178, R173 ;  /* 0x000000b2fbad7224 */ /* 0x000fe200078e02ad */
[----:B------:R-:W-:Y:S01]  /*5020*/  IABS R178, R9 ;  /* 0x0000000900b27213 */ /* 0x000fe20000000000 */
[----:B------:R-:W-:-:S04]  /*5030*/  IMAD.HI.U32 R177, R7, R174, RZ ;  /* 0x000000ae07b17227 */ /* 0x000fc800078e00ff */
[----:B------:R-:W-:Y:S01]  /*5040*/  IMAD R172, R251, R179, R172 ;  /* 0x000000b3fbac7224 */ /* 0x000fe200078e02ac */
[----:B------:R-:W-:Y:S01]  /*5050*/  IABS R179, R8 ;  /* 0x0000000800b37213 */ /* 0x000fe20000000000 */
[----:B------:R-:W-:Y:S02]  /*5060*/  IMAD.MOV R4, RZ, RZ, -R4 ;  /* 0x000000ffff047224 */ /* 0x000fe400078e0a04 */
[C---:B------:R-:W-:Y:S02]  /*5070*/  VIADD R2, R3.reuse, 0xb4 ;  /* 0x000000b403027836 */ /* 0x040fe40000000000 */
[----:B------:R-:W-:Y:S02]  /*5080*/  IMAD.MOV R133, RZ, RZ, -R133 ;  /* 0x000000ffff857224 */ /* 0x000fe400078e0a85 */
[----:B------:R-:W-:Y:S01]  /*5090*/  IMAD.MOV R177, RZ, RZ, -R177 ;  /* 0x000000ffffb17224 */ /* 0x000fe200078e0ab1 */
[----:B------:R-:W-:Y:S01]  /*50a0*/  STL [R1+0x10f4], R2 ;  /* 0x0010f40201007387 */ /* 0x000fe20000100800 */
[----:B------:R-:W-:Y:S01]  /*50b0*/  VIADD R10, R3, 0xb6 ;  /* 0x000000b6030a7836 */ /* 0x000fe20000000000 */
[----:B------:R-:W-:Y:S01]  /*50c0*/  IABS R175, R2 ;  /* 0x0000000200af7213 */ /* 0x000fe20000000000 */
[----:B------:R-:W-:Y:S01]  /*50d0*/  IMAD.HI.U32 R183, R7, R178, RZ ;  /* 0x000000b207b77227 */ /* 0x000fe200078e00ff */
[----:B------:R-:W-:Y:S03]  /*50e0*/  STL [R1+0x10f0], R0 ;  /* 0x0010f00001007387 */ /* 0x000fe60000100800 */
[----:B------:R-:W-:Y:S01]  /*50f0*/  IMAD R136, R251, R4, R136 ;  /* 0x00000004fb887224 */ /* 0x000fe200078e0288 */
[----:B------:R1:W-:Y:S01]  /*5100*/  STL [R1+0x10d8], R10 ;  /* 0x0010d80a01007387 */ /* 0x0003e20000100800 */
[----:B------:R-:W-:Y:S01]  /*5110*/  IMAD.HI.U32 R4, R7, R141, RZ ;  /* 0x0000008d07047227 */ /* 0x000fe200078e00ff */
[----:B------:R-:W-:-:S02]  /*5120*/  IADD3 R183, PT, PT, -R183, RZ, RZ ;  /* 0x000000ffb7b77210 */ /* 0x000fc40007ffe1ff */
[----:B------:R2:W-:Y:S01]  /*5130*/  STL [R1+0x10d4], R9 ;  /* 0x0010d40901007387 */ /* 0x0005e20000100800 */
[----:B------:R-:W-:Y:S02]  /*5140*/  IMAD R150, R251, R133, R150 ;  /* 0x00000085fb967224 */ /* 0x000fe400078e0296 */
[C---:B------:R-:W-:Y:S01]  /*5150*/  IMAD.HI.U32 R182, R7.reuse, R179, RZ ;  /* 0x000000b307b67227 */ /* 0x040fe200078e00ff */
[----:B------:R3:W-:Y:S03]  /*5160*/  STL [R1+0x10d0], R8 ;  /* 0x0010d00801007387 */ /* 0x0007e60000100800 */
[----:B------:R-:W-:-:S04]  /*5170*/  IMAD.HI.U32 R133, R7, R155, RZ ;  /* 0x0000009b07857227 */ /* 0x000fc800078e00ff */
[----:B------:R-:W-:Y:S01]  /*5180*/  IMAD R174, R251, R177, R174 ;  /* 0x000000b1fbae7224 */ /* 0x000fe200078e02ae */
[----:B------:R-:W-:Y:S01]  /*5190*/  IABS R177, R10 ;  /* 0x0000000a00b17213 */ /* 0x000fe20000000000 */
[----:B------:R-:W-:Y:S01]  /*51a0*/  IMAD.MOV R4, RZ, RZ, -R4 ;  /* 0x000000ffff047224 */ /* 0x000fe200078e0a04 */
[----:B-1----:R-:W-:Y:S01]  /*51b0*/  IADD3 R10, PT, PT, R3, 0xbb, RZ ;  /* 0x000000bb030a7810 */ /* 0x002fe20007ffe0ff */
[----:B------:R-:W-:Y:S01]  /*51c0*/  IMAD.MOV R182, RZ, RZ, -R182 ;  /* 0x000000ffffb67224 */ /* 0x000fe200078e0ab6 */
[----:B------:R-:W-:Y:S01]  /*51d0*/  IADD3 R133, PT, PT, -R133, RZ, RZ ;  /* 0x000000ff85857210 */ /* 0x000fe20007ffe1ff */
[----:B--2---:R-:W-:Y:S02]  /*51e0*/  VIADD R9, R3, 0xbc ;  /* 0x000000bc03097836 */ /* 0x004fe40000000000 */
[----:B------:R-:W-:-:S04]  /*51f0*/  IMAD.HI.U32 R184, R7, R177, RZ ;  /* 0x000000b107b87227 */ /* 0x000fc800078e00ff */
[C---:B------:R-:W-:Y:S02]  /*5200*/  IMAD R141, R251.reuse, R4, R141 ;  /* 0x00000004fb8d7224 */ /* 0x040fe400078e028d */
[C---:B------:R-:W-:Y:S01]  /*5210*/  IMAD R178, R251.reuse, R183, R178 ;  /* 0x000000b7fbb27224 */ /* 0x040fe200078e02b2 */
[----:B------:R-:W-:Y:S01]  /*5220*/  IABS R183, R9 ;  /* 0x0000000900b77213 */ /* 0x000fe20000000000 */
[----:B------:R-:W-:Y:S01]  /*5230*/  IMAD R179, R251, R182, R179 ;  /* 0x000000b6fbb37224 */ /* 0x000fe200078e02b3 */
[----:B------:R-:W-:Y:S01]  /*5240*/  IABS R182, R10 ;  /* 0x0000000a00b67213 */ /* 0x000fe20000000000 */
[----:B------:R-:W-:-:S04]  /*5250*/  IMAD.HI.U32 R4, R7, R146, RZ ;  /* 0x0000009207047227 */ /* 0x000fc800078e00ff */
[C---:B------:R-:W-:Y:S02]  /*5260*/  VIADD R2, R3.reuse, 0xb9 ;  /* 0x000000b903027836 */ /* 0x040fe40000000000 */
[----:B------:R-:W-:Y:S02]  /*5270*/  VIADD R0, R3, 0xba ;  /* 0x000000ba03007836 */ /* 0x000fe40000000000 */
[----:B------:R-:W-:Y:S01]  /*5280*/  IMAD R155, R251, R133, R155 ;  /* 0x00000085fb9b7224 */ /* 0x000fe200078e029b */
[----:B------:R-:W-:Y:S01]  /*5290*/  STL [R1+0x10c8], R2 ;  /* 0x0010c80201007387 */ /* 0x000fe20000100800 */
[----:B------:R-:W-:Y:S01]  /*52a0*/  IMAD.MOV R184, RZ, RZ, -R184 ;  /* 0x000000ffffb87224 */ /* 0x000fe200078e0ab8 */
[----:B------:R-:W-:Y:S01]  /*52b0*/  IABS R180, R2 ;  /* 0x0000000200b47213 */ /* 0x000fe20000000000 */
[----:B---3--:R-:W-:Y:S01]  /*52c0*/  VIADD R8, R3, 0xbd ;  /* 0x000000bd03087836 */ /* 0x008fe20000000000 */
[----:B------:R1:W-:Y:S01]  /*52d0*/  STL [R1+0x10bc], R0 ;  /* 0x0010bc0001007387 */ /* 0x0003e20000100800 */
[----:B------:R-:W-:Y:S01]  /*52e0*/  IMAD.HI.U32 R133, R7, R160, RZ ;  /* 0x000000a007857227 */ /* 0x000fe200078e00ff */
[----:B------:R-:W-:-:S02]  /*52f0*/  IABS R181, R0 ;  /* 0x0000000000b57213 */ /* 0x000fc40000000000 */
[----:B------:R-:W-:Y:S01]  /*5300*/  STL [R1+0x10b0], R10 ;  /* 0x0010b00a01007387 */ /* 0x000fe20000100800 */
[----:B------:R-:W-:Y:S02]  /*5310*/  IMAD.MOV R4, RZ, RZ, -R4 ;  /* 0x000000ffff047224 */ /* 0x000fe400078e0a04 */
[----:B------:R-:W-:Y:S01]  /*5320*/  IMAD.HI.U32 R189, R7, R182, RZ ;  /* 0x000000b607bd7227 */ /* 0x000fe200078e00ff */
[----:B------:R-:W-:Y:S01]  /*5330*/  STL [R1+0x10a4], R9 ;  /* 0x0010a40901007387 */ /* 0x000fe20000100800 */
[----:B-1----:R-:W-:Y:S02]  /*5340*/  IADD3 R0, PT, PT, R3, 0xbf, RZ ;  /* 0x000000bf03007810 */ /* 0x002fe40007ffe0ff */
[----:B------:R-:W-:Y:S01]  /*5350*/  IMAD.HI.U32 R188, R7, R183, RZ ;  /* 0x000000b707bc7227 */ /* 0x000fe200078e00ff */
[----:B------:R1:W-:Y:S01]  /*5360*/  STL [R1+0x1098], R8 ;  /* 0x0010980801007387 */ /* 0x0003e20000100800 */
[----:B------:R-:W-:Y:S02]  /*5370*/  IABS R186, R0 ;  /* 0x0000000000ba7213 */ /* 0x000fe40000000000 */
[----:B------:R-:W-:Y:S01]  /*5380*/  IMAD R177, R251, R184, R177 ;  /* 0x000000b8fbb17224 */ /* 0x000fe200078e02b1 */
[----:B------:R-:W-:Y:S01]  /*5390*/  IABS R184, R8 ;  /* 0x0000000800b87213 */ /* 0x000fe20000000000 */
[----:B------:R-:W-:-:S02]  /*53a0*/  IMAD.MOV R133, RZ, RZ, -R133 ;  /* 0x000000ffff857224 */ /* 0x000fc400078e0a85 */
[----:B------:R-:W-:Y:S02]  /*53b0*/  IMAD R146, R251, R4, R146 ;  /* 0x00000004fb927224 */ /* 0x000fe400078e0292 */
[----:B------:R-:W-:Y:S01]  /*53c0*/  IMAD.HI.U32 R4, R7, R151, RZ ;  /* 0x0000009707047227 */ /* 0x000fe200078e00ff */
[----:B-1----:R-:W-:-:S03]  /*53d0*/  IADD3 R8, PT, PT, R3, 0xc2, RZ ;  /* 0x000000c203087810 */ /* 0x002fc60007ffe0ff */
[----:B------:R-:W-:Y:S02]  /*53e0*/  IMAD.MOV R189, RZ, RZ, -R189 ;  /* 0x000000ffffbd7224 */ /* 0x000fe400078e0abd */
[----:B------:R-:W-:Y:S02]  /*53f0*/  IMAD.MOV R188, RZ, RZ, -R188 ;  /* 0x000000ffffbc7224 */ /* 0x000fe400078e0abc */
[----:B------:R-:W-:Y:S02]  /*5400*/  VIADD R9, R3, 0xc1 ;  /* 0x000000c103097836 */ /* 0x000fe40000000000 */
[----:B------:R-:W-:Y:S02]  /*5410*/  IMAD R160, R251, R133, R160 ;  /* 0x00000085fba07224 */ /* 0x000fe400078e02a0 */
[----:B------:R-:W-:-:S04]  /*5420*/  IMAD.HI.U32 R133, R7, R165, RZ ;  /* 0x000000a507857227 */ /* 0x000fc800078e00ff */
[----:B------:R-:W-:Y:S01]  /*5430*/  IMAD.HI.U32 R187, R7, R184, RZ ;  /* 0x000000b807bb7227 */ /* 0x000fe200078e00ff */
[----:B------:R-:W-:-:S03]  /*5440*/  IADD3 R133, PT, PT, -R133, RZ, RZ ;  /* 0x000000ff85857210 */ /* 0x000fc60007ffe1ff */
[----:B------:R-:W-:Y:S02]  /*5450*/  IMAD.MOV R4, RZ, RZ, -R4 ;  /* 0x000000ffff047224 */ /* 0x000fe400078e0a04 */
[C---:B------:R-:W-:Y:S01]  /*5460*/  IMAD R182, R251.reuse, R189, R182 ;  /* 0x000000bdfbb67224 */ /* 0x040fe200078e02b6 */
[----:B------:R-:W-:Y:S01]  /*5470*/  IABS R189, R8 ;  /* 0x0000000800bd7213 */ /* 0x000fe20000000000 */
[----:B------:R-:W-:Y:S01]  /*5480*/  IMAD R183, R251, R188, R183 ;  /* 0x000000bcfbb77224 */ /* 0x000fe200078e02b7 */
[----:B------:R-:W-:Y:S01]  /*5490*/  IABS R188, R9 ;  /* 0x0000000900bc7213 */ /* 0x000fe20000000000 */
[C---:B------:R-:W-:Y:S02]  /*54a0*/  VIADD R2, R3.reuse, 0xbe ;  /* 0x000000be03027836 */ /* 0x040fe40000000000 */
[----:B------:R-:W-:Y:S02]  /*54b0*/  IMAD.MOV R187, RZ, RZ, -R187 ;  /* 0x000000ffffbb7224 */ /* 0x000fe400078e0abb */
[----:B------:R-:W-:Y:S01]  /*54c0*/  VIADD R10, R3, 0xc0 ;  /* 0x000000c0030a7836 */ /* 0x000fe20000000000 */
[----:B------:R-:W-:Y:S01]  /*54d0*/  STL [R1+0x1090], R2 ;  /* 0x0010900201007387 */ /* 0x000fe20000100800 */
[----:B------:R-:W-:Y:S01]  /*54e0*/  IMAD R151, R251, R4, R151 ;  /* 0x00000004fb977224 */ /* 0x000fe200078e0297 */
[----:B------:R-:W-:Y:S01]  /*54f0*/  IABS R185, R2 ;  /* 0x0000000200b97213 */ /* 0x000fe20000000000 */
[C---:B------:R-:W-:Y:S01]  /*5500*/  IMAD.HI.U32 R4, R7.reuse, R156, RZ ;  /* 0x0000009c07047227 */ /* 0x040fe200078e00ff */
[----:B------:R-:W-:Y:S03]  /*5510*/  STL [R1+0x108c], R0 ;  /* 0x00108c0001007387 */ /* 0x000fe60000100800 */
[C---:B------:R-:W-:Y:S01]  /*5520*/  IMAD.HI.U32 R193, R7.reuse, R188, RZ ;  /* 0x000000bc07c17227 */ /* 0x040fe200078e00ff */
[----:B------:R1:W-:Y:S03]  /*5530*/  STL [R1+0x1078], R10 ;  /* 0x0010780a01007387 */ /* 0x0003e60000100800 */
[----:B------:R-:W-:Y:S01]  /*5540*/  IMAD.HI.U32 R192, R7, R189, RZ ;  /* 0x000000bd07c07227 */ /* 0x000fe200078e00ff */
[----:B------:R2:W-:Y:S01]  /*5550*/  STL [R1+0x1070], R9 ;  /* 0x0010700901007387 */ /* 0x0005e20000100800 */
[----:B------:R-:W-:-:S02]  /*5560*/  IADD3 R193, PT, PT, -R193, RZ, RZ ;  /* 0x000000ffc1c17210 */ /* 0x000fc40007ffe1ff */
[----:B------:R-:W-:Y:S01]  /*5570*/  IMAD R184, R251, R187, R184 ;  /* 0x000000bbfbb87224 */ /* 0x000fe200078e02b8 */
[----:B------:R-:W-:Y:S01]  /*5580*/  IABS R187, R10 ;  /* 0x0000000a00bb7213 */ /* 0x000fe20000000000 */
[----:B------:R-:W-:Y:S01]  /*5590*/  IMAD.MOV R4, RZ, RZ, -R4 ;  /* 0x000000ffff047224 */ /* 0x000fe200078e0a04 */
[----:B-1----:R-:W-:Y:S01]  /*55a0*/  IADD3 R10, PT, PT, R3, 0xc5, RZ ;  /* 0x000000c5030a7810 */ /* 0x002fe20007ffe0ff */
[----:B------:R-:W-:Y:S01]  /*55b0*/  IMAD R165, R251, R133, R165 ;  /* 0x00000085fba57224 */ /* 0x000fe200078e02a5 */
[----:B------:R1:W-:Y:S01]  /*55c0*/  STL [R1+0x106c], R8 ;  /* 0x00106c0801007387 */ /* 0x0003e20000100800 */
[----:B------:R-:W-:-:S04]  /*55d0*/  IMAD.HI.U32 R133, R7, R170, RZ ;  /* 0x000000aa07857227 */ /* 0x000fc800078e00ff */
[----:B------:R-:W-:Y:S02]  /*55e0*/  IMAD.MOV R192, RZ, RZ, -R192 ;  /* 0x000000ffffc07224 */ /* 0x000fe400078e0ac0 */
[----:B--2---:R-:W-:Y:S02]  /*55f0*/  VIADD R9, R3, 0xc6 ;  /* 0x000000c603097836 */ /* 0x004fe40000000000 */
[----:B------:R-:W-:Y:S02]  /*5600*/  IMAD R156, R251, R4, R156 ;  /* 0x00000004fb9c7224 */ /* 0x000fe400078e029c */
[----:B------:R-:W-:-:S04]  /*5610*/  IMAD.HI.U32 R194, R7, R187, RZ ;  /* 0x000000bb07c27227 */ /* 0x000fc800078e00ff */
[----:B------:R-:W-:-:S04]  /*5620*/  IMAD.HI.U32 R4, R7, R161, RZ ;  /* 0x000000a107047227 */ /* 0x000fc800078e00ff */
[----:B------:R-:W-:Y:S02]  /*5630*/  IMAD.MOV R133, RZ, RZ, -R133 ;  /* 0x000000ffff857224 */ /* 0x000fe400078e0a85 */
[----:B------:R-:W-:Y:S01]  /*5640*/  IMAD R189, R251, R192, R189 ;  /* 0x000000c0fbbd7224 */ /* 0x000fe200078e02bd */
[----:B------:R-:W-:Y:S01]  /*5650*/  IABS R192, R10 ;  /* 0x0000000a00c07213 */ /* 0x000fe20000000000 */
[C---:B------:R-:W-:Y:S02]  /*5660*/  VIADD R2, R3.reuse, 0xc3 ;  /* 0x000000c303027836 */ /* 0x040fe40000000000 */
[----:B------:R-:W-:Y:S02]  /*5670*/  VIADD R0, R3, 0xc4 ;  /* 0x000000c403007836 */ /* 0x000fe40000000000 */
[----:B------:R-:W-:Y:S01]  /*5680*/  IMAD R188, R251, R193, R188 ;  /* 0x000000c1fbbc7224 */ /* 0x000fe200078e02bc */
[----:B------:R-:W-:Y:S01]  /*5690*/  IABS R193, R9 ;  /* 0x0000000900c17213 */ /* 0x000fe20000000000 */
[----:B------:R-:W-:Y:S01]  /*56a0*/  IMAD.MOV R194, RZ, RZ, -R194 ;  /* 0x000000ffffc27224 */ /* 0x000fe200078e0ac2 */
[----:B------:R-:W-:Y:S01]  /*56b0*/  STL [R1+0x1068], R2 ;  /* 0x0010680201007387 */ /* 0x000fe20000100800 */
[----:B-1----:R-:W-:Y:S01]  /*56c0*/  VIADD R8, R3, 0xc7 ;  /* 0x000000c703087836 */ /* 0x002fe20000000000 */
[----:B------:R-:W-:Y:S01]  /*56d0*/  IABS R190, R2 ;  /* 0x0000000200be7213 */ /* 0x000fe20000000000 */
[----:B------:R-:W-:Y:S01]  /*56e0*/  IMAD.MOV R4, RZ, RZ, -R4 ;  /* 0x000000ffff047224 */ /* 0x000fe200078e0a04 */
[----:B------:R1:W-:Y:S01]  /*56f0*/  STL [R1+0x1064], R0 ;  /* 0x0010640001007387 */ /* 0x0003e20000100800 */
[----:B------:R-:W-:Y:S01]  /*5700*/  IMAD R170, R251, R133, R170 ;  /* 0x00000085fbaa7224 */ /* 0x000fe200078e02aa */
[----:B------:R-:W-:Y:S01]  /*5710*/  IABS R191, R0 ;  /* 0x0000000000bf7213 */ /* 0x000fe20000000000 */
[C---:B------:R-:W-:Y:S01]  /*5720*/  IMAD.HI.U32 R133, R7.reuse, R175, RZ ;  /* 0x000000af07857227 */ /* 0x040fe200078e00ff */
[----:B------:R-:W-:Y:S03]  /*5730*/  STL [R1+0x104c], R10 ;  /* 0x00104c0a01007387 */ /* 0x000fe60000100800 */
[----:B------:R-:W-:Y:S01]  /*5740*/  IMAD.HI.U32 R199, R7, R192, RZ ;  /* 0x000000c007c77227 */ /* 0x000fe200078e00ff */
[----:B------:R-:W-:Y:S01]  /*5750*/  STL [R1+0x1048], R9 ;  /* 0x0010480901007387 */ /* 0x000fe20000100800 */
[----:B------:R-:W-:-:S02]  /*5760*/  IADD3 R133, PT, PT, -R133, RZ, RZ ;  /* 0x000000ff85857210 */ /* 0x000fc40007ffe1ff */
[C---:B------:R-:W-:Y:S01]  /*5770*/  IMAD R187, R251.reuse, R194, R187 ;  /* 0x000000c2fbbb7224 */ /* 0x040fe200078e02bb */
[----:B------:R-:W-:Y:S01]  /*5780*/  IABS R194, R8 ;  /* 0x0000000800c27213 */ /* 0x000fe20000000000 */
[----:B------:R-:W-:Y:S01]  /*5790*/  IMAD R161, R251, R4, R161 ;  /* 0x00000004fba17224 */ /* 0x000fe200078e02a1 */
[----:B------:R2:W-:Y:S01]  /*57a0*/  STL [R1+0x1044], R8 ;  /* 0x0010440801007387 */ /* 0x0005e20000100800 */
[----:B------:R-:W-:Y:S01]  /*57b0*/  IMAD.HI.U32 R198, R7, R193, RZ ;  /* 0x000000c107c67227 */ /* 0x000fe200078e00ff */
[----:B-1----:R-:W-:-:S03]  /*57c0*/  IADD3 R0, PT, PT, R3, 0xc9, RZ ;  /* 0x000000c903007810 */ /* 0x002fc60007ffe0ff */
[----:B------:R-:W-:Y:S01]  /*57d0*/  IMAD.HI.U32 R4, R7, R166, RZ ;  /* 0x000000a607047227 */ /* 0x000fe200078e00ff */
[----:B------:R-:W-:-:S03]  /*57e0*/  IABS R196, R0 ;  /* 0x0000000000c47213 */ /* 0x000fc60000000000 */
[----:B------:R-:W-:Y:S01]  /*57f0*/  IMAD.MOV R199, RZ, RZ, -R199 ;  /* 0x000000ffffc77224 */ /* 0x000fe200078e0ac7 */
[C---:B--2---:R-:W-:Y:S01]  /*5800*/  IADD3 R8, PT, PT, R3.reuse, 0xcc, RZ ;  /* 0x000000cc03087810 */ /* 0x044fe20007ffe0ff */
[----:B------:R-:W-:Y:S02]  /*5810*/  IMAD.MOV R198, RZ, RZ, -R198 ;  /* 0x000000ffffc67224 */ /* 0x000fe400078e0ac6 */
[----:B------:R-:W-:Y:S02]  /*5820*/  VIADD R9, R3, 0xcb ;  /* 0x000000cb03097836 */ /* 0x000fe40000000000 */
[----:B------:R-:W-:Y:S02]  /*5830*/  IMAD.MOV R4, RZ, RZ, -R4 ;  /* 0x000000ffff047224 */ /* 0x000fe400078e0a04 */
[----:B------:R-:W-:-:S04]  /*5840*/  IMAD.HI.U32 R197, R7, R194, RZ ;  /* 0x000000c207c57227 */ /* 0x000fc800078e00ff */
[C---:B------:R-:W-:Y:S01]  /*5850*/  IMAD R192, R251.reuse, R199, R192 ;  /* 0x000000c7fbc07224 */ /* 0x040fe200078e02c0 */
[----:B------:R-:W-:Y:S01]  /*5860*/  IABS R199, R8 ;  /* 0x0000000800c77213 */ /* 0x000fe20000000000 */
[----:B------:R-:W-:Y:S02]  /*5870*/  IMAD R175, R251, R133, R175 ;  /* 0x00000085fbaf7224 */ /* 0x000fe400078e02af */
[----:B------:R-:W-:-:S04]  /*5880*/  IMAD.HI.U32 R133, R7, R180, RZ ;  /* 0x000000b407857227 */ /* 0x000fc800078e00ff */
[C---:B------:R-:W-:Y:S01]  /*5890*/  IMAD R193, R251.reuse, R198, R193 ;  /* 0x000000c6fbc17224 */ /* 0x040fe200078e02c1 */
[----:B------:R-:W-:Y:S01]  /*58a0*/  IABS R198, R9 ;  /* 0x0000000900c67213 */ /* 0x000fe20000000000 */
[----:B------:R-:W-:Y:S02]  /*58b0*/  IMAD R166, R251, R4, R166 ;  /* 0x00000004fba67224 */ /* 0x000fe400078e02a6 */
[C---:B------:R-:W-:Y:S02]  /*58c0*/  VIADD R2, R3.reuse, 0xc8 ;  /* 0x000000c803027836 */ /* 0x040fe40000000000 */
[----:B------:R-:W-:Y:S02]  /*58d0*/  IMAD.MOV R197, RZ, RZ, -R197 ;  /* 0x000000ffffc57224 */ /* 0x000fe400078e0ac5 */
[----:B------:R-:W-:Y:S01]  /*58e0*/  VIADD R10, R3, 0xca ;  /* 0x000000ca030a7836 */ /* 0x000fe20000000000 */
[----:B------:R-:W-:Y:S01]  /*58f0*/  STL [R1+0x103c], R2 ;  /* 0x00103c0201007387 */ /* 0x000fe20000100800 */
[----:B------:R-:W-:Y:S01]  /*5900*/  IMAD.HI.U32 R4, R7, R171, RZ ;  /* 0x000000ab07047227 */ /* 0x000fe200078e00ff */
[----:B------:R-:W-:-:S02]  /*5910*/  IABS R195, R2 ;  /* 0x0000000200c37213 */ /* 0x000fc40000000000 */
[----:B------:R-:W-:Y:S01]  /*5920*/  STL [R1+0x1034], R0 ;  /* 0x0010340001007387 */ /* 0x000fe20000100800 */
[----:B------:R-:W-:Y:S02]  /*5930*/  IMAD.MOV R133, RZ, RZ, -R133 ;  /* 0x000000ffff857224 */ /* 0x000fe400078e0a85 */
[----:B------:R-:W-:Y:S01]  /*5940*/  IMAD.HI.U32 R202, R7, R199, RZ ;  /* 0x000000c707ca7227 */ /* 0x000fe200078e00ff */
[----:B------:R1:W-:Y:S03]  /*5950*/  STL [R1+0x1024], R10 ;  /* 0x0010240a01007387 */ /* 0x0003e60000100800 */
        /* <DEDUP_REMOVED lines=8> */
[----:B------:R-:W-:Y:S01]  /*59e0*/  IMAD.MOV R202, RZ, RZ, -R202 ;  /* 0x000000ffffca7224 */ /* 0x000fe200078e0aca */
[----:B------:R1:W-:Y:S01]  /*59f0*/  STL [R1+0x1008], R8 ;  /* 0x0010080801007387 */ /* 0x0003e20000100800 */
[----:B------:R-:W-:-:S04]  /*5a00*/  IMAD.HI.U32 R133, R7, R185, RZ ;  /* 0x000000b907857227 */ /* 0x000fc800078e00ff */
[----:B------:R-:W-:Y:S01]  /*5a10*/  IMAD R171, R251, R4, R171 ;  /* 0x00000004fbab7224 */ /* 0x000fe200078e02ab */
[----:B------:R-:W-:Y:S01]  /*5a20*/  IADD3 R133, PT, PT, -R133, RZ, RZ ;  /* 0x000000ff85857210 */ /* 0x000fe20007ffe1ff */
[----:B------:R-:W-:-:S04]  /*5a30*/  IMAD.HI.U32 R4, R7, R176, RZ ;  /* 0x000000b007047227 */ /* 0x000fc800078e00ff */
[----:B------:R-:W-:-:S04]  /*5a40*/  IMAD.HI.U32 R204, R7, R197, RZ ;  /* 0x000000c507cc7227 */ /* 0x000fc800078e00ff */
[----:B------:R-:W-:Y:S01]  /*5a50*/  IMAD R199, R251, R202, R199 ;  /* 0x000000cafbc77224 */ /* 0x000fe200078e02c7 */
[----:B------:R-:W-:Y:S01]  /*5a60*/  IABS R202, R10 ;  /* 0x0000000a00ca7213 */ /* 0x000fe20000000000 */
[C---:B--2---:R-:W-:Y:S02]  /*5a70*/  VIADD R9, R3.reuse, 0xd0 ;  /* 0x000000d003097836 */ /* 0x044fe40000000000 */
[C---:B------:R-:W-:Y:S02]  /*5a80*/  VIADD R2, R3.reuse, 0xcd ;  /* 0x000000cd03027836 */ /* 0x040fe40000000000 */
[C---:B------:R-:W-:Y:S02]  /*5a90*/  VIADD R0, R3.reuse, 0xce ;  /* 0x000000ce03007836 */ /* 0x040fe40000000000 */
[----:B------:R-:W-:Y:S01]  /*5aa0*/  IMAD.MOV R4, RZ, RZ, -R4 ;  /* 0x000000ffff047224 */ /* 0x000fe200078e0a04 */
[----:B------:R-:W-:Y:S01]  /*5ab0*/  STL [R1+0x1004], R2 ;  /* 0x0010040201007387 */ /* 0x000fe20000100800 */
[----:B------:R-:W-:Y:S01]  /*5ac0*/  IMAD.MOV R204, RZ, RZ, -R204 ;  /* 0x000000ffffcc7224 */ /* 0x000fe200078e0acc */
[----:B------:R-:W-:Y:S01]  /*5ad0*/  IABS R200, R2 ;  /* 0x0000000200c87213 */ /* 0x000fe20000000000 */
[----:B-1----:R-:W-:Y:S01]  /*5ae0*/  VIADD R8, R3, 0xd1 ;  /* 0x000000d103087836 */ /* 0x002fe20000000000 */
[----:B------:R1:W-:Y:S01]  /*5af0*/  STL [R1+0x1000], R0 ;  /* 0x0010000001007387 */ /* 0x0003e20000100800 */
[----:B------:R-:W-:Y:S01]  /*5b00*/  IMAD R198, R251, R203, R198 ;  /* 0x000000cbfbc67224 */ /* 0x000fe200078e02c6 */
[----:B------:R-:W-:Y:S01]  /*5b10*/  IABS R203, R9 ;  /* 0x0000000900cb7213 */ /* 0x000fe20000000000 */
[----:B------:R-:W-:Y:S01]  /*5b20*/  IMAD.HI.U32 R209, R7, R202, RZ ;  /* 0x000000ca07d17227 */ /* 0x000fe200078e00ff */
[----:B------:R-:W-:Y:S01]  /*5b30*/  STL [R1+0xfd4], R10 ;  /* 0x000fd40a01007387 */ /* 0x000fe20000100800 */
[----:B------:R-:W-:-:S02]  /*5b40*/  IABS R201, R0 ;  /* 0x0000000000c97213 */ /* 0x000fc40000000000 */
[C---:B------:R-:W-:Y:S01]  /*5b50*/  IMAD R176, R251.reuse, R4, R176 ;  /* 0x00000004fbb07224 */ /* 0x040fe200078e02b0 */
[----:B------:R-:W-:Y:S01]  /*5b60*/  STL [R1+0xfd0], R9 ;  /* 0x000fd00901007387 */ /* 0x000fe20000100800 */
[----:B------:R-:W-:Y:S01]  /*5b70*/  IMAD R185, R251, R133, R185 ;  /* 0x00000085fbb97224 */ /* 0x000fe200078e02b9 */
[----:B-1----:R-:W-:Y:S01]  /*5b80*/  IADD3 R0, PT, PT, R3, 0xd3, RZ ;  /* 0x000000d303007810 */ /* 0x002fe20007ffe0ff */
[----:B------:R-:W-:Y:S01]  /*5b90*/  IMAD R197, R251, R204, R197 ;  /* 0x000000ccfbc57224 */ /* 0x000fe200078e02c5 */
[----:B------:R-:W-:Y:S01]  /*5ba0*/  IABS R204, R8 ;  /* 0x0000000800cc7213 */ /* 0x000fe20000000000 */
[C---:B------:R-:W-:Y:S01]  /*5bb0*/  IMAD.HI.U32 R4, R7.reuse, R181, RZ ;  /* 0x000000b507047227 */ /* 0x040fe200078e00ff */
[----:B------:R1:W-:Y:S01]  /*5bc0*/  STL [R1+0xfcc], R8 ;  /* 0x000fcc0801007387 */ /* 0x0003e20000100800 */
[----:B------:R-:W-:Y:S02]  /*5bd0*/  IABS R206, R0 ;  /* 0x0000000000ce7213 */ /* 0x000fe40000000000 */
[----:B------:R-:W-:-:S04]  /*5be0*/  IMAD.HI.U32 R133, R7, R190, RZ ;  /* 0x000000be07857227 */ /* 0x000fc800078e00ff */
[----:B------:R-:W-:Y:S01]  /*5bf0*/  IMAD.HI.U32 R208, R7, R203, RZ ;  /* 0x000000cb07d07227 */ /* 0x000fe200078e00ff */
[----:B-1----:R-:W-:-:S03]  /*5c00*/  IADD3 R8, PT, PT, R3, 0xd6, RZ ;  /* 0x000000d603087810 */ /* 0x002fc60007ffe0ff */
[----:B------:R-:W-:Y:S02]  /*5c10*/  IMAD.MOV R209, RZ, RZ, -R209 ;  /* 0x000000ffffd17224 */ /* 0x000fe400078e0ad1 */
[----:B------:R-:W-:Y:S02]  /*5c20*/  IMAD.MOV R4, RZ, RZ, -R4 ;  /* 0x000000ffff047224 */ /* 0x000fe400078e0a04 */
[----:B------:R-:W-:Y:S02]  /*5c30*/  IMAD.MOV R133, RZ, RZ, -R133 ;  /* 0x000000ffff857224 */ /* 0x000fe400078e0a85 */
[----:B------:R-:W-:-:S04]  /*5c40*/  IMAD.HI.U32 R207, R7, R204, RZ ;  /* 0x000000cc07cf7227 */ /* 0x000fc800078e00ff */
[----:B------:R-:W-:Y:S02]  /*5c50*/  IMAD.MOV R208, RZ, RZ, -R208 ;  /* 0x000000ffffd07224 */ /* 0x000fe400078e0ad0 */
[----:B------:R-:W-:Y:S01]  /*5c60*/  IMAD R202, R251, R209, R202 ;  /* 0x000000d1fbca7224 */ /* 0x000fe200078e02ca */
[----:B------:R-:W-:Y:S01]  /*5c70*/  IABS R209, R8 ;  /* 0x0000000800d17213 */ /* 0x000fe20000000000 */
[----:B------:R-:W-:Y:S02]  /*5c80*/  VIADD R9, R3, 0xd5 ;  /* 0x000000d503097836 */ /* 0x000fe40000000000 */
[C---:B------:R-:W-:Y:S02]  /*5c90*/  IMAD R181, R251.reuse, R4, R181 ;  /* 0x00000004fbb57224 */ /* 0x040fe400078e02b5 */
[----:B------:R-:W-:Y:S02]  /*5ca0*/  IMAD R190, R251, R133, R190 ;  /* 0x00000085fbbe7224 */ /* 0x000fe400078e02be */
[----:B------:R-:W-:-:S04]  /*5cb0*/  IMAD.HI.U32 R4, R7, R186, RZ ;  /* 0x000000ba07047227 */ /* 0x000fc800078e00ff */
[----:B------:R-:W-:-:S04]  /*5cc0*/  IMAD.HI.U32 R133, R7, R195, RZ ;  /* 0x000000c307857227 */ /* 0x000fc800078e00ff */
[----:B------:R-:W-:Y:S01]  /*5cd0*/  VIADD R2, R3, 0xd2 ;  /* 0x000000d203027836 */ /* 0x000fe20000000000 */
[----:B------:R-:W-:Y:S01]  /*5ce0*/  IADD3 R133, PT, PT, -R133, RZ, RZ ;  /* 0x000000ff85857210 */ /* 0x000fe20007ffe1ff */
[----:B------:R-:W-:Y:S02]  /*5cf0*/  IMAD.MOV R207, RZ, RZ, -R207 ;  /* 0x000000ffffcf7224 */ /* 0x000fe400078e0acf */
[----:B------:R-:W-:Y:S01]  /*5d00*/  VIADD R10, R3, 0xd4 ;  /* 0x000000d4030a7836 */ /* 0x000fe20000000000 */
[----:B------:R-:W-:Y:S01]  /*5d10*/  STL [R1+0xfc8], R2 ;  /* 0x000fc80201007387 */ /* 0x000fe20000100800 */
[----:B------:R-:W-:Y:S01]  /*5d20*/  IMAD R203, R251, R208, R203 ;  /* 0x000000d0fbcb7224 */ /* 0x000fe200078e02cb */
[----:B------:R-:W-:Y:S01]  /*5d30*/  IABS R208, R9 ;  /* 0x0000000900d07213 */ /* 0x000fe20000000000 */
[----:B------:R-:W-:Y:S01]  /*5d40*/  IMAD.HI.U32 R212, R7, R209, RZ ;  /* 0x000000d107d47227 */ /* 0x000fe200078e00ff */
[----:B------:R-:W-:Y:S01]  /*5d50*/  STL [R1+0xfc4], R0 ;  /* 0x000fc40001007387 */ /* 0x000fe20000100800 */
[----:B------:R-:W-:-:S02]  /*5d60*/  IABS R205, R2 ;  /* 0x0000000200cd7213 */ /* 0x000fc40000000000 */
[----:B------:R-:W-:Y:S01]  /*5d70*/  IMAD.MOV R4, RZ, RZ, -R4 ;  /* 0x000000ffff047224 */ /* 0x000fe200078e0a04 */
[----:B------:R1:W-:Y:S01]  /*5d80*/  STL [R1+0xf98], R10 ;  /* 0x000f980a01007387 */ /* 0x0003e20000100800 */
[----:B------:R-:W-:Y:S01]  /*5d90*/  IMAD R204, R251, R207, R204 ;  /* 0x000000cffbcc7224 */ /* 0x000fe200078e02cc */
[----:B------:R-:W-:Y:S01]  /*5da0*/  IABS R207, R10 ;  /* 0x0000000a00cf7213 */ /* 0x000fe20000000000 */
[----:B------:R-:W-:Y:S01]  /*5db0*/  IMAD.HI.U32 R213, R7, R208, RZ ;  /* 0x000000d007d57227 */ /* 0x000fe200078e00ff */
[----:B------:R2:W-:Y:S03]  /*5dc0*/  STL [R1+0xf94], R9 ;  /* 0x000f940901007387 */ /* 0x0005e60000100800 */
[----:B------:R-:W-:Y:S01]  /*5dd0*/  IMAD.MOV R212, RZ, RZ, -R212 ;  /* 0x000000ffffd47224 */ /* 0x000fe200078e0ad4 */
[----:B------:R-:W-:Y:S01]  /*5de0*/  IADD3 R213, PT, PT, -R213, RZ, RZ ;  /* 0x000000ffd5d57210 */ /* 0x000fe20007ffe1ff */
[----:B------:R-:W-:Y:S01]  /*5df0*/  IMAD R186, R251, R4, R186 ;  /* 0x00000004fbba7224 */ /* 0x000fe200078e02ba */
[----:B-1----:R-:W-:Y:S01]  /*5e00*/  IADD3 R10, PT, PT, R3, 0xd9, RZ ;  /* 0x000000d9030a7810 */ /* 0x002fe20007ffe0ff */
[----:B------:R-:W-:Y:S01]  /*5e10*/  IMAD.HI.U32 R4, R7, R191, RZ ;  /* 0x000000bf07047227 */ /* 0x000fe200078e00ff */
[----:B------:R1:W-:Y:S03]  /*5e20*/  STL [R1+0xf90], R8 ;  /* 0x000f900801007387 */ /* 0x0003e60000100800 */
[----:B------:R-:W-:-:S02]  /*5e30*/  IMAD R195, R251, R133, R195 ;  /* 0x00000085fbc37224 */ /* 0x000fc400078e02c3 */
[----:B------:R-:W-:-:S04]  /*5e40*/  IMAD.HI.U32 R214, R7, R207, RZ ;  /* 0x000000cf07d67227 */ /* 0x000fc800078e00ff */
[----:B------:R-:W-:-:S04]  /*5e50*/  IMAD.HI.U32 R133, R7, R200, RZ ;  /* 0x000000c807857227 */ /* 0x000fc800078e00ff */
[----:B------:R-:W-:Y:S01]  /*5e60*/  IMAD R209, R251, R212, R209 ;  /* 0x000000d4fbd17224 */ /* 0x000fe200078e02d1 */
[----:B------:R-:W-:Y:S01]  /*5e70*/  IABS R212, R10 ;  /* 0x0000000a00d47213 */ /* 0x000fe20000000000 */
[C---:B------:R-:W-:Y:S02]  /*5e80*/  VIADD R2, R3.reuse, 0xd7 ;  /* 0x000000d703027836 */ /* 0x040fe40000000000 */
[----:B------:R-:W-:Y:S02]  /*5e90*/  IMAD.MOV R4, RZ, RZ, -R4 ;  /* 0x000000ffff047224 */ /* 0x000fe400078e0a04 */
[C---:B------:R-:W-:Y:S01]  /*5ea0*/  VIADD R0, R3.reuse, 0xd8 ;  /* 0x000000d803007836 */ /* 0x040fe20000000000 */
[----:B------:R-:W-:Y:S01]  /*5eb0*/  STL [R1+0xf8c], R2 ;  /* 0x000f8c0201007387 */ /* 0x000fe20000100800 */
[C---:B--2---:R-:W-:Y:S01]  /*5ec0*/  VIADD R9, R3.reuse, 0xda ;  /* 0x000000da03097836 */ /* 0x044fe20000000000 */
[----:B------:R-:W-:Y:S01]  /*5ed0*/  IABS R210, R2 ;  /* 0x0000000200d27213 */ /* 0x000fe20000000000 */
[----:B------:R-:W-:Y:S01]  /*5ee0*/  IMAD.MOV R214, RZ, RZ, -R214 ;  /* 0x000000ffffd67224 */ /* 0x000fe200078e0ad6 */
[----:B------:R2:W-:Y:S01]  /*5ef0*/  STL [R1+0xf88], R0 ;  /* 0x000f880001007387 */ /* 0x0005e20000100800 */
[----:B-1----:R-:W-:Y:S01]  /*5f00*/  VIADD R8, R3, 0xdb ;  /* 0x000000db03087836 */ /* 0x002fe20000000000 */
[----:B------:R-:W-:Y:S01]  /*5f10*/  IABS R211, R0 ;  /* 0x0000000000d37213 */ /* 0x000fe20000000000 */
[----:B------:R-:W-:Y:S01]  /*5f20*/  IMAD.MOV R133, RZ, RZ, -R133 ;  /* 0x000000ffff857224 */ /* 0x000fe200078e0a85 */
[----:B------:R-:W-:Y:S01]  /*5f30*/  STL [R1+0xf5c], R10 ;  /* 0x000f5c0a01007387 */ /* 0x000fe20000100800 */
[----:B------:R-:W-:-:S02]  /*5f40*/  IMAD R191, R251, R4, R191 ;  /* 0x00000004fbbf7224 */ /* 0x000fc400078e02bf */
[----:B------:R-:W-:Y:S01]  /*5f50*/  IMAD R208, R251, R213, R208 ;  /* 0x000000d5fbd07224 */ /* 0x000fe200078e02d0 */
[----:B------:R-:W-:Y:S01]  /*5f60*/  IABS R213, R9 ;  /* 0x0000000900d57213 */ /* 0x000fe20000000000 */
[----:B------:R-:W-:Y:S01]  /*5f70*/  IMAD.HI.U32 R219, R7, R212, RZ ;  /* 0x000000d407db7227 */ /* 0x000fe200078e00ff */
[----:B------:R-:W-:Y:S01]  /*5f80*/  STL [R1+0xf58], R9 ;  /* 0x000f580901007387 */ /* 0x000fe20000100800 */
[----:B--2---:R-:W-:Y:S02]  /*5f90*/  IADD3 R0, PT, PT, R3, 0xdd, RZ ;  /* 0x000000dd03007810 */ /* 0x004fe40007ffe0ff */
[----:B------:R-:W-:Y:S01]  /*5fa0*/  IMAD.HI.U32 R4, R7, R196, RZ ;  /* 0x000000c407047227 */ /* 0x000fe200078e00ff */
[----:B------:R1:W-:Y:S01]  /*5fb0*/  STL [R1+0xf54], R8 ;  /* 0x000f540801007387 */ /* 0x0003e20000100800 */
[----:B------:R-:W-:Y:S02]  /*5fc0*/  IABS R216, R0 ;  /* 0x0000000000d87213 */ /* 0x000fe40000000000 */
[C---:B------:R-:W-:Y:S01]  /*5fd0*/  IMAD R207, R251.reuse, R214, R207 ;  /* 0x000000d6fbcf7224 */ /* 0x040fe200078e02cf */
[----:B------:R-:W-:Y:S01]  /*5fe0*/  IABS R214, R8 ;  /* 0x0000000800d67213 */ /* 0x000fe20000000000 */
[----:B------:R-:W-:-:S02]  /*5ff0*/  IMAD R200, R251, R133, R200 ;  /* 0x00000085fbc87224 */ /* 0x000fc400078e02c8 */
[----:B------:R-:W-:Y:S01]  /*6000*/  IMAD.HI.U32 R133, R7, R205, RZ ;  /* 0x000000cd07857227 */ /* 0x000fe200078e00ff */
[----:B-1----:R-:W-:-:S03]  /*6010*/  IADD3 R8, PT, PT, R3, 0xe0, RZ ;  /* 0x000000e003087810 */ /* 0x002fc60007ffe0ff */
[----:B------:R-:W-:Y:S01]  /*6020*/  IMAD.MOV R219, RZ, RZ, -R219 ;  /* 0x000000ffffdb7224 */ /* 0x000fe200078e0adb */
[----:B------:R-:W-:Y:S01]  /*6030*/  IADD3 R133, PT, PT, -R133, RZ, RZ ;  /* 0x000000ff85857210 */ /* 0x000fe20007ffe1ff */
[----:B------:R-:W-:Y:S02]  /*6040*/  IMAD.MOV R4, RZ, RZ, -R4 ;  /* 0x000000ffff047224 */ /* 0x000fe400078e0a04 */
[----:B------:R-:W-:-:S04]  /*6050*/  IMAD.HI.U32 R218, R7, R213, RZ ;  /* 0x000000d507da7227 */ /* 0x000fc800078e00ff */
[----:B------:R-:W-:-:S04]  /*6060*/  IMAD.HI.U32 R217, R7, R214, RZ ;  /* 0x000000d607d97227 */ /* 0x000fc800078e00ff */
[C---:B------:R-:W-:Y:S01]  /*6070*/  IMAD R212, R251.reuse, R219, R212 ;  /* 0x000000dbfbd47224 */ /* 0x040fe200078e02d4 */
[----:B------:R-:W-:Y:S01]  /*6080*/  IABS R219, R8 ;  /* 0x0000000800db7213 */ /* 0x000fe20000000000 */
[----:B------:R-:W-:Y:S02]  /*6090*/  IMAD R196, R251, R4, R196 ;  /* 0x00000004fbc47224 */ /* 0x000fe400078e02c4 */
[----:B------:R-:W-:-:S04]  /*60a0*/  IMAD.HI.U32 R4, R7, R201, RZ ;  /* 0x000000c907047227 */ /* 0x000fc800078e00ff */
[----:B------:R-:W-:Y:S02]  /*60b0*/  IMAD.MOV R218, RZ, RZ, -R218 ;  /* 0x000000ffffda7224 */ /* 0x000fe400078e0ada */
[C---:B------:R-:W-:Y:S02]  /*60c0*/  VIADD R9, R3.reuse, 0xdf ;  /* 0x000000df03097836 */ /* 0x040fe40000000000 */
[C---:B------:R-:W-:Y:S02]  /*60d0*/  VIADD R2, R3.reuse, 0xdc ;  /* 0x000000dc03027836 */ /* 0x040fe40000000000 */
[----:B------:R-:W-:Y:S02]  /*60e0*/  IMAD.MOV R217, RZ, RZ, -R217 ;  /* 0x000000ffffd97224 */ /* 0x000fe400078e0ad9 */
[----:B------:R-:W-:Y:S01]  /*60f0*/  VIADD R10, R3, 0xde ;  /* 0x000000de030a7836 */ /* 0x000fe20000000000 */
[----:B------:R-:W-:Y:S01]  /*6100*/  STL [R1+0xf50], R2 ;  /* 0x000f500201007387 */ /* 0x000fe20000100800 */
[----:B------:R-:W-:Y:S01]  /*6110*/  IMAD R205, R251, R133, R205 ;  /* 0x00000085fbcd7224 */ /* 0x000fe200078e02cd */
[----:B------:R-:W-:Y:S01]  /*6120*/  IABS R215, R2 ;  /* 0x0000000200d77213 */ /* 0x000fe20000000000 */
[----:B------:R-:W-:Y:S01]  /*6130*/  IMAD.MOV R4, RZ, RZ, -R4 ;  /* 0x000000ffff047224 */ /* 0x000fe200078e0a04 */
[----:B------:R-:W-:Y:S01]  /*6140*/  STL [R1+0xf4c], R0 ;  /* 0x000f4c0001007387 */ /* 0x000fe20000100800 */
[----:B------:R-:W-:-:S03]  /*6150*/  IMAD.HI.U32 R133, R7, R210, RZ ;  /* 0x000000d207857227 */ /* 0x000fc600078e00ff */
[----:B------:R1:W-:Y:S01]  /*6160*/  STL [R1+0xf20], R10 ;  /* 0x000f200a01007387 */ /* 0x0003e20000100800 */
[----:B------:R-:W-:Y:S01]  /*6170*/  IMAD R213, R251, R218, R213 ;  /* 0x000000dafbd57224 */ /* 0x000fe200078e02d5 */
[----:B------:R-:W-:Y:S01]  /*6180*/  IABS R218, R9 ;  /* 0x0000000900da7213 */ /* 0x000fe20000000000 */
[----:B------:R-:W-:Y:S01]  /*6190*/  IMAD.HI.U32 R222, R7, R219, RZ ;  /* 0x000000db07de7227 */ /* 0x000fe200078e00ff */
[----:B------:R-:W-:Y:S03]  /*61a0*/  STL [R1+0xf1c], R9 ;  /* 0x000f1c0901007387 */ /* 0x000fe60000100800 */
[C---:B------:R-:W-:Y:S01]  /*61b0*/  IMAD R214, R251.reuse, R217, R214 ;  /* 0x000000d9fbd67224 */ /* 0x040fe200078e02d6 */
[----:B------:R-:W-:Y:S01]  /*61c0*/  IABS R217, R10 ;  /* 0x0000000a00d97213 */ /* 0x000fe20000000000 */
[----:B------:R-:W-:Y:S01]  /*61d0*/  IMAD R201, R251, R4, R201 ;  /* 0x00000004fbc97224 */ /* 0x000fe200078e02c9 */
[----:B-1----:R-:W-:Y:S01]  /*61e0*/  IADD3 R10, PT, PT, R3, 0xe3, RZ ;  /* 0x000000e3030a7810 */ /* 0x002fe20007ffe0ff */
[----:B------:R-:W-:Y:S01]  /*61f0*/  IMAD.MOV R133, RZ, RZ, -R133 ;  /* 0x000000ffff857224 */ /* 0x000fe200078e0a85 */
[----:B------:R1:W-:Y:S01]  /*6200*/  STL [R1+0xf18], R8 ;  /* 0x000f180801007387 */ /* 0x0003e20000100800 */
[----:B------:R-:W-:-:S02]  /*6210*/  IMAD.MOV R222, RZ, RZ, -R222 ;  /* 0x000000ffffde7224 */ /* 0x000fc400078e0ade */
[----:B------:R-:W-:-:S04]  /*6220*/  IMAD.HI.U32 R4, R7, R206, RZ ;  /* 0x000000ce07047227 */ /* 0x000fc800078e00ff */
[----:B------:R-:W-:-:S04]  /*6230*/  IMAD.HI.U32 R223, R7, R218, RZ ;  /* 0x000000da07df7227 */ /* 0x000fc800078e00ff */
[----:B------:R-:W-:Y:S01]  /*6240*/  IMAD.HI.U32 R224, R7, R217, RZ ;  /* 0x000000d907e07227 */ /* 0x000fe200078e00ff */
[----:B------:R-:W-:-:S03]  /*6250*/  IADD3 R223, PT, PT, -R223, RZ, RZ ;  /* 0x000000ffdfdf7210 */ /* 0x000fc60007ffe1ff */
[C---:B------:R-:W-:Y:S02]  /*6260*/  IMAD R210, R251.reuse, R133, R210 ;  /* 0x00000085fbd27224 */ /* 0x040fe400078e02d2 */
[----:B------:R-:W-:Y:S01]  /*6270*/  IMAD R219, R251, R222, R219 ;  /* 0x000000defbdb7224 */ /* 0x000fe200078e02db */
[----:B------:R-:W-:Y:S01]  /*6280*/  IABS R222, R10 ;  /* 0x0000000a00de7213 */ /* 0x000fe20000000000 */
[----:B------:R-:W-:Y:S02]  /*6290*/  IMAD.MOV R4, RZ, RZ, -R4 ;  /* 0x000000ffff047224 */ /* 0x000fe400078e0a04 */
[----:B------:R-:W-:-:S04]  /*62a0*/  IMAD.HI.U32 R133, R7, R215, RZ ;  /* 0x000000d707857227 */ /* 0x000fc800078e00ff */
[----:B------:R-:W-:Y:S01]  /*62b0*/  VIADD R2, R3, 0xe1 ;  /* 0x000000e103027836 */ /* 0x000fe20000000000 */
[----:B------:R-:W-:Y:S01]  /*62c0*/  IADD3 R133, PT, PT, -R133, RZ, RZ ;  /* 0x000000ff85857210 */ /* 0x000fe20007ffe1ff */
[C---:B------:R-:W-:Y:S02]  /*62d0*/  VIADD R0, R3.reuse, 0xe2 ;  /* 0x000000e203007836 */ /* 0x040fe40000000000 */
[----:B------:R-:W-:Y:S01]  /*62e0*/  IMAD.MOV R224, RZ, RZ, -R224 ;  /* 0x000000ffffe07224 */ /* 0x000fe200078e0ae0 */
[----:B------:R-:W-:Y:S01]  /*62f0*/  STL [R1+0xf14], R2 ;  /* 0x000f140201007387 */ /* 0x000fe20000100800 */
[C---:B-1----:R-:W-:Y:S01]  /*6300*/  VIADD R8, R3.reuse, 0xe5 ;  /* 0x000000e503087836 */ /* 0x042fe20000000000 */
[----:B------:R-:W-:Y:S01]  /*6310*/  IABS R220, R2 ;  /* 0x0000000200dc7213 */ /* 0x000fe20000000000 */
[----:B------:R-:W-:Y:S01]  /*6320*/  VIADD R9, R3, 0xe4 ;  /* 0x000000e403097836 */ /* 0x000fe20000000000 */
[----:B------:R1:W-:Y:S01]  /*6330*/  STL [R1+0xf10], R0 ;  /* 0x000f100001007387 */ /* 0x0003e20000100800 */
[----:B------:R-:W-:Y:S01]  /*6340*/  IMAD R206, R251, R4, R206 ;  /* 0x00000004fbce7224 */ /* 0x000fe200078e02ce */
[----:B------:R-:W-:Y:S01]  /*6350*/  IABS R221, R0 ;  /* 0x0000000000dd7213 */ /* 0x000fe20000000000 */
[C---:B------:R-:W-:Y:S01]  /*6360*/  IMAD.HI.U32 R4, R7.reuse, R211, RZ ;  /* 0x000000d307047227 */ /* 0x040fe200078e00ff */
[----:B------:R-:W-:Y:S03]  /*6370*/  STL [R1+0xef8], R10 ;  /* 0x000ef80a01007387 */ /* 0x000fe60000100800 */
[----:B------:R-:W-:Y:S01]  /*6380*/  IMAD.HI.U32 R229, R7, R222, RZ ;  /* 0x000000de07e57227 */ /* 0x000fe200078e00ff */
[----:B------:R-:W-:Y:S01]  /*6390*/  STL [R1+0xef4], R9 ;  /* 0x000ef40901007387 */ /* 0x000fe20000100800 */
[----:B-1----:R-:W-:-:S02]  /*63a0*/  IADD3 R0, PT, PT, R3, 0xe7, RZ ;  /* 0x000000e703007810 */ /* 0x002fc40007ffe0ff */
[C---:B------:R-:W-:Y:S01]  /*63b0*/  IMAD R217, R251.reuse, R224, R217 ;  /* 0x000000e0fbd97224 */ /* 0x040fe200078e02d9 */
[----:B------:R-:W-:Y:S01]  /*63c0*/  IABS R224, R8 ;  /* 0x0000000800e07213 */ /* 0x000fe20000000000 */
[C---:B------:R-:W-:Y:S01]  /*63d0*/  IMAD R218, R251.reuse, R223, R218 ;  /* 0x000000dffbda7224 */ /* 0x040fe200078e02da */
[----:B------:R-:W-:Y:S01]  /*63e0*/  IABS R223, R9 ;  /* 0x0000000900df7213 */ /* 0x000fe20000000000 */
[----:B------:R-:W-:Y:S01]  /*63f0*/  IMAD.MOV R4, RZ, RZ, -R4 ;  /* 0x000000ffff047224 */ /* 0x000fe200078e0a04 */
[----:B------:R1:W-:Y:S01]  /*6400*/  STL [R1+0xef0], R8 ;  /* 0x000ef00801007387 */ /* 0x0003e20000100800 */
[----:B------:R-:W-:Y:S01]  /*6410*/  IMAD.MOV R229, RZ, RZ, -R229 ;  /* 0x000000ffffe57224 */ /* 0x000fe200078e0ae5 */
[----:B------:R-:W-:Y:S01]  /*6420*/  IABS R226, R0 ;  /* 0x0000000000e27213 */ /* 0x000fe20000000000 */
[----:B------:R-:W-:Y:S02]  /*6430*/  IMAD R215, R251, R133, R215 ;  /* 0x00000085fbd77224 */ /* 0x000fe400078e02d7 */
[----:B------:R-:W-:-:S02]  /*6440*/  VIADD R2, R3, 0xe6 ;  /* 0x000000e603027836 */ /* 0x000fc40000000000 */
[----:B------:R-:W-:Y:S01]  /*6450*/  IMAD.HI.U32 R133, R7, R220, RZ ;  /* 0x000000dc07857227 */ /* 0x000fe200078e00ff */
[----:B-1----:R-:W-:-:S03]  /*6460*/  IADD3 R8, PT, PT, R3, 0xea, RZ ;  /* 0x000000ea03087810 */ /* 0x002fc60007ffe0ff */
[----:B------:R-:W-:Y:S01]  /*6470*/  IMAD.HI.U32 R227, R7, R224, RZ ;  /* 0x000000e007e37227 */ /* 0x000fe200078e00ff */
[----:B------:R-:W-:Y:S01]  /*6480*/  IABS R225, R2 ;  /* 0x0000000200e17213 */ /* 0x000fe20000000000 */
[----:B------:R1:W-:Y:S02]  /*6490*/  STL [R1+0xeec], R2 ;  /* 0x000eec0201007387 */ /* 0x0003e40000100800 */
[----:B------:R-:W-:Y:S02]  /*64a0*/  IMAD R211, R251, R4, R211 ;  /* 0x00000004fbd37224 */ /* 0x000fe400078e02d3 */
[----:B------:R-:W-:Y:S01]  /*64b0*/  IMAD.HI.U32 R228, R7, R223, RZ ;  /* 0x000000df07e47227 */ /* 0x000fe200078e00ff */
[----:B------:R-:W-:Y:S03]  /*64c0*/  STL [R1+0xee8], R0 ;  /* 0x000ee80001007387 */ /* 0x000fe60000100800 */
[----:B------:R-:W-:Y:S01]  /*64d0*/  IMAD R222, R251, R229, R222 ;  /* 0x000000e5fbde7224 */ /* 0x000fe200078e02de */
[----:B------:R-:W-:Y:S01]  /*64e0*/  IABS R229, R8 ;  /* 0x0000000800e57213 */ /* 0x000fe20000000000 */
[----:B------:R-:W-:-:S04]  /*64f0*/  IMAD.HI.U32 R4, R7, R216, RZ ;  /* 0x000000d807047227 */ /* 0x000fc800078e00ff */
[----:B------:R-:W-:Y:S02]  /*6500*/  IMAD.MOV R133, RZ, RZ, -R133 ;  /* 0x000000ffff857224 */ /* 0x000fe400078e0a85 */
[----:B------:R-:W-:Y:S02]  /*6510*/  IMAD.MOV R227, RZ, RZ, -R227 ;  /* 0x000000ffffe37224 */ /* 0x000fe400078e0ae3 */
[C---:B------:R-:W-:Y:S02]  /*6520*/  VIADD R10, R3.reuse, 0xe8 ;  /* 0x000000e8030a7836 */ /* 0x040fe40000000000 */
[----:B------:R-:W-:Y:S02]  /*6530*/  IMAD.MOV R228, RZ, RZ, -R228 ;  /* 0x000000ffffe47224 */ /* 0x000fe400078e0ae4 */
[----:B------:R-:W-:Y:S01]  /*6540*/  VIADD R9, R3, 0xe9 ;  /* 0x000000e903097836 */ /* 0x000fe20000000000 */
[----:B------:R-:W-:Y:S01]  /*6550*/  STL [R1+0xed8], R10 ;  /* 0x000ed80a01007387 */ /* 0x000fe20000100800 */
[----:B------:R-:W-:-:S02]  /*6560*/  IMAD.MOV R4, RZ, RZ, -R4 ;  /* 0x000000ffff047224 */ /* 0x000fc400078e0a04 */
[----:B------:R-:W-:Y:S01]  /*6570*/  IMAD R220, R251, R133, R220 ;  /* 0x00000085fbdc7224 */ /* 0x000fe200078e02dc */
[----:B------:R2:W-:Y:S01]  /*6580*/  STL [R1+0xed4], R9 ;  /* 0x000ed40901007387 */ /* 0x0005e20000100800 */
[----:B------:R-:W-:-:S03]  /*6590*/  IMAD.HI.U32 R232, R7, R229, RZ ;  /* 0x000000e507e87227 */ /* 0x000fc600078e00ff */
[----:B------:R-:W-:Y:S01]  /*65a0*/  STL [R1+0xed0], R8 ;  /* 0x000ed00801007387 */ /* 0x000fe20000100800 */
[----:B------:R-:W-:-:S04]  /*65b0*/  IMAD.HI.U32 R133, R7, R225, RZ ;  /* 0x000000e107857227 */ /* 0x000fc800078e00ff */
[C---:B------:R-:W-:Y:S01]  /*65c0*/  IMAD R224, R251.reuse, R227, R224 ;  /* 0x000000e3fbe07224 */ /* 0x040fe200078e02e0 */
[----:B------:R-:W-:Y:S01]  /*65d0*/  IABS R227, R10 ;  /* 0x0000000a00e37213 */ /* 0x000fe20000000000 */
[----:B------:R-:W-:Y:S01]  /*65e0*/  IMAD R223, R251, R228, R223 ;  /* 0x000000e4fbdf7224 */ /* 0x000fe200078e02df */
[----:B------:R-:W-:Y:S01]  /*65f0*/  IABS R228, R9 ;  /* 0x0000000900e47213 */ /* 0x000fe20000000000 */
[C---:B-1----:R-:W-:Y:S01]  /*6600*/  VIADD R2, R3.reuse, 0xeb ;  /* 0x000000eb03027836 */ /* 0x042fe20000000000 */
[----:B--2---:R-:W-:Y:S01]  /*6610*/  IADD3 R9, PT, PT, R3, 0xed, RZ ;  /* 0x000000ed03097810 */ /* 0x004fe20007ffe0ff */
[----:B------:R-:W-:Y:S01]  /*6620*/  IMAD R216, R251, R4, R216 ;  /* 0x00000004fbd87224 */ /* 0x000fe200078e02d8 */
[----:B------:R-:W-:Y:S01]  /*6630*/  IADD3 R133, PT, PT, -R133, RZ, RZ ;  /* 0x000000ff85857210 */ /* 0x000fe20007ffe1ff */
[----:B------:R-:W-:Y:S01]  /*6640*/  IMAD.HI.U32 R4, R7, R221, RZ ;  /* 0x000000dd07047227 */ /* 0x000fe200078e00ff */
[----:B------:R-:W-:Y:S01]  /*6650*/  IABS R230, R2 ;  /* 0x0000000200e67213 */ /* 0x000fe20000000000 */
[----:B------:R1:W-:Y:S02]  /*6660*/  STL [R1+0xecc], R2 ;  /* 0x000ecc0201007387 */ /* 0x0003e40000100800 */
[----:B------:R-:W-:-:S02]  /*6670*/  IMAD.MOV R232, RZ, RZ, -R232 ;  /* 0x000000ffffe87224 */ /* 0x000fc400078e0ae8 */
[----:B------:R-:W-:-:S04]  /*6680*/  IMAD.HI.U32 R234, R7, R227, RZ ;  /* 0x000000e307ea7227 */ /* 0x000fc800078e00ff */
[----:B------:R-:W-:Y:S02]  /*6690*/  IMAD.MOV R4, RZ, RZ, -R4 ;  /* 0x000000ffff047224 */ /* 0x000fe400078e0a04 */
[----:B------:R-:W-:-:S04]  /*66a0*/  IMAD.HI.U32 R233, R7, R228, RZ ;  /* 0x000000e407e97227 */ /* 0x000fc800078e00ff */
[----:B------:R-:W-:Y:S01]  /*66b0*/  IMAD R229, R251, R232, R229 ;  /* 0x000000e8fbe57224 */ /* 0x000fe200078e02e5 */
[----:B------:R-:W-:Y:S01]  /*66c0*/  IABS R232, R9 ;  /* 0x0000000900e87213 */ /* 0x000fe20000000000 */
[----:B------:R-:W-:Y:S01]  /*66d0*/  VIADD R0, R3, 0xec ;  /* 0x000000ec03007836 */ /* 0x000fe20000000000 */
[----:B------:R-:W-:Y:S01]  /*66e0*/  IADD3 R233, PT, PT, -R233, RZ, RZ ;  /* 0x000000ffe9e97210 */ /* 0x000fe20007ffe1ff */
[----:B------:R-:W-:Y:S02]  /*66f0*/  IMAD R225, R251, R133, R225 ;  /* 0x00000085fbe17224 */ /* 0x000fe400078e02e1 */
[----:B------:R-:W-:Y:S01]  /*6700*/  IMAD.MOV R234, RZ, RZ, -R234 ;  /* 0x000000ffffea7224 */ /* 0x000fe200078e0aea */
[----:B------:R-:W-:Y:S01]  /*6710*/  STL [R1+0xec8], R0 ;  /* 0x000ec80001007387 */ /* 0x000fe20000100800 */
[----:B-1----:R-:W-:Y:S01]  /*6720*/  VIADD R2, R3, 0xef ;  /* 0x000000ef03027836 */ /* 0x002fe20000000000 */
[----:B------:R-:W-:Y:S01]  /*6730*/  IABS R231, R0 ;  /* 0x0000000000e77213 */ /* 0x000fe20000000000 */
[----:B------:R-:W-:Y:S01]  /*6740*/  IMAD R221, R251, R4, R221 ;  /* 0x00000004fbdd7224 */ /* 0x000fe200078e02dd */
[----:B------:R1:W-:Y:S01]  /*6750*/  STL [R1+0xebc], R9 ;  /* 0x000ebc0901007387 */ /* 0x0003e20000100800 */
[----:B------:R-:W-:-:S04]  /*6760*/  IMAD.HI.U32 R133, R7, R230, RZ ;  /* 0x000000e607857227 */ /* 0x000fc800078e00ff */
[----:B------:R-:W-:Y:S02]  /*6770*/  VIADD R8, R3, 0xee ;  /* 0x000000ee03087836 */ /* 0x000fe40000000000 */
[----:B------:R-:W-:-:S03]  /*6780*/  IMAD.HI.U32 R4, R7, R226, RZ ;  /* 0x000000e207047227 */ /* 0x000fc600078e00ff */
[----:B------:R-:W-:Y:S01]  /*6790*/  STL [R1+0xeb8], R8 ;  /* 0x000eb80801007387 */ /* 0x000fe20000100800 */
[----:B------:R-:W-:Y:S01]  /*67a0*/  IMAD.HI.U32 R237, R7, R232, RZ ;  /* 0x000000e807ed7227 */ /* 0x000fe200078e00ff */
[----:B-1----:R-:W-:Y:S02]  /*67b0*/  IADD3 R9, PT, PT, R3, 0xf1, RZ ;  /* 0x000000f103097810 */ /* 0x002fe40007ffe0ff */
[----:B------:R1:W-:Y:S01]  /*67c0*/  STL [R1+0xeb4], R2 ;  /* 0x000eb40201007387 */ /* 0x0003e20000100800 */
[----:B------:R-:W-:Y:S01]  /*67d0*/  IMAD R227, R251, R234, R227 ;  /* 0x000000eafbe37224 */ /* 0x000fe200078e02e3 */
[----:B------:R-:W-:Y:S01]  /*67e0*/  IABS R234, R2 ;  /* 0x0000000200ea7213 */ /* 0x000fe20000000000 */
[----:B------:R-:W-:Y:S01]  /*67f0*/  IMAD.MOV R133, RZ, RZ, -R133 ;  /* 0x000000ffff857224 */ /* 0x000fe200078e0a85 */
[----:B------:R-:W-:Y:S01]  /*6800*/  IADD3 R237, PT, PT, -R237, RZ, RZ ;  /* 0x000000ffeded7210 */ /* 0x000fe20007ffe1ff */
[----:B------:R-:W-:Y:S02]  /*6810*/  IMAD.MOV R4, RZ, RZ, -R4 ;  /* 0x000000ffff047224 */ /* 0x000fe400078e0a04 */
[----:B------:R-:W-:Y:S01]  /*6820*/  IMAD R228, R251, R233, R228 ;  /* 0x000000e9fbe47224 */ /* 0x000fe200078e02e4 */
[----:B------:R-:W-:Y:S01]  /*6830*/  IABS R233, R8 ;  /* 0x0000000800e97213 */ /* 0x000fe20000000000 */
[----:B------:R-:W-:-:S02]  /*6840*/  VIADD R0, R3, 0xf0 ;  /* 0x000000f003007836 */ /* 0x000fc40000000000 */
[----:B-1----:R-:W-:Y:S02]  /*6850*/  VIADD R2, R3, 0xf3 ;  /* 0x000000f303027836 */ /* 0x002fe40000000000 */
[----:B------:R-:W-:Y:S01]  /*6860*/  IMAD R230, R251, R133, R230 ;  /* 0x00000085fbe67224 */ /* 0x000fe200078e02e6 */
[----:B------:R1:W-:Y:S01]  /*6870*/  STL [R1+0xeb0], R0 ;  /* 0x000eb00001007387 */ /* 0x0003e20000100800 */
[----:B------:R-:W-:Y:S01]  /*6880*/  VIADD R8, R3, 0xf2 ;  /* 0x000000f203087836 */ /* 0x000fe20000000000 */
[----:B------:R-:W-:Y:S01]  /*6890*/  IABS R235, R0 ;  /* 0x0000000000eb7213 */ /* 0x000fe20000000000 */
[----:B------:R-:W-:Y:S01]  /*68a0*/  IMAD R226, R251, R4, R226 ;  /* 0x00000004fbe27224 */ /* 0x000fe200078e02e2 */
[----:B------:R-:W-:Y:S01]  /*68b0*/  IABS R238, R2 ;  /* 0x0000000200ee7213 */ /* 0x000fe20000000000 */
[C---:B------:R-:W-:Y:S01]  /*68c0*/  IMAD.HI.U32 R133, R7.reuse, R234, RZ ;  /* 0x000000ea07857227 */ /* 0x040fe200078e00ff */
[----:B------:R-:W-:Y:S03]  /*68d0*/  STL [R1+0xea8], R9 ;  /* 0x000ea80901007387 */ /* 0x000fe60000100800 */
[----:B------:R-:W-:Y:S01]  /*68e0*/  IMAD.HI.U32 R4, R7, R231, RZ ;  /* 0x000000e707047227 */ /* 0x000fe200078e00ff */
[----:B------:R-:W-:Y:S03]  /*68f0*/  STL [R1+0xea4], R8 ;  /* 0x000ea40801007387 */ /* 0x000fe60000100800 */
[----:B------:R-:W-:Y:S01]  /*6900*/  IMAD R232, R251, R237, R232 ;  /* 0x000000edfbe87224 */ /* 0x000fe200078e02e8 */
[----:B------:R-:W-:Y:S01]  /*6910*/  IABS R237, R8 ;  /* 0x0000000800ed7213 */ /* 0x000fe20000000000 */
[----:B-1----:R-:W-:Y:S01]  /*6920*/  VIADD R0, R3, 0xf4 ;  /* 0x000000f403007836 */ /* 0x002fe20000000000 */
[----:B------:R1:W-:Y:S01]  /*6930*/  STL [R1+0xea0], R2 ;  /* 0x000ea00201007387 */ /* 0x0003e20000100800 */
[----:B------:R-:W-:-:S02]  /*6940*/  IMAD.MOV R133, RZ, RZ, -R133 ;  /* 0x000000ffff857224 */ /* 0x000fc400078e0a85 */
[----:B------:R-:W-:Y:S01]  /*6950*/  IMAD.MOV R4, RZ, RZ, -R4 ;  /* 0x000000ffff047224 */ /* 0x000fe200078e0a04 */
[----:B------:R-:W-:Y:S01]  /*6960*/  IABS R239, R0 ;  /* 0x0000000000ef7213 */ /* 0x000fe20000000000 */
[----:B------:R-:W-:Y:S01]  /*6970*/  IMAD.HI.U32 R236, R7, R233, RZ ;  /* 0x000000e907ec7227 */ /* 0x000fe200078e00ff */
[----:B------:R2:W-:Y:S03]  /*6980*/  STL [R1+0xe9c], R0 ;  /* 0x000e9c0001007387 */ /* 0x0005e60000100800 */
[----:B------:R-:W-:Y:S01]  /*6990*/  IMAD R234, R251, R133, R234 ;  /* 0x00000085fbea7224 */ /* 0x000fe200078e02ea */
[----:B-1----:R-:W-:Y:S01]  /*69a0*/  IADD3 R2, PT, PT, R3, 0xf5, RZ ;  /* 0x000000f503027810 */ /* 0x002fe20007ffe0ff */
[----:B------:R-:W-:-:S04]  /*69b0*/  IMAD.HI.U32 R240, R7, R238, RZ ;  /* 0x000000ee07f07227 */ /* 0x000fc800078e00ff */
[----:B------:R-:W-:Y:S01]  /*69c0*/  IMAD R231, R251, R4, R231 ;  /* 0x00000004fbe77224 */ /* 0x000fe200078e02e7 */
[----:B------:R1:W-:Y:S01]  /*69d0*/  STL [R1+0xe90], R2 ;  /* 0x000e900201007387 */ /* 0x0003e20000100800 */
[----:B------:R-:W-:Y:S02]  /*69e0*/  IMAD.MOV R236, RZ, RZ, -R236 ;  /* 0x000000ffffec7224 */ /* 0x000fe400078e0aec */
[----:B------:R-:W-:-:S04]  /*69f0*/  IMAD.HI.U32 R133, R7, R237, RZ ;  /* 0x000000ed07857227 */ /* 0x000fc800078e00ff */
[----:B------:R-:W-:-:S04]  /*6a00*/  IMAD.HI.U32 R4, R7, R235, RZ ;  /* 0x000000eb07047227 */ /* 0x000fc800078e00ff */
[----:B------:R-:W-:Y:S02]  /*6a10*/  IMAD.MOV R240, RZ, RZ, -R240 ;  /* 0x000000fffff07224 */ /* 0x000fe400078e0af0 */
[----:B------:R-:W-:Y:S01]  /*6a20*/  IMAD R233, R251, R236, R233 ;  /* 0x000000ecfbe97224 */ /* 0x000fe200078e02e9 */
[----:B------:R-:W-:Y:S01]  /*6a30*/  IABS R236, R9 ;  /* 0x0000000900ec7213 */ /* 0x000fe20000000000 */
[----:B------:R-:W-:-:S04]  /*6a40*/  IMAD.HI.U32 R241, R7, R239, RZ ;  /* 0x000000ef07f17227 */ /* 0x000fc800078e00ff */
[----:B------:R-:W-:Y:S02]  /*6a50*/  IMAD.MOV R133, RZ, RZ, -R133 ;  /* 0x000000ffff857224 */ /* 0x000fe400078e0a85 */
[----:B------:R-:W-:Y:S02]  /*6a60*/  IMAD.MOV R4, RZ, RZ, -R4 ;  /* 0x000000ffff047224 */ /* 0x000fe400078e0a04 */
[C---:B------:R-:W-:Y:S01]  /*6a70*/  IMAD R238, R251.reuse, R240, R238 ;  /* 0x000000f0fbee7224 */ /* 0x040fe200078e02ee */
[----:B------:R-:W-:Y:S01]  /*6a80*/  IABS R240, R2 ;  /* 0x0000000200f07213 */ /* 0x000fe20000000000 */
[----:B------:R-:W-:Y:S02]  /*6a90*/  IMAD.MOV R241, RZ, RZ, -R241 ;  /* 0x000000fffff17224 */ /* 0x000fe400078e0af1 */
[----:B------:R-:W-:Y:S01]  /*6aa0*/  IMAD R237, R251, R133, R237 ;  /* 0x00000085fbed7224 */ /* 0x000fe200078e02ed */
[----:B------:R-:W-:Y:S01]  /*6ab0*/  LOP3.LUT R133, R252, 0x7f, RZ, 0xc0, !PT ;  /* 0x0000007ffc857812 */ /* 0x000fe200078ec0ff */
[----:B--2---:R-:W-:-:S02]  /*6ac0*/  VIADD R0, R3, 0xf6 ;  /* 0x000000f603007836 */ /* 0x004fc40000000000 */
[----:B------:R-:W-:Y:S02]  /*6ad0*/  IMAD R235, R251, R4, R235 ;  /* 0x00000004fbeb7224 */ /* 0x000fe400078e02eb */
[----:B------:R-:W-:Y:S01]  /*6ae0*/  IMAD.HI.U32 R4, R7, R236, RZ ;  /* 0x000000ec07047227 */ /* 0x000fe200078e00ff */
[----:B------:R2:W-:Y:S03]  /*6af0*/  STL [R1+0xe8c], R0 ;  /* 0x000e8c0001007387 */ /* 0x0005e60000100800 */
[----:B-1----:R-:W-:Y:S01]  /*6b00*/  VIADD R2, R3, 0xf7 ;  /* 0x000000f703027836 */ /* 0x002fe20000000000 */
[----:B------:R-:W-:Y:S01]  /*6b10*/  IADD3 R4, PT, PT, -R4, RZ, RZ ;  /* 0x000000ff04047210 */ /* 0x000fe20007ffe1ff */
[----:B------:R-:W-:Y:S01]  /*6b20*/  IMAD R239, R251, R241, R239 ;  /* 0x000000f1fbef7224 */ /* 0x000fe200078e02ef */
[----:B------:R-:W-:Y:S01]  /*6b30*/  IABS R241, R0 ;  /* 0x0000000000f17213 */ /* 0x000fe20000000000 */
[----:B------:R-:W-:Y:S01]  /*6b40*/  IMAD.HI.U32 R243, R7, R240, RZ ;  /* 0x000000f007f37227 */ /* 0x000fe200078e00ff */
[----:B------:R1:W-:Y:S03]  /*6b50*/  STL [R1+0xe88], R2 ;  /* 0x000e880201007387 */ /* 0x0003e60000100800 */
[----:B--2---:R-:W-:Y:S01]  /*6b60*/  IMAD R0, R242, 0x80, R133 ;  /* 0x00000080f2007824 */ /* 0x004fe200078e0285 */
[----:B------:R-:W-:Y:S01]  /*6b70*/  IABS R242, R2 ;  /* 0x0000000200f27213 */ /* 0x000fe20000000000 */
[----:B------:R-:W-:Y:S01]  /*6b80*/  IMAD R236, R251, R4, R236 ;  /* 0x00000004fbec7224 */ /* 0x000fe200078e02ec */
[----:B------:R-:W-:Y:S01]  /*6b90*/  IADD3 R243, PT, PT, -R243, RZ, RZ ;  /* 0x000000fff3f37210 */ /* 0x000fe20007ffe1ff */
[----:B------:R-:W-:Y:S01]  /*6ba0*/  IMAD.HI.U32 R244, R7, R241, RZ ;  /* 0x000000f107f47227 */ /* 0x000fe200078e00ff */
[----:B------:R-:W-:Y:S01]  /*6bb0*/  IABS R4, R0 ;  /* 0x0000000000047213 */ /* 0x000fe20000000000 */
[----:B------:R-:W-:Y:S01]  /*6bc0*/  STL [R1+0xe48], R0 ;  /* 0x000e480001007387 */ /* 0x000fe20000100800 */
[----:B-1----:R-:W-:Y:S01]  /*6bd0*/  IADD3 R2, PT, PT, R3, 0xf8, RZ ;  /* 0x000000f803027810 */ /* 0x002fe20007ffe0ff */
[----:B------:R-:W-:-:S04]  /*6be0*/  IMAD.HI.U32 R245, R7, R242, RZ ;  /* 0x000000f207f57227 */ /* 0x000fc800078e00ff */
[----:B------:R-:W-:Y:S01]  /*6bf0*/  IMAD R240, R251, R243, R240 ;  /* 0x000000f3fbf07224 */ /* 0x000fe200078e02f0 */
[----:B------:R1:W-:Y:S01]  /*6c00*/  STL [R1+0xe7c], R2 ;  /* 0x000e7c0201007387 */ /* 0x0003e20000100800 */
[----:B------:R-:W-:Y:S02]  /*6c10*/  IMAD.MOV R243, RZ, RZ, -R245 ;  /* 0x000000fffff37224 */ /* 0x000fe400078e0af5 */
[----:B------:R-:W-:-:S04]  /*6c20*/  IMAD.HI.U32 R247, R247, R4, RZ ;  /* 0x00000004f7f77227 */ /* 0x000fc800078e00ff */
[----:B------:R-:W-:Y:S01]  /*6c30*/  IMAD R242, R251, R243, R242 ;  /* 0x000000f3fbf27224 */ /* 0x000fe200078e02f2 */
[----:B------:R-:W-:Y:S01]  /*6c40*/  IABS R243, R2 ;  /* 0x0000000200f37213 */ /* 0x000fe20000000000 */
[----:B------:R-:W-:Y:S02]  /*6c50*/  IMAD.MOV R246, RZ, RZ, -R244 ;  /* 0x000000fffff67224 */ /* 0x000fe400078e0af4 */
[----:B------:R-:W-:Y:S02]  /*6c60*/  IMAD.MOV R244, RZ, RZ, -R247 ;  /* 0x000000fffff47224 */ /* 0x000fe400078e0af7 */
[C---:B-1----:R-:W-:Y:S02]  /*6c70*/  VIADD R2, R3.reuse, 0xf9 ;  /* 0x000000f903027836 */ /* 0x042fe40000000000 */
[----:B------:R-:W-:Y:S02]  /*6c80*/  VIADD R8, R3, 0xfa ;  /* 0x000000fa03087836 */ /* 0x000fe40000000000 */
[----:B------:R-:W-:Y:S01]  /*6c90*/  IMAD R4, R6, R244, R4 ;  /* 0x000000f406047224 */ /* 0x000fe200078e0204 */
[----:B------:R1:W-:Y:S01]  /*6ca0*/  STL [R1+0xe78], R2 ;  /* 0x000e780201007387 */ /* 0x0003e20000100800 */
[----:B------:R-:W-:Y:S01]  /*6cb0*/  IABS R244, R2 ;  /* 0x0000000200f47213 */ /* 0x000fe20000000000 */
[----:B------:R-:W-:Y:S01]  /*6cc0*/  IMAD R241, R251, R246, R241 ;  /* 0x000000f6fbf17224 */ /* 0x000fe200078e02f1 */
[----:B------:R-:W-:Y:S01]  /*6cd0*/  IABS R245, R8 ;  /* 0x0000000800f57213 */ /* 0x000fe20000000000 */
[----:B------:R2:W-:Y:S01]  /*6ce0*/  STL [R1+0xe74], R8 ;  /* 0x000e740801007387 */ /* 0x0005e20000100800 */
[----:B------:R-:W-:Y:S01]  /*6cf0*/  IMAD.HI.U32 R247, R7, R243, RZ ;  /* 0x000000f307f77227 */ /* 0x000fe200078e00ff */
[----:B------:R-:W-:-:S02]  /*6d00*/  ISETP.GE.AND P2, PT, R0, RZ, PT ;  /* 0x000000ff0000720c */ /* 0x000fc40003f46270 */
[----:B------:R-:W-:Y:S01]  /*6d10*/  ISETP.GT.U32.AND P0, PT, R6, R4, PT ;  /* 0x000000040600720c */ /* 0x000fe20003f04070 */
[----:B-1----:R-:W-:Y:S02]  /*6d20*/  VIADD R2, R3, 0xfb ;  /* 0x000000fb03027836 */ /* 0x002fe40000000000 */
[----:B------:R-:W-:-:S03]  /*6d30*/  IMAD.HI.U32 R248, R7, R245, RZ ;  /* 0x000000f507f87227 */ /* 0x000fc600078e00ff */
[----:B------:R1:W-:Y:S01]  /*6d40*/  STL [R1+0xe70], R2 ;  /* 0x000e700201007387 */ /* 0x0003e20000100800 */
[----:B------:R-:W-:Y:S01]  /*6d50*/  IABS R246, R2 ;  /* 0x0000000200f67213 */ /* 0x000fe20000000000 */
[----:B--2---:R-:W-:Y:S02]  /*6d60*/  VIADD R8, R3, 0xfc ;  /* 0x000000fc03087836 */ /* 0x004fe40000000000 */
[----:B------:R-:W2:Y:S01]  /*6d70*/  LDL.LU R15, [R1+0x30] ;  /* 0x00003000010f7983 */ /* 0x000ea20000300800 */
[----:B------:R-:W-:Y:S01]  /*6d80*/  IMAD.MOV R248, RZ, RZ, -R248 ;  /* 0x000000fffff87224 */ /* 0x000fe200078e0af8 */
[----:B------:R-:W-:Y:S01]  /*6d90*/  IADD3 R247, PT, PT, -R247, RZ, RZ ;  /* 0x000000fff7f77210 */ /* 0x000fe20007ffe1ff */
[----:B------:R-:W-:Y:S01]  /*6da0*/  IMAD.HI.U32 R249, R7, R244, RZ ;  /* 0x000000f407f97227 */ /* 0x000fe200078e00ff */
[----:B------:R-:W-:Y:S03]  /*6db0*/  STL [R1+0xe6c], R8 ;  /* 0x000e6c0801007387 */ /* 0x000fe60000100800 */
[----:B-1----:R-:W-:-:S02]  /*6dc0*/  VIADD R2, R3, 0xfd ;  /* 0x000000fd03027836 */ /* 0x002fc40000000000 */
[C---:B------:R-:W-:Y:S02]  /*6dd0*/  IMAD R245, R251.reuse, R248, R245 ;  /* 0x000000f8fbf57224 */ /* 0x040fe400078e02f5 */
[----:B------:R-:W-:Y:S01]  /*6de0*/  IMAD R243, R251, R247, R243 ;  /* 0x000000f7fbf37224 */ /* 0x000fe200078e02f3 */
[----:B------:R1:W-:Y:S01]  /*6df0*/  STL [R1+0xe68], R2 ;  /* 0x000e680201007387 */ /* 0x0003e20000100800 */
[----:B------:R-:W-:Y:S01]  /*6e00*/  IABS R248, R2 ;  /* 0x0000000200f87213 */ /* 0x000fe20000000000 */
[----:B------:R-:W-:Y:S02]  /*6e10*/  IMAD.MOV R247, RZ, RZ, -R249 ;  /* 0x000000fffff77224 */ /* 0x000fe400078e0af9 */
[----:B------:R-:W3:Y:S01]  /*6e20*/  LDL.LU R13, [R1+0x2c] ;  /* 0x00002c00010d7983 */ /* 0x000ee20000300800 */
[----:B------:R-:W-:-:S04]  /*6e30*/  IMAD.HI.U32 R249, R7, R246, RZ ;  /* 0x000000f607f97227 */ /* 0x000fc800078e00ff */
[----:B------:R-:W-:Y:S01]  /*6e40*/  IMAD R244, R251, R247, R244 ;  /* 0x000000f7fbf47224 */ /* 0x000fe200078e02f4 */
[----:B------:R-:W-:Y:S01]  /*6e50*/  IADD3 R247, PT, PT, -R249, RZ, RZ ;  /* 0x000000fff9f77210 */ /* 0x000fe20007ffe1ff */
[----:B-1----:R-:W-:Y:S02]  /*6e60*/  VIADD R2, R3, 0xfe ;  /* 0x000000fe03027836 */ /* 0x002fe40000000000 */
[----:B------:R-:W-:Y:S02]  /*6e70*/  @!P0 IMAD.IADD R4, R4, 0x1, -R6 ;  /* 0x0000000104048824 */ /* 0x000fe400078e0a06 */
[----:B------:R-:W-:Y:S01]  /*6e80*/  IMAD R246, R251, R247, R246 ;  /* 0x000000f7fbf67224 */ /* 0x000fe200078e02f6 */
[----:B------:R1:W-:Y:S01]  /*6e90*/  STL [R1+0xe60], R2 ;  /* 0x000e600201007387 */ /* 0x0003e20000100800 */
[----:B------:R-:W-:Y:S02]  /*6ea0*/  IABS R249, R2 ;  /* 0x0000000200f97213 */ /* 0x000fe40000000000 */
[----:B------:R-:W-:Y:S01]  /*6eb0*/  IABS R247, R8 ;  /* 0x0000000800f77213 */ /* 0x000fe20000000000 */
[----:B------:R-:W4:Y:S01]  /*6ec0*/  LDL.LU R12, [R1+0x28] ;  /* 0x00002800010c7983 */ /* 0x000f220000300800 */
[----:B------:R-:W-:-:S03]  /*6ed0*/  ISETP.GT.U32.AND P0, PT, R6, R4, PT ;  /* 0x000000040600720c */ /* 0x000fc60003f04070 */
[----:B------:R-:W4:Y:S04]  /*6ee0*/  LDL.LU R11, [R1+0x24] ;  /* 0x00002400010b7983 */ /* 0x000f280000300800 */
[----:B------:R-:W4:Y:S04]  /*6ef0*/  LDL.LU R10, [R1+0x20] ;  /* 0x00002000010a7983 */ /* 0x000f280000300800 */
[----:B------:R-:W4:Y:S04]  /*6f00*/  LDL.LU R9, [R1+0x1c] ;  /* 0x00001c0001097983 */ /* 0x000f280000300800 */
[----:B------:R-:W4:Y:S04]  /*6f10*/  LDL.LU R0, [R1+0x18] ;  /* 0x0000180001007983 */ /* 0x000f280000300800 */
[----:B-1----:R-:W4:Y:S04]  /*6f20*/  LDL.LU R2, [R1+0x14] ;  /* 0x0000140001027983 */ /* 0x002f280000300800 */
[----:B------:R-:W4:Y:S01]  /*6f30*/  LDL.LU R8, [R1+0x10] ;  /* 0x0000100001087983 */ /* 0x000f220000300800 */
[----:B------:R-:W-:-:S04]  /*6f40*/  @!P0 IADD3 R4, PT, PT, R4, -R6, RZ ;  /* 0x8000000604048210 */ /* 0x000fc80007ffe0ff */
[----:B------:R-:W-:Y:S02]  /*6f50*/  @!P2 IADD3 R4, PT, PT, -R4, RZ, RZ ;  /* 0x000000ff0404a210 */ /* 0x000fe40007ffe1ff */
[----:B------:R-:W-:Y:S01]  /*6f60*/  ISETP.GT.U32.AND P2, PT, R251, R5, PT ;  /* 0x00000005fb00720c */ /* 0x000fe20003f44070 */
[----:B------:R-:W-:-:S12]  /*6f70*/  IMAD.HI.U32 R6, R7, R247, RZ ;  /* 0x000000f707067227 */ /* 0x000fd800078e00ff */
[----:B------:R-:W-:Y:S02]  /*6f80*/  @!P2 IMAD.IADD R5, R5, 0x1, -R251 ;  /* 0x000000010505a824 */ /* 0x000fe400078e0afb */
[----:B------:R-:W-:-:S04]  /*6f90*/  IMAD.HI.U32 R250, R7, R248, RZ ;  /* 0x000000f807fa7227 */ /* 0x000fc800078e00ff */
[----:B------:R-:W-:Y:S02]  /*6fa0*/  IMAD.MOV R6, RZ, RZ, -R6 ;  /* 0x000000ffff067224 */ /* 0x000fe400078e0a06 */
[----:B------:R-:W-:-:S04]  /*6fb0*/  IMAD.HI.U32 R7, R7, R249, RZ ;  /* 0x000000f907077227 */ /* 0x000fc800078e00ff */
[C---:B------:R-:W-:Y:S02]  /*6fc0*/  IMAD R247, R251.reuse, R6, R247 ;  /* 0x00000006fbf77224 */ /* 0x040fe400078e02f7 */
[----:B------:R-:W-:Y:S02]  /*6fd0*/  IMAD.MOV R6, RZ, RZ, -R7 ;  /* 0x000000ffff067224 */ /* 0x000fe400078e0a07 */
[----:B------:R-:W-:Y:S02]  /*6fe0*/  IMAD.MOV R250, RZ, RZ, -R250 ;  /* 0x000000fffffa7224 */ /* 0x000fe400078e0afa */
[C---:B------:R-:W-:Y:S02]  /*6ff0*/  IMAD R249, R251.reuse, R6, R249 ;  /* 0x00000006fbf97224 */ /* 0x040fe400078e02f9 */
[----:B------:R-:W-:Y:S01]  /*7000*/  IMAD R248, R251, R250, R248 ;  /* 0x000000fafbf87224 */ /* 0x000fe200078e02f8 */
[----:B--2---:R-:W-:Y:S02]  /*7010*/  ISETP.NE.AND P0, PT, R15, RZ, PT ;  /* 0x000000ff0f00720c */ /* 0x004fe40003f05270 */
[----:B---3--:R-:W-:-:S11]  /*7020*/  ISETP.GT.U32.AND P1, PT, R251, R13, PT ;  /* 0x0000000dfb00720c */ /* 0x008fd60003f24070 */
[----:B------:R-:W-:Y:S02]  /*7030*/  @!P0 LOP3.LUT R4, RZ, R15, RZ, 0x33, !PT ;  /* 0x0000000fff048212 */ /* 0x000fe400078e33ff */
[----:B------:R-:W2:Y:S04]  /*7040*/  LDL.LU R15, [R1+0xc] ;  /* 0x00000c00010f7983 */ /* 0x000ea80000300800 */
[----:B------:R-:W3:Y:S04]  /*7050*/  LDL.LU R6, [R1+0x8] ;  /* 0x0000080001067983 */ /* 0x000ee80000300800 */
[----:B------:R-:W3:Y:S01]  /*7060*/  LDL.LU R7, [R1+0x4] ;  /* 0x0000040001077983 */ /* 0x000ee20000300800 */
[----:B----4-:R-:W-:-:S02]  /*7070*/  ISETP.GT.U32.AND P0, PT, R251, R12, PT ;  /* 0x0000000cfb00720c */ /* 0x010fc40003f04070 */
[----:B------:R-:W-:Y:S01]  /*7080*/  ISETP.GT.U32.AND P5, PT, R251, R11, PT ;  /* 0x0000000bfb00720c */ /* 0x000fe20003fa4070 */
[----:B------:R-:W-:Y:S01]  /*7090*/  @!P1 IMAD.IADD R13, R13, 0x1, -R251 ;  /* 0x000000010d0d9824 */ /* 0x000fe200078e0afb */
[----:B------:R-:W4:Y:S01]  /*70a0*/  LDL.LU R250, [R1] ;  /* 0x0000000001fa7983 */ /* 0x000f220000300800 */
[C---:B------:R-:W-:Y:S02]  /*70b0*/  ISETP.GT.U32.AND P3, PT, R251.reuse, R10, PT ;  /* 0x0000000afb00720c */ /* 0x040fe40003f64070 */
[C---:B------:R-:W-:Y:S02]  /*70c0*/  ISETP.GT.U32.AND P6, PT, R251.reuse, R9, PT ;  /* 0x00000009fb00720c */ /* 0x040fe40003fc4070 */
[----:B------:R-:W-:-:S04]  /*70d0*/  ISETP.GT.U32.AND P1, PT, R251, R0, PT ;  /* 0x00000000fb00720c */ /* 0x000fc80003f24070 */
[--C-:B------:R-:W-:Y:S01]  /*70e0*/  @!P0 IMAD.IADD R12, R12, 0x1, -R251.reuse ;  /* 0x000000010c0c8824 */ /* 0x100fe200078e0afb */
[C---:B------:R-:W-:Y:S02]  /*70f0*/  ISETP.GT.U32.AND P2, PT, R251.reuse, R2, PT ;  /* 0x00000002fb00720c */ /* 0x040fe40003f44070 */
[C---:B------:R-:W-:Y:S02]  /*7100*/  ISETP.GT.U32.AND P0, PT, R251.reuse, R13, PT ;  /* 0x0000000dfb00720c */ /* 0x040fe40003f04070 */
[----:B------:R-:W-:Y:S02]  /*7110*/  ISETP.GT.U32.AND P4, PT, R251, R8, PT ;  /* 0x00000008fb00720c */ /* 0x000fe40003f84070 */
[----:B------:R-:W-:Y:S02]  /*7120*/  @!P5 IADD3 R11, PT, PT, R11, -R251, RZ ;  /* 0x800000fb0b0bd210 */ /* 0x000fe40007ffe0ff */
[C---:B------:R-:W-:Y:S01]  /*7130*/  ISETP.GT.U32.AND P5, PT, R251.reuse, R5, PT ;  /* 0x00000005fb00720c */ /* 0x040fe20003fa4070 */
[--C-:B------:R-:W-:Y:S01]  /*7140*/  @!P3 IMAD.IADD R10, R10, 0x1, -R251.reuse ;  /* 0x000000010a0ab824 */ /* 0x100fe200078e0afb */
[----:B------:R-:W-:Y:S01]  /*7150*/  ISETP.GT.U32.AND P3, PT, R251, R12, PT ;  /* 0x0000000cfb00720c */ /* 0x000fe20003f64070 */
[----:B------:R-:W-:-:S02]  /*7160*/  @!P6 IMAD.IADD R9, R9, 0x1, -R251 ;  /* 0x000000010909e824 */ /* 0x000fc400078e0afb */
[--C-:B------:R-:W-:Y:S01]  /*7170*/  @!P1 IMAD.IADD R0, R0, 0x1, -R251.reuse ;  /* 0x0000000100009824 */ /* 0x100fe200078e0afb */
[C---:B------:R-:W-:Y:S02]  /*7180*/  ISETP.GT.U32.AND P1, PT, R251.reuse, R11, PT ;  /* 0x0000000bfb00720c */ /* 0x040fe40003f24070 */
[----:B------:R-:W-:Y:S01]  /*7190*/  @!P2 IADD3 R2, PT, PT, R2, -R251, RZ ;  /* 0x800000fb0202a210 */ /* 0x000fe20007ffe0ff */
[--C-:B------:R-:W-:Y:S01]  /*71a0*/  @!P4 IMAD.IADD R8, R8, 0x1, -R251.reuse ;  /* 0x000000010808c824 */ /* 0x100fe200078e0afb */
[----:B------:R-:W-:Y:S01]  /*71b0*/  ISETP.GT.U32.AND P2, PT, R251, R10, PT ;  /* 0x0000000afb00720c */ /* 0x000fe20003f44070 */
[--C-:B------:R-:W-:Y:S01]  /*71c0*/  @!P0 IMAD.IADD R13, R13, 0x1, -R251.reuse ;  /* 0x000000010d0d8824 */ /* 0x100fe200078e0afb */
[----:B------:R-:W-:Y:S01]  /*71d0*/  ISETP.GT.U32.AND P4, PT, R251, R9, PT ;  /* 0x00000009fb00720c */ /* 0x000fe20003f84070 */
[----:B------:R-:W-:Y:S01]  /*71e0*/  @!P5 IMAD.IADD R5, R5, 0x1, -R251 ;  /* 0x000000010505d824 */ /* 0x000fe200078e0afb */
[C---:B------:R-:W-:Y:S02]  /*71f0*/  ISETP.GT.U32.AND P0, PT, R251.reuse, R0, PT ;  /* 0x00000000fb00720c */ /* 0x040fe40003f04070 */
[----:B------:R-:W-:-:S02]  /*7200*/  ISETP.GT.U32.AND P5, PT, R251, R2, PT ;  /* 0x00000002fb00720c */ /* 0x000fc40003fa4070 */
[----:B------:R-:W-:Y:S02]  /*7210*/  ISETP.GT.U32.AND P6, PT, R251, R8, PT ;  /* 0x00000008fb00720c */ /* 0x000fe40003fc4070 */
[-C--:B------:R-:W-:Y:S01]  /*7220*/  @!P3 IADD3 R12, PT, PT, R12, -R251.reuse, RZ ;  /* 0x800000fb0c0cb210 */ /* 0x080fe20007ffe0ff */
[--C-:B------:R-:W-:Y:S01]  /*7230*/  @!P1 IMAD.IADD R11, R11, 0x1, -R251.reuse ;  /* 0x000000010b0b9824 */ /* 0x100fe200078e0afb */
[----:B------:R1:W-:Y:S01]  /*7240*/  STL [R1+0x2c], R13 ;  /* 0x00002c0d01007387 */ /* 0x0003e20000100800 */
[--C-:B------:R-:W-:Y:S02]  /*7250*/  @!P2 IMAD.IADD R10, R10, 0x1, -R251.reuse ;  /* 0x000000010a0aa824 */ /* 0x100fe400078e0afb */
[--C-:B------:R-:W-:Y:S02]  /*7260*/  @!P4 IMAD.IADD R9, R9, 0x1, -R251.reuse ;  /* 0x000000010909c824 */ /* 0x100fe400078e0afb */
[----:B------:R-:W-:Y:S01]  /*7270*/  @!P0 IADD3 R0, PT, PT, R0, -R251, RZ ;  /* 0x800000fb00008210 */ /* 0x000fe20007ffe0ff */
[----:B-1----:R-:W3:Y:S04]  /*7280*/  LDL.LU R13, [R1+0x12dc] ;  /* 0x0012dc00010d7983 */ /* 0x002ee80000300800 */
[----:B------:R1:W-:Y:S01]  /*7290*/  STL [R1+0x28], R12 ;  /* 0x0000280c01007387 */ /* 0x0003e20000100800 */
[----:B------:R-:W-:-:S02]  /*72a0*/  @!P5 IMAD.IADD R2, R2, 0x1, -R251 ;  /* 0x000000010202d824 */ /* 0x000fc400078e0afb */
[----:B------:R-:W-:Y:S01]  /*72b0*/  @!P6 IMAD.IADD R8, R8, 0x1, -R251 ;  /* 0x000000010808e824 */ /* 0x000fe200078e0afb */
[----:B-1----:R-:W3:Y:S04]  /*72c0*/  LDL.LU R12, [R1+0x12d8] ;  /* 0x0012d800010c7983 */ /* 0x002ee80000300800 */
[----:B------:R1:W-:Y:S04]  /*72d0*/  STL [R1+0x24], R11 ;  /* 0x0000240b01007387 */ /* 0x0003e80000100800 */
        /* <DEDUP_REMOVED lines=10> */
[----:B-1----:R-:W3:Y:S01]  /*7380*/  LDL.LU R8, [R1+0x12c0] ;  /* 0x0012c00001087983 */ /* 0x002ee20000300800 */
[----:B--2---:R-:W-:-:S13]  /*7390*/  ISETP.GT.U32.AND P3, PT, R251, R15, PT ;  /* 0x0000000ffb00720c */ /* 0x004fda0003f64070 */
[----:B------:R-:W-:Y:S01]  /*73a0*/  @!P3 IMAD.IADD R15, R15, 0x1, -R251 ;  /* 0x000000010f0fb824 */ /* 0x000fe200078e0afb */
[----:B---3--:R-:W-:-:S13]  /*73b0*/  ISETP.GT.U32.AND P6, PT, R251, R8, PT ;  /* 0x00000008fb00720c */ /* 0x008fda0003fc4070 */
[----:B------:R-:W-:Y:S01]  /*73c0*/  @!P6 IMAD.IADD R8, R8, 0x1, -R251 ;  /* 0x000000010808e824 */ /* 0x000fe200078e0afb */
[----:B------:R-:W-:-:S13]  /*73d0*/  ISETP.GT.U32.AND P6, PT, R251, R15, PT ;  /* 0x0000000ffb00720c */ /* 0x000fda0003fc4070 */
[----:B------:R-:W-:-:S05]  /*73e0*/  @!P6 IADD3 R15, PT, PT, R15, -R251, RZ ;  /* 0x800000fb0f0fe210 */ /* 0x000fca0007ffe0ff */
[----:B------:R1:W-:Y:S04]  /*73f0*/  STL [R1+0xc], R15 ;  /* 0x00000c0f01007387 */ /* 0x0003e80000100800 */
[----:B-1----:R-:W2:Y:S01]  /*7400*/  LDL.LU R15, [R1+0x12bc] ;  /* 0x0012bc00010f7983 */ /* 0x002ea20000300800 */
[C---:B------:R-:W-:Y:S02]  /*7410*/  ISETP.GT.U32.AND P1, PT, R251.reuse, R6, PT ;  /* 0x00000006fb00720c */ /* 0x040fe40003f24070 */
[C---:B------:R-:W-:Y:S02]  /*7420*/  ISETP.GT.U32.AND P0, PT, R251.reuse, R0, PT ;  /* 0x00000000fb00720c */ /* 0x040fe40003f04070 */
[C---:B------:R-:W-:Y:S02]  /*7430*/  ISETP.GT.U32.AND P2, PT, R251.reuse, R7, PT ;  /* 0x00000007fb00720c */ /* 0x040fe40003f44070 */
[----:B----4-:R-:W-:-:S02]  /*7440*/  ISETP.GT.U32.AND P4, PT, R251, R250, PT ;  /* 0x000000fafb00720c */ /* 0x010fc40003f84070 */
[----:B------:R-:W-:-:S05]  /*7450*/  ISETP.GT.U32.AND P5, PT, R251, R2, PT ;  /* 0x00000002fb00720c */ /* 0x000fca0003fa4070 */
[----:B------:R-:W-:Y:S02]  /*7460*/  @!P1 IADD3 R6, PT, PT, R6, -R251, RZ ;  /* 0x800000fb06069210 */ /* 0x000fe40007ffe0ff */
[C---:B------:R-:W-:Y:S01]  /*7470*/  ISETP.GT.U32.AND P1, PT, R251.reuse, R10, PT ;  /* 0x0000000afb00720c */ /* 0x040fe20003f24070 */
[--C-:B------:R-:W-:Y:S01]  /*7480*/  @!P0 IMAD.IADD R0, R0, 0x1, -R251.reuse ;  /* 0x0000000100008824 */ /* 0x100fe200078e0afb */
[----:B------:R-:W-:Y:S01]  /*7490*/  ISETP.GT.U32.AND P0, PT, R251, R13, PT ;  /* 0x0000000dfb00720c */ /* 0x000fe20003f04070 */
[--C-:B------:R-:W-:Y:S01]  /*74a0*/  @!P2 IMAD.IADD R7, R7, 0x1, -R251.reuse ;  /* 0x000000010707a824 */ /* 0x100fe200078e0afb */
[C---:B------:R-:W-:Y:S02]  /*74b0*/  ISETP.GT.U32.AND P3, PT, R251.reuse, R9, PT ;  /* 0x00000009fb00720c */ /* 0x040fe40003f64070 */
[----:B------:R-:W-:Y:S01]  /*74c0*/  ISETP.GT.U32.AND P2, PT, R251, R11, PT ;  /* 0x0000000bfb00720c */ /* 0x000fe20003f44070 */
[----:B------:R-:W-:Y:S01]  /*74d0*/  @!P4 IMAD.IADD R250, R250, 0x1, -R251 ;  /* 0x00000001fafac824 */ /* 0x000fe200078e0afb */
[----:B------:R-:W-:-:S02]  /*74e0*/  @!P5 IADD3 R2, PT, PT, R2, -R251, RZ ;  /* 0x800000fb0202d210 */ /* 0x000fc40007ffe0ff */
[----:B------:R-:W-:-:S03]  /*74f0*/  ISETP.GT.U32.AND P4, PT, R251, R12, PT ;  /* 0x0000000cfb00720c */ /* 0x000fc60003f84070 */
[--C-:B------:R-:W-:Y:S01]  /*7500*/  @!P1 IMAD.IADD R10, R10, 0x1, -R251.reuse ;  /* 0x000000010a0a9824 */ /* 0x100fe200078e0afb */
[C---:B------:R-:W-:Y:S02]  /*7510*/  ISETP.GT.U32.AND P1, PT, R251.reuse, R7, PT ;  /* 0x00000007fb00720c */ /* 0x040fe40003f24070 */
[----:B------:R-:W-:Y:S01]  /*7520*/  ISETP.GT.U32.AND P5, PT, R251, R14, PT ;  /* 0x0000000efb00720c */ /* 0x000fe20003fa4070 */
[--C-:B------:R-:W-:Y:S01]  /*7530*/  @!P0 IMAD.IADD R13, R13, 0x1, -R251.reuse ;  /* 0x000000010d0d8824 */ /* 0x100fe200078e0afb */
[----:B------:R-:W-:Y:S01]  /*7540*/  ISETP.GT.U32.AND P0, PT, R251, R2, PT ;  /* 0x00000002fb00720c */ /* 0x000fe20003f04070 */
[--C-:B------:R-:W-:Y:S01]  /*7550*/  @!P3 IMAD.IADD R9, R9, 0x1, -R251.reuse ;  /* 0x000000010909b824 */ /* 0x100fe200078e0afb */
[----:B------:R-:W-:Y:S02]  /*7560*/  @!P2 IADD3 R11, PT, PT, R11, -R251, RZ ;  /* 0x800000fb0b0ba210 */ /* 0x000fe40007ffe0ff */
[C---:B------:R-:W-:Y:S02]  /*7570*/  ISETP.GT.U32.AND P3, PT, R251.reuse, R6, PT ;  /* 0x00000006fb00720c */ /* 0x040fe40003f64070 */
[----:B------:R-:W-:Y:S01]  /*7580*/  ISETP.GT.U32.AND P2, PT, R251, R250, PT ;  /* 0x000000fafb00720c */ /* 0x000fe20003f44070 */
[----:B------:R-:W-:-:S02]  /*7590*/  @!P4 IMAD.IADD R12, R12, 0x1, -R251 ;  /* 0x000000010c0cc824 */ /* 0x000fc400078e0afb */
[--C-:B------:R-:W-:Y:S01]  /*75a0*/  @!P1 IMAD.IADD R7, R7, 0x1, -R251.reuse ;  /* 0x0000000107079824 */ /* 0x100fe200078e0afb */
[C---:B------:R-:W-:Y:S01]  /*75b0*/  ISETP.GT.U32.AND P1, PT, R251.reuse, R10, PT ;  /* 0x0000000afb00720c */ /* 0x040fe20003f24070 */
[--C-:B------:R-:W-:Y:S01]  /*75c0*/  @!P5 IMAD.IADD R14, R14, 0x1, -R251.reuse ;  /* 0x000000010e0ed824 */ /* 0x100fe200078e0afb */
[C---:B------:R-:W-:Y:S02]  /*75d0*/  ISETP.GT.U32.AND P4, PT, R251.reuse, R0, PT ;  /* 0x00000000fb00720c */ /* 0x040fe40003f84070 */
[C---:B------:R-:W-:Y:S01]  /*75e0*/  ISETP.GT.U32.AND P5, PT, R251.reuse, R8, PT ;  /* 0x00000008fb00720c */ /* 0x040fe20003fa4070 */
[--C-:B------:R-:W-:Y:S01]  /*75f0*/  @!P0 IMAD.IADD R2, R2, 0x1, -R251.reuse ;  /* 0x0000000102028824 */ /* 0x100fe200078e0afb */
[C---:B------:R-:W-:Y:S01]  /*7600*/  ISETP.GT.U32.AND P0, PT, R251.reuse, R13, PT ;  /* 0x0000000dfb00720c */ /* 0x040fe20003f04070 */
[--C-:B------:R-:W-:Y:S01]  /*7610*/  @!P3 IMAD.IADD R6, R6, 0x1, -R251.reuse ;  /* 0x000000010606b824 */ /* 0x100fe200078e0afb */
[C---:B------:R-:W-:Y:S01]  /*7620*/  ISETP.GT.U32.AND P3, PT, R251.reuse, R9, PT ;  /* 0x00000009fb00720c */ /* 0x040fe20003f64070 */
[----:B------:R-:W-:Y:S01]  /*7630*/  @!P2 IMAD.IADD R250, R250, 0x1, -R251 ;  /* 0x00000001fafaa824 */ /* 0x000fe200078e0afb */
[----:B------:R-:W-:-:S03]  /*7640*/  ISETP.GT.U32.AND P2, PT, R251, R11, PT ;  /* 0x0000000bfb00720c */ /* 0x000fc60003f44070 */
[----:B------:R-:W-:Y:S02]  /*7650*/  @!P1 IADD3 R10, PT, PT, R10, -R251, RZ ;  /* 0x800000fb0a0a9210 */ /* 0x000fe40007ffe0ff */
[C---:B------:R-:W-:Y:S02]  /*7660*/  ISETP.GT.U32.AND P1, PT, R251.reuse, R17, PT ;  /* 0x00000011fb00720c */ /* 0x040fe40003f24070 */
[----:B------:R-:W-:Y:S01]  /*7670*/  @!P4 IADD3 R0, PT, PT, R0, -R251, RZ ;  /* 0x800000fb0000c210 */ /* 0x000fe20007ffe0ff */
[--C-:B------:R-:W-:Y:S01]  /*7680*/  @!P5 IMAD.IADD R8, R8, 0x1, -R251.reuse ;  /* 0x000000010808d824 */ /* 0x100fe200078e0afb */
[C---:B------:R-:W-:Y:S02]  /*7690*/  ISETP.GT.U32.AND P4, PT, R251.reuse, R12, PT ;  /* 0x0000000cfb00720c */ /* 0x040fe40003f84070 */
[----:B------:R-:W-:Y:S01]  /*76a0*/  ISETP.GT.U32.AND P6, PT, R251, R14, PT ;  /* 0x0000000efb00720c */ /* 0x000fe20003fc4070 */
[--C-:B------:R-:W-:Y:S01]  /*76b0*/  @!P0 IMAD.IADD R13, R13, 0x1, -R251.reuse ;  /* 0x000000010d0d8824 */ /* 0x100fe200078e0afb */
[----:B------:R-:W-:Y:S01]  /*76c0*/  ISETP.GT.U32.AND P0, PT, R251, R20, PT ;  /* 0x00000014fb00720c */ /* 0x000fe20003f04070 */
[--C-:B------:R-:W-:Y:S01]  /*76d0*/  @!P3 IMAD.IADD R9, R9, 0x1, -R251.reuse ;  /* 0x000000010909b824 */ /* 0x100fe200078e0afb */
[----:B------:R-:W-:Y:S01]  /*76e0*/  ISETP.GT.U32.AND P3, PT, R251, R16, PT ;  /* 0x00000010fb00720c */ /* 0x000fe20003f64070 */
[--C-:B------:R-:W-:Y:S01]  /*76f0*/  @!P2 IMAD.IADD R11, R11, 0x1, -R251.reuse ;  /* 0x000000010b0ba824 */ /* 0x100fe200078e0afb */
[----:B------:R-:W-:Y:S01]  /*7700*/  ISETP.GT.U32.AND P2, PT, R251, R18, PT ;  /* 0x00000012fb00720c */ /* 0x000fe20003f44070 */
[----:B------:R-:W-:Y:S01]  /*7710*/  @!P1 IMAD.IADD R17, R17, 0x1, -R251 ;  /* 0x0000000111119824 */ /* 0x000fe200078e0afb */
[----:B------:R-:W-:-:S03]  /*7720*/  ISETP.GT.U32.AND P1, PT, R251, R24, PT ;  /* 0x00000018fb00720c */ /* 0x000fc60003f24070 */
[--C-:B------:R-:W-:Y:S01]  /*7730*/  @!P4 IMAD.IADD R12, R12, 0x1, -R251.reuse ;  /* 0x000000010c0cc824 */ /* 0x100fe200078e0afb */
[C---:B------:R-:W-:Y:S02]  /*7740*/  ISETP.GT.U32.AND P4, PT, R251.reuse, R19, PT ;  /* 0x00000013fb00720c */ /* 0x040fe40003f84070 */
[----:B------:R-:W-:Y:S02]  /*7750*/  @!P6 IADD3 R14, PT, PT, R14, -R251, RZ ;  /* 0x800000fb0e0ee210 */ /* 0x000fe40007ffe0ff */
[C---:B------:R-:W-:Y:S01]  /*7760*/  ISETP.GT.U32.AND P6, PT, R251.reuse, R21, PT ;  /* 0x00000015fb00720c */ /* 0x040fe20003fc4070 */
[--C-:B------:R-:W-:Y:S01]  /*7770*/  @!P0 IMAD.IADD R20, R20, 0x1, -R251.reuse ;  /* 0x0000000114148824 */ /* 0x100fe200078e0afb */
[C---:B------:R-:W-:Y:S01]  /*7780*/  ISETP.GT.U32.AND P0, PT, R251.reuse, R27, PT ;  /* 0x0000001bfb00720c */ /* 0x040fe20003f04070 */
[----:B------:R-:W-:Y:S01]  /*7790*/  @!P3 IMAD.IADD R16, R16, 0x1, -R251 ;  /* 0x000000011010b824 */ /* 0x000fe200078e0afb */
[----:B------:R-:W-:Y:S02]  /*77a0*/  @!P2 IADD3 R18, PT, PT, R18, -R251, RZ ;  /* 0x800000fb1212a210 */ /* 0x000fe40007ffe0ff */
[----:B------:R-:W-:-:S02]  /*77b0*/  ISETP.GT.U32.AND P3, PT, R251, R23, PT ;  /* 0x00000017fb00720c */ /* 0x000fc40003f64070 */
[C---:B------:R-:W-:Y:S01]  /*77c0*/  ISETP.GT.U32.AND P2, PT, R251.reuse, R25, PT ;  /* 0x00000019fb00720c */ /* 0x040fe20003f44070 */
[--C-:B------:R-:W-:Y:S01]  /*77d0*/  @!P1 IMAD.IADD R24, R24, 0x1, -R251.reuse ;  /* 0x0000000118189824 */ /* 0x100fe200078e0afb */
[----:B------:R-:W-:Y:S01]  /*77e0*/  ISETP.GT.U32.AND P1, PT, R251, R18, PT ;  /* 0x00000012fb00720c */ /* 0x000fe20003f24070 */
[--C-:B------:R-:W-:Y:S01]  /*77f0*/  @!P4 IMAD.IADD R19, R19, 0x1, -R251.reuse ;  /* 0x000000011313c824 */ /* 0x100fe200078e0afb */
[----:B------:R-:W-:Y:S01]  /*7800*/  ISETP.GT.U32.AND P4, PT, R251, R26, PT ;  /* 0x0000001afb00720c */ /* 0x000fe20003f84070 */
[--C-:B------:R-:W-:Y:S02]  /*7810*/  @!P6 IMAD.IADD R21, R21, 0x1, -R251.reuse ;  /* 0x000000011515e824 */ /* 0x100fe400078e0afb */
[----:B------:R-:W-:-:S03]  /*7820*/  @!P0 IMAD.IADD R27, R27, 0x1, -R251 ;  /* 0x000000011b1b8824 */ /* 0x000fc600078e0afb */
[----:B------:R-:W-:Y:S01]  /*7830*/  ISETP.GT.U32.AND P0, PT, R251, R21, PT ;  /* 0x00000015fb00720c */ /* 0x000fe20003f04070 */
[--C-:B------:R-:W-:Y:S01]  /*7840*/  @!P3 IMAD.IADD R23, R23, 0x1, -R251.reuse ;  /* 0x000000011717b824 */ /* 0x100fe200078e0afb */
[----:B------:R-:W-:Y:S01]  /*7850*/  ISETP.GT.U32.AND P3, PT, R251, R17, PT ;  /* 0x00000011fb00720c */ /* 0x000fe20003f64070 */
[--C-:B------:R-:W-:Y:S01]  /*7860*/  @!P2 IMAD.IADD R25, R25, 0x1, -R251.reuse ;  /* 0x000000011919a824 */ /* 0x100fe200078e0afb */
[C---:B------:R-:W-:Y:S01]  /*7870*/  ISETP.GT.U32.AND P2, PT, R251.reuse, R19, PT ;  /* 0x00000013fb00720c */ /* 0x040fe20003f44070 */
[----:B------:R-:W-:Y:S01]  /*7880*/  @!P1 IMAD.IADD R18, R18, 0x1, -R251 ;  /* 0x0000000112129824 */ /* 0x000fe200078e0afb */
[C---:B------:R-:W-:Y:S02]  /*7890*/  ISETP.GT.U32.AND P1, PT, R251.reuse, R24, PT ;  /* 0x00000018fb00720c */ /* 0x040fe40003f24070 */
[----:B------:R-:W-:Y:S02]  /*78a0*/  @!P4 IADD3 R26, PT, PT, R26, -R251, RZ ;  /* 0x800000fb1a1ac210 */ /* 0x000fe40007ffe0ff */
[----:B------:R-:W-:-:S03]  /*78b0*/  ISETP.GT.U32.AND P4, PT, R251, R20, PT ;  /* 0x00000014fb00720c */ /* 0x000fc60003f84070 */
[-C--:B------:R-:W-:Y:S02]  /*78c0*/  @!P0 IADD3 R21, PT, PT, R21, -R251.reuse, RZ ;  /* 0x800000fb15158210 */ /* 0x080fe40007ffe0ff */
[----:B------:R-:W-:Y:S02]  /*78d0*/  ISETP.GT.U32.AND P0, PT, R251, R28, PT ;  /* 0x0000001cfb00720c */ /* 0x000fe40003f04070 */
[----:B------:R-:W-:Y:S01]  /*78e0*/  @!P3 IADD3 R17, PT, PT, R17, -R251, RZ ;  /* 0x800000fb1111b210 */ /* 0x000fe20007ffe0ff */
[--C-:B------:R-:W-:Y:S01]  /*78f0*/  @!P2 IMAD.IADD R19, R19, 0x1, -R251.reuse ;  /* 0x000000011313a824 */ /* 0x100fe200078e0afb */
[C---:B------:R-:W-:Y:S02]  /*7900*/  ISETP.GT.U32.AND P3, PT, R251.reuse, R23, PT ;  /* 0x00000017fb00720c */ /* 0x040fe40003f64070 */
[C---:B------:R-:W-:Y:S01]  /*7910*/  ISETP.GT.U32.AND P2, PT, R251.reuse, R25, PT ;  /* 0x00000019fb00720c */ /* 0x040fe20003f44070 */
[--C-:B------:R-:W-:Y:S01]  /*7920*/  @!P1 IMAD.IADD R24, R24, 0x1, -R251.reuse ;  /* 0x0000000118189824 */ /* 0x100fe200078e0afb */
[C---:B------:R-:W-:Y:S01]  /*7930*/  ISETP.GT.U32.AND P1, PT, R251.reuse, R31, PT ;  /* 0x0000001ffb00720c */ /* 0x040fe20003f24070 */
[----:B------:R-:W-:Y:S01]  /*7940*/  @!P4 IMAD.IADD R20, R20, 0x1, -R251 ;  /* 0x000000011414c824 */ /* 0x000fe200078e0afb */
[----:B------:R-:W-:-:S03]  /*7950*/  ISETP.GT.U32.AND P4, PT, R251, R26, PT ;  /* 0x0000001afb00720c */ /* 0x000fc60003f84070 */
[----:B------:R-:W-:Y:S01]  /*7960*/  @!P0 IMAD.IADD R28, R28, 0x1, -R251 ;  /* 0x000000011c1c8824 */ /* 0x000fe200078e0afb */
[----:B------:R-:W-:-:S03]  /*7970*/  ISETP.GT.U32.AND P0, PT, R251, R35, PT ;  /* 0x00000023fb00720c */ /* 0x000fc60003f04070 */
[--C-:B------:R-:W-:Y:S01]  /*7980*/  @!P3 IMAD.IADD R23, R23, 0x1, -R251.reuse ;  /* 0x000000011717b824 */ /* 0x100fe200078e0afb */
[----:B------:R-:W-:Y:S02]  /*7990*/  ISETP.GT.U32.AND P3, PT, R251, R30, PT ;  /* 0x0000001efb00720c */ /* 0x000fe40003f64070 */
[----:B------:R-:W-:Y:S02]  /*79a0*/  @!P2 IADD3 R25, PT, PT, R25, -R251, RZ ;  /* 0x800000fb1919a210 */ /* 0x000fe40007ffe0ff */
[----:B------:R-:W-:Y:S01]  /*79b0*/  ISETP.GT.U32.AND P2, PT, R251, R32, PT ;  /* 0x00000020fb00720c */ /* 0x000fe20003f44070 */
[--C-:B------:R-:W-:Y:S01]  /*79c0*/  @!P1 IMAD.IADD R31, R31, 0x1, -R251.reuse ;  /* 0x000000011f1f9824 */ /* 0x100fe200078e0afb */
[C---:B------:R-:W-:Y:S01]  /*79d0*/  ISETP.GT.U32.AND P1, PT, R251.reuse, R38, PT ;  /* 0x00000026fb00720c */ /* 0x040fe20003f24070 */
[--C-:B------:R-:W-:Y:S01]  /*79e0*/  @!P4 IMAD.IADD R26, R26, 0x1, -R251.reuse ;  /* 0x000000011a1ac824 */ /* 0x100fe200078e0afb */
[----:B------:R-:W-:Y:S01]  /*79f0*/  ISETP.GT.U32.AND P4, PT, R251, R33, PT ;  /* 0x00000021fb00720c */ /* 0x000fe20003f84070 */
[----:B------:R-:W-:-:S04]  /*7a00*/  @!P0 IMAD.IADD R35, R35, 0x1, -R251 ;  /* 0x0000000123238824 */ /* 0x000fc800078e0afb */
[----:B------:R-:W-:Y:S01]  /*7a10*/  @!P3 IMAD.IADD R30, R30, 0x1, -R251 ;  /* 0x000000011e1eb824 */ /* 0x000fe200078e0afb */
[----:B------:R-:W-:-:S03]  /*7a20*/  ISETP.GT.U32.AND P3, PT, R251, R37, PT ;  /* 0x00000025fb00720c */ /* 0x000fc60003f64070 */
[--C-:B------:R-:W-:Y:S01]  /*7a30*/  @!P2 IMAD.IADD R32, R32, 0x1, -R251.reuse ;  /* 0x000000012020a824 */ /* 0x100fe200078e0afb */
[----:B------:R-:W-:Y:S01]  /*7a40*/  ISETP.GT.U32.AND P2, PT, R251, R39, PT ;  /* 0x00000027fb00720c */ /* 0x000fe20003f44070 */
[----:B------:R-:W-:Y:S02]  /*7a50*/  @!P1 IMAD.IADD R38, R38, 0x1, -R251 ;  /* 0x0000000126269824 */ /* 0x000fe400078e0afb */
[-C--:B------:R-:W-:Y:S02]  /*7a60*/  @!P4 IADD3 R33, PT, PT, R33, -R251.reuse, RZ ;  /* 0x800000fb2121c210 */ /* 0x080fe40007ffe0ff */
[C---:B------:R-:W-:Y:S02]  /*7a70*/  ISETP.GT.U32.AND P1, PT, R251.reuse, R32, PT ;  /* 0x00000020fb00720c */ /* 0x040fe40003f24070 */
[----:B------:R-:W-:Y:S02]  /*7a80*/  ISETP.GT.U32.AND P4, PT, R251, R40, PT ;  /* 0x00000028fb00720c */ /* 0x000fe40003f84070 */
[----:B------:R-:W-:-:S02]  /*7a90*/  @!P3 IADD3 R37, PT, PT, R37, -R251, RZ ;  /* 0x800000fb2525b210 */ /* 0x000fc40007ffe0ff */
[----:B------:R-:W-:Y:S02]  /*7aa0*/  ISETP.GT.U32.AND P3, PT, R251, R31, PT ;  /* 0x0000001ffb00720c */ /* 0x000fe40003f64070 */
[----:B------:R-:W-:Y:S01]  /*7ab0*/  @!P2 IMAD.IADD R39, R39, 0x1, -R251 ;  /* 0x000000012727a824 */ /* 0x000fe200078e0afb */
[----:B------:R-:W-:-:S04]  /*7ac0*/  ISETP.GT.U32.AND P2, PT, R251, R33, PT ;  /* 0x00000021fb00720c */ /* 0x000fc80003f44070 */
[----:B------:R-:W-:Y:S02]  /*7ad0*/  @!P1 IADD3 R32, PT, PT, R32, -R251, RZ ;  /* 0x800000fb20209210 */ /* 0x000fe40007ffe0ff */
[----:B------:R-:W-:Y:S01]  /*7ae0*/  ISETP.GT.U32.AND P1, PT, R251, R38, PT ;  /* 0x00000026fb00720c */ /* 0x000fe20003f24070 */
[----:B------:R-:W-:-:S03]  /*7af0*/  @!P4 IMAD.IADD R40, R40, 0x1, -R251 ;  /* 0x000000012828c824 */ /* 0x000fc600078e0afb */
[--C-:B------:R-:W-:Y:S01]  /*7b00*/  @!P3 IMAD.IADD R31, R31, 0x1, -R251.reuse ;  /* 0x000000011f1fb824 */ /* 0x100fe200078e0afb */
[----:B------:R-:W-:Y:S02]  /*7b10*/  ISETP.GT.U32.AND P3, PT, R251, R37, PT ;  /* 0x00000025fb00720c */ /* 0x000fe40003f64070 */
[----:B------:R-:W-:Y:S01]  /*7b20*/  @!P2 IMAD.IADD R33, R33, 0x1, -R251 ;  /* 0x000000012121a824 */ /* 0x000fe200078e0afb */
[----:B------:R-:W-:-:S05]  /*7b30*/  ISETP.GT.U32.AND P2, PT, R251, R39, PT ;  /* 0x00000027fb00720c */ /* 0x000fca0003f44070 */
[----:B------:R-:W-:Y:S01]  /*7b40*/  @!P1 IMAD.IADD R38, R38, 0x1, -R251 ;  /* 0x0000000126269824 */ /* 0x000fe200078e0afb */
[C---:B------:R-:W-:Y:S02]  /*7b50*/  ISETP.GT.U32.AND P1, PT, R251.reuse, R45, PT ;  /* 0x0000002dfb00720c */ /* 0x040fe40003f24070 */
[----:B--2---:R-:W-:-:S13]  /*7b60*/  ISETP.GT.U32.AND P5, PT, R251, R15, PT ;  /* 0x0000000ffb00720c */ /* 0x004fda0003fa4070 */
[----:B------:R-:W-:Y:S01]  /*7b70*/  @!P5 IMAD.IADD R15, R15, 0x1, -R251 ;  /* 0x000000010f0fd824 */ /* 0x000fe200078e0afb */
[----:B------:R-:W-:-:S13]  /*7b80*/  ISETP.GT.U32.AND P5, PT, R251, R22, PT ;  /* 0x00000016fb00720c */ /* 0x000fda0003fa4070 */
[----:B------:R-:W-:Y:S02]  /*7b90*/  @!P5 IADD3 R22, PT, PT, R22, -R251, RZ ;  /* 0x800000fb1616d210 */ /* 0x000fe40007ffe0ff */
[C---:B------:R-:W-:Y:S02]  /*7ba0*/  ISETP.GT.U32.AND P5, PT, R251.reuse, R16, PT ;  /* 0x00000010fb00720c */ /* 0x040fe40003fa4070 */
[----:B------:R-:W-:-:S11]  /*7bb0*/  ISETP.GT.U32.AND P6, PT, R251, R15, PT ;  /* 0x0000000ffb00720c */ /* 0x000fd60003fc4070 */
[--C-:B------:R-:W-:Y:S01]  /*7bc0*/  @!P5 IMAD.IADD R16, R16, 0x1, -R251.reuse ;  /* 0x000000011010d824 */ /* 0x100fe200078e0afb */
[----:B------:R-:W-:Y:S01]  /*7bd0*/  ISETP.GT.U32.AND P5, PT, R251, R22, PT ;  /* 0x00000016fb00720c */ /* 0x000fe20003fa4070 */
[----:B------:R-:W-:Y:S01]  /*7be0*/  @!P6 IMAD.IADD R15, R15, 0x1, -R251 ;  /* 0x000000010f0fe824 */ /* 0x000fe200078e0afb */
[----:B------:R-:W-:-:S11]  /*7bf0*/  ISETP.GT.U32.AND P6, PT, R251, R27, PT ;  /* 0x0000001bfb00720c */ /* 0x000fd60003fc4070 */
[--C-:B------:R-:W-:Y:S01]  /*7c00*/  @!P5 IMAD.IADD R22, R22, 0x1, -R251.reuse ;  /* 0x000000011616d824 */ /* 0x100fe200078e0afb */
[----:B------:R-:W-:Y:S01]  /*7c10*/  ISETP.GT.U32.AND P5, PT, R251, R29, PT ;  /* 0x0000001dfb00720c */ /* 0x000fe20003fa4070 */
[----:B------:R-:W-:Y:S01]  /*7c20*/  @!P6 IMAD.IADD R27, R27, 0x1, -R251 ;  /* 0x000000011b1be824 */ /* 0x000fe200078e0afb */
[----:B------:R-:W-:-:S11]  /*7c30*/  ISETP.GT.U32.AND P6, PT, R251, R34, PT ;  /* 0x00000022fb00720c */ /* 0x000fd60003fc4070 */
[----:B------:R-:W-:Y:S02]  /*7c40*/  @!P5 IADD3 R29, PT, PT, R29, -R251, RZ ;  /* 0x800000fb1d1dd210 */ /* 0x000fe40007ffe0ff */
[C---:B------:R-:W-:Y:S02]  /*7c50*/  ISETP.GT.U32.AND P5, PT, R251.reuse, R36, PT ;  /* 0x00000024fb00720c */ /* 0x040fe40003fa4070 */
[----:B------:R-:W-:Y:S01]  /*7c60*/  ISETP.GT.U32.AND P0, PT, R251, R29, PT ;  /* 0x0000001dfb00720c */ /* 0x000fe20003f04070 */
[----:B------:R-:W-:-:S10]  /*7c70*/  @!P6 IMAD.IADD R34, R34, 0x1, -R251 ;  /* 0x000000012222e824 */ /* 0x000fd400078e0afb */
[--C-:B------:R-:W-:Y:S01]  /*7c80*/  @!P5 IMAD.IADD R36, R36, 0x1, -R251.reuse ;  /* 0x000000012424d824 */ /* 0x100fe200078e0afb */
[----:B------:R-:W-:Y:S01]  /*7c90*/  ISETP.GT.U32.AND P5, PT, R251, R30, PT ;  /* 0x0000001efb00720c */ /* 0x000fe20003fa4070 */
[----:B------:R-:W-:Y:S01]  /*7ca0*/  @!P0 IMAD.IADD R29, R29, 0x1, -R251 ;  /* 0x000000011d1d8824 */ /* 0x000fe200078e0afb */
[C---:B------:R-:W-:Y:S02]  /*7cb0*/  ISETP.GT.U32.AND P0, PT, R251.reuse, R35, PT ;  /* 0x00000023fb00720c */ /* 0x040fe40003f04070 */
[C---:B------:R-:W-:Y:S02]  /*7cc0*/  ISETP.GT.U32.AND P4, PT, R251.reuse, R34, PT ;  /* 0x00000022fb00720c */ /* 0x040fe40003f84070 */
[----:B------:R-:W-:-:S07]  /*7cd0*/  ISETP.GT.U32.AND P6, PT, R251, R28, PT ;  /* 0x0000001cfb00720c */ /* 0x000fce0003fc4070 */
[--C-:B------:R-:W-:Y:S01]  /*7ce0*/  @!P5 IMAD.IADD R30, R30, 0x1, -R251.reuse ;  /* 0x000000011e1ed824 */ /* 0x100fe200078e0afb */
[----:B------:R-:W-:Y:S01]  /*7cf0*/  ISETP.GT.U32.AND P5, PT, R251, R36, PT ;  /* 0x00000024fb00720c */ /* 0x000fe20003fa4070 */
[--C-:B------:R-:W-:Y:S01]  /*7d00*/  @!P0 IMAD.IADD R35, R35, 0x1, -R251.reuse ;  /* 0x0000000123238824 */ /* 0x100fe200078e0afb */
[C---:B------:R-:W-:Y:S01]  /*7d10*/  ISETP.GT.U32.AND P0, PT, R251.reuse, R42, PT ;  /* 0x0000002afb00720c */ /* 0x040fe20003f04070 */
[----:B------:R-:W-:Y:S01]  /*7d20*/  @!P4 IMAD.IADD R34, R34, 0x1, -R251 ;  /* 0x000000012222c824 */ /* 0x000fe200078e0afb */
[C---:B------:R-:W-:Y:S02]  /*7d30*/  ISETP.GT.U32.AND P4, PT, R251.reuse, R41, PT ;  /* 0x00000029fb00720c */ /* 0x040fe40003f84070 */
[----:B------:R-:W-:Y:S02]  /*7d40*/  @!P6 IADD3 R28, PT, PT, R28, -R251, RZ ;  /* 0x800000fb1c1ce210 */ /* 0x000fe40007ffe0ff */
[----:B------:R-:W-:-:S05]  /*7d50*/  ISETP.GT.U32.AND P6, PT, R251, R40, PT ;  /* 0x00000028fb00720c */ /* 0x000fca0003fc4070 */
[----:B------:R-:W-:Y:S02]  /*7d60*/  @!P5 IADD3 R36, PT, PT, R36, -R251, RZ ;  /* 0x800000fb2424d210 */ /* 0x000fe40007ffe0ff */
[C---:B------:R-:W-:Y:S01]  /*7d70*/  ISETP.GT.U32.AND P5, PT, R251.reuse, R43, PT ;  /* 0x0000002bfb00720c */ /* 0x040fe20003fa4070 */
[--C-:B------:R-:W-:Y:S01]  /*7d80*/  @!P0 IMAD.IADD R42, R42, 0x1, -R251.reuse ;  /* 0x000000012a2a8824 */ /* 0x100fe200078e0afb */
        /* <DEDUP_REMOVED lines=10> */
[----:B------:R-:W-:Y:S01]  /*7e30*/  ISETP.GT.U32.AND P5, PT, R251, R50, PT ;  /* 0x00000032fb00720c */ /* 0x000fe20003fa4070 */
[--C-:B------:R-:W-:Y:S01]  /*7e40*/  @!P0 IMAD.IADD R49, R49, 0x1, -R251.reuse ;  /* 0x0000000131318824 */ /* 0x100fe200078e0afb */
[----:B------:R-:W-:Y:S02]  /*7e50*/  @!P6 IADD3 R40, PT, PT, R40, -R251, RZ ;  /* 0x800000fb2828e210 */ /* 0x000fe40007ffe0ff */
[C---:B------:R-:W-:Y:S02]  /*7e60*/  ISETP.GT.U32.AND P6, PT, R251.reuse, R47, PT ;  /* 0x0000002ffb00720c */ /* 0x040fe40003fc4070 */
[C---:B------:R-:W-:Y:S01]  /*7e70*/  ISETP.GT.U32.AND P0, PT, R251.reuse, R43, PT ;  /* 0x0000002bfb00720c */ /* 0x040fe20003f04070 */
[----:B------:R-:W-:Y:S01]  /*7e80*/  @!P2 IMAD.IADD R46, R46, 0x1, -R251 ;  /* 0x000000012e2ea824 */ /* 0x000fe200078e0afb */
[----:B------:R-:W-:Y:S02]  /*7e90*/  @!P3 IADD3 R44, PT, PT, R44, -R251, RZ ;  /* 0x800000fb2c2cb210 */ /* 0x000fe40007ffe0ff */
[----:B------:R-:W-:-:S02]  /*7ea0*/  ISETP.GT.U32.AND P3, PT, R251, R51, PT ;  /* 0x00000033fb00720c */ /* 0x000fc40003f64070 */
[C---:B------:R-:W-:Y:S02]  /*7eb0*/  ISETP.GT.U32.AND P2, PT, R251.reuse, R53, PT ;  /* 0x00000035fb00720c */ /* 0x040fe40003f44070 */
[-C--:B------:R-:W-:Y:S01]  /*7ec0*/  @!P1 IADD3 R52, PT, PT, R52, -R251.reuse, RZ ;  /* 0x800000fb34349210 */ /* 0x080fe20007ffe0ff */
[--C-:B------:R-:W-:Y:S01]  /*7ed0*/  @!P5 IMAD.IADD R50, R50, 0x1, -R251.reuse ;  /* 0x000000013232d824 */ /* 0x100fe200078e0afb */
[C---:B------:R-:W-:Y:S02]  /*7ee0*/  ISETP.GT.U32.AND P1, PT, R251.reuse, R46, PT ;  /* 0x0000002efb00720c */ /* 0x040fe40003f24070 */
[-C--:B------:R-:W-:Y:S02]  /*7ef0*/  @!P4 IADD3 R48, PT, PT, R48, -R251.reuse, RZ ;  /* 0x800000fb3030c210 */ /* 0x080fe40007ffe0ff */
[C---:B------:R-:W-:Y:S02]  /*7f00*/  ISETP.GT.U32.AND P4, PT, R251.reuse, R42, PT ;  /* 0x0000002afb00720c */ /* 0x040fe40003f84070 */
[----:B------:R-:W-:Y:S01]  /*7f10*/  ISETP.GT.U32.AND P5, PT, R251, R44, PT ;  /* 0x0000002cfb00720c */ /* 0x000fe20003fa4070 */
[----:B------:R-:W-:Y:S01]  /*7f20*/  @!P6 IMAD.IADD R47, R47, 0x1, -R251 ;  /* 0x000000012f2fe824 */ /* 0x000fe200078e0afb */
[----:B------:R-:W-:-:S02]  /*7f30*/  @!P0 IADD3 R43, PT, PT, R43, -R251, RZ ;  /* 0x800000fb2b2b8210 */ /* 0x000fc40007ffe0ff */
[----:B------:R-:W-:Y:S01]  /*7f40*/  ISETP.GT.U32.AND P0, PT, R251, R49, PT ;  /* 0x00000031fb00720c */ /* 0x000fe20003f04070 */
[--C-:B------:R-:W-:Y:S01]  /*7f50*/  @!P3 IMAD.IADD R51, R51, 0x1, -R251.reuse ;  /* 0x000000013333b824 */ /* 0x100fe200078e0afb */
[----:B------:R-:W-:Y:S01]  /*7f60*/  ISETP.GT.U32.AND P6, PT, R251, R41, PT ;  /* 0x00000029fb00720c */ /* 0x000fe20003fc4070 */
[--C-:B------:R-:W-:Y:S01]  /*7f70*/  @!P2 IMAD.IADD R53, R53, 0x1, -R251.reuse ;  /* 0x000000013535a824 */ /* 0x100fe200078e0afb */
[C---:B------:R-:W-:Y:S02]  /*7f80*/  ISETP.GT.U32.AND P3, PT, R251.reuse, R45, PT ;  /* 0x0000002dfb00720c */ /* 0x040fe40003f64070 */
[C---:B------:R-:W-:Y:S01]  /*7f90*/  ISETP.GT.U32.AND P2, PT, R251.reuse, R47, PT ;  /* 0x0000002ffb00720c */ /* 0x040fe20003f44070 */
[--C-:B------:R-:W-:Y:S01]  /*7fa0*/  @!P1 IMAD.IADD R46, R46, 0x1, -R251.reuse ;  /* 0x000000012e2e9824 */ /* 0x100fe200078e0afb */
[C---:B------:R-:W-:Y:S01]  /*7fb0*/  ISETP.GT.U32.AND P1, PT, R251.reuse, R52, PT ;  /* 0x00000034fb00720c */ /* 0x040fe20003f24070 */
[--C-:B------:R-:W-:Y:S01]  /*7fc0*/  @!P4 IMAD.IADD R42, R42, 0x1, -R251.reuse ;  /* 0x000000012a2ac824 */ /* 0x100fe200078e0afb */
[C---:B------:R-:W-:Y:S01]  /*7fd0*/  ISETP.GT.U32.AND P4, PT, R251.reuse, R48, PT ;  /* 0x00000030fb00720c */ /* 0x040fe20003f84070 */
[--C-:B------:R-:W-:Y:S01]  /*7fe0*/  @!P5 IMAD.IADD R44, R44, 0x1, -R251.reuse ;  /* 0x000000012c2cd824 */ /* 0x100fe200078e0afb */
[----:B------:R-:W-:Y:S01]  /*7ff0*/  ISETP.GT.U32.AND P5, PT, R251, R50, PT ;  /* 0x00000032fb00720c */ /* 0x000fe20003fa4070 */
[--C-:B------:R-:W-:Y:S01]  /*8000*/  @!P0 IMAD.IADD R49, R49, 0x1, -R251.reuse ;  /* 0x0000000131318824 */ /* 0x100fe200078e0afb */
[----:B------:R-:W-:Y:S01]  /*8010*/  ISETP.GT.U32.AND P0, PT, R251, R56, PT ;  /* 0x00000038fb00720c */ /* 0x000fe20003f04070 */
[--C-:B------:R-:W-:Y:S01]  /*8020*/  @!P6 IMAD.IADD R41, R41, 0x1, -R251.reuse ;  /* 0x000000012929e824 */ /* 0x100fe200078e0afb */
[----:B------:R-:W-:Y:S01]  /*8030*/  ISETP.GT.U32.AND P6, PT, R251, R53, PT ;  /* 0x00000035fb00720c */ /* 0x000fe20003fc4070 */
[----:B------:R-:W-:Y:S01]  /*8040*/  @!P3 IMAD.IADD R45, R45, 0x1, -R251 ;  /* 0x000000012d2db824 */ /* 0x000fe200078e0afb */
[----:B------:R-:W-:-:S02]  /*8050*/  ISETP.GT.U32.AND P3, PT, R251, R51, PT ;  /* 0x00000033fb00720c */ /* 0x000fc40003f64070 */
[----:B------:R-:W-:Y:S02]  /*8060*/  @!P2 IADD3 R47, PT, PT, R47, -R251, RZ ;  /* 0x800000fb2f2fa210 */ /* 0x000fe40007ffe0ff */
[C---:B------:R-:W-:Y:S01]  /*8070*/  ISETP.GT.U32.AND P2, PT, R251.reuse, R54, PT ;  /* 0x00000036fb00720c */ /* 0x040fe20003f44070 */
[--C-:B------:R-:W-:Y:S01]  /*8080*/  @!P1 IMAD.IADD R52, R52, 0x1, -R251.reuse ;  /* 0x0000000134349824 */ /* 0x100fe200078e0afb */
[C---:B------:R-:W-:Y:S01]  /*8090*/  ISETP.GT.U32.AND P1, PT, R251.reuse, R59, PT ;  /* 0x0000003bfb00720c */ /* 0x040fe20003f24070 */
[--C-:B------:R-:W-:Y:S01]  /*80a0*/  @!P4 IMAD.IADD R48, R48, 0x1, -R251.reuse ;  /* 0x000000013030c824 */ /* 0x100fe200078e0afb */
[C---:B------:R-:W-:Y:S01]  /*80b0*/  ISETP.GT.U32.AND P4, PT, R251.reuse, R55, PT ;  /* 0x00000037fb00720c */ /* 0x040fe20003f84070 */
[--C-:B------:R-:W-:Y:S01]  /*80c0*/  @!P5 IMAD.IADD R50, R50, 0x1, -R251.reuse ;  /* 0x000000013232d824 */ /* 0x100fe200078e0afb */
[C---:B------:R-:W-:Y:S01]  /*80d0*/  ISETP.GT.U32.AND P5, PT, R251.reuse, R57, PT ;  /* 0x00000039fb00720c */ /* 0x040fe20003fa4070 */
[--C-:B------:R-:W-:Y:S01]  /*80e0*/  @!P0 IMAD.IADD R56, R56, 0x1, -R251.reuse ;  /* 0x0000000138388824 */ /* 0x100fe200078e0afb */
[----:B------:R-:W-:Y:S01]  /*80f0*/  ISETP.GT.U32.AND P0, PT, R251, R63, PT ;  /* 0x0000003ffb00720c */ /* 0x000fe20003f04070 */
[----:B------:R-:W-:Y:S01]  /*8100*/  @!P6 IMAD.IADD R53, R53, 0x1, -R251 ;  /* 0x000000013535e824 */ /* 0x000fe200078e0afb */
[----:B------:R-:W-:-:S02]  /*8110*/  @!P3 IADD3 R51, PT, PT, R51, -R251, RZ ;  /* 0x800000fb3333b210 */ /* 0x000fc40007ffe0ff */
[C---:B------:R-:W-:Y:S01]  /*8120*/  ISETP.GT.U32.AND P3, PT, R251.reuse, R58, PT ;  /* 0x0000003afb00720c */ /* 0x040fe20003f64070 */
[--C-:B------:R-:W-:Y:S01]  /*8130*/  @!P2 IMAD.IADD R54, R54, 0x1, -R251.reuse ;  /* 0x000000013636a824 */ /* 0x100fe200078e0afb */
[C---:B------:R-:W-:Y:S02]  /*8140*/  ISETP.GT.U32.AND P6, PT, R251.reuse, R60, PT ;  /* 0x0000003cfb00720c */ /* 0x040fe40003fc4070 */
[----:B------:R-:W-:Y:S02]  /*8150*/  ISETP.GT.U32.AND P2, PT, R251, R61, PT ;  /* 0x0000003dfb00720c */ /* 0x000fe40003f44070 */
[-C--:B------:R-:W-:Y:S01]  /*8160*/  @!P1 IADD3 R59, PT, PT, R59, -R251.reuse, RZ ;  /* 0x800000fb3b3b9210 */ /* 0x080fe20007ffe0ff */
[----:B------:R-:W-:Y:S01]  /*8170*/  @!P5 IMAD.IADD R57, R57, 0x1, -R251 ;  /* 0x000000013939d824 */ /* 0x000fe200078e0afb */
[----:B------:R-:W-:Y:S02]  /*8180*/  ISETP.GT.U32.AND P1, PT, R251, R66, PT ;  /* 0x00000042fb00720c */ /* 0x000fe40003f24070 */
[----:B------:R-:W-:-:S02]  /*8190*/  @!P4 IADD3 R55, PT, PT, R55, -R251, RZ ;  /* 0x800000fb3737c210 */ /* 0x000fc40007ffe0ff */
[C---:B------:R-:W-:Y:S02]  /*81a0*/  ISETP.GT.U32.AND P4, PT, R251.reuse, R62, PT ;  /* 0x0000003efb00720c */ /* 0x040fe40003f84070 */
[----:B------:R-:W-:Y:S02]  /*81b0*/  ISETP.GT.U32.AND P5, PT, R251, R64, PT ;  /* 0x00000040fb00720c */ /* 0x000fe40003fa4070 */
[----:B------:R-:W-:Y:S02]  /*81c0*/  @!P0 IADD3 R63, PT, PT, R63, -R251, RZ ;  /* 0x800000fb3f3f8210 */ /* 0x000fe40007ffe0ff */
[C---:B------:R-:W-:Y:S01]  /*81d0*/  ISETP.GT.U32.AND P0, PT, R251.reuse, R57, PT ;  /* 0x00000039fb00720c */ /* 0x040fe20003f04070 */
[--C-:B------:R-:W-:Y:S01]  /*81e0*/  @!P3 IMAD.IADD R58, R58, 0x1, -R251.reuse ;  /* 0x000000013a3ab824 */ /* 0x100fe200078e0afb */
[----:B------:R-:W-:Y:S01]  /*81f0*/  ISETP.GT.U32.AND P3, PT, R251, R65, PT ;  /* 0x00000041fb00720c */ /* 0x000fe20003f64070 */
[--C-:B------:R-:W-:Y:S02]  /*8200*/  @!P6 IMAD.IADD R60, R60, 0x1, -R251.reuse ;  /* 0x000000013c3ce824 */ /* 0x100fe400078e0afb */
        /* <DEDUP_REMOVED lines=10> */
[----:B------:R-:W-:Y:S01]  /*82b0*/  @!P3 IMAD.IADD R65, R65, 0x1, -R251 ;  /* 0x000000014141b824 */ /* 0x000fe200078e0afb */
[----:B------:R-:W-:-:S03]  /*82c0*/  ISETP.GT.U32.AND P3, PT, R251, R59, PT ;  /* 0x0000003bfb00720c */ /* 0x000fc60003f64070 */
[--C-:B------:R-:W-:Y:S01]  /*82d0*/  @!P2 IMAD.IADD R55, R55, 0x1, -R251.reuse ;  /* 0x000000013737a824 */ /* 0x100fe200078e0afb */
[C---:B------:R-:W-:Y:S01]  /*82e0*/  ISETP.GT.U32.AND P2, PT, R251.reuse, R61, PT ;  /* 0x0000003dfb00720c */ /* 0x040fe20003f44070 */
[--C-:B------:R-:W-:Y:S01]  /*82f0*/  @!P1 IMAD.IADD R60, R60, 0x1, -R251.reuse ;  /* 0x000000013c3c9824 */ /* 0x100fe200078e0afb */
[C---:B------:R-:W-:Y:S01]  /*8300*/  ISETP.GT.U32.AND P1, PT, R251.reuse, R67, PT ;  /* 0x00000043fb00720c */ /* 0x040fe20003f24070 */
[--C-:B------:R-:W-:Y:S01]  /*8310*/  @!P4 IMAD.IADD R56, R56, 0x1, -R251.reuse ;  /* 0x000000013838c824 */ /* 0x100fe200078e0afb */
[C---:B------:R-:W-:Y:S02]  /*8320*/  ISETP.GT.U32.AND P4, PT, R251.reuse, R62, PT ;  /* 0x0000003efb00720c */ /* 0x040fe40003f84070 */
[----:B------:R-:W-:Y:S02]  /*8330*/  @!P5 IADD3 R58, PT, PT, R58, -R251, RZ ;  /* 0x800000fb3a3ad210 */ /* 0x000fe40007ffe0ff */
[----:B------:R-:W-:Y:S01]  /*8340*/  ISETP.GT.U32.AND P5, PT, R251, R64, PT ;  /* 0x00000040fb00720c */ /* 0x000fe20003fa4070 */
[----:B------:R-:W-:Y:S01]  /*8350*/  @!P0 IMAD.IADD R63, R63, 0x1, -R251 ;  /* 0x000000013f3f8824 */ /* 0x000fe200078e0afb */
[----:B------:R-:W-:-:S02]  /*8360*/  ISETP.GT.U32.AND P6, PT, R251, R54, PT ;  /* 0x00000036fb00720c */ /* 0x000fc40003fc4070 */
[----:B------:R-:W-:Y:S01]  /*8370*/  ISETP.GT.U32.AND P0, PT, R251, R70, PT ;  /* 0x00000046fb00720c */ /* 0x000fe20003f04070 */
[--C-:B------:R-:W-:Y:S01]  /*8380*/  @!P3 IMAD.IADD R59, R59, 0x1, -R251.reuse ;  /* 0x000000013b3bb824 */ /* 0x100fe200078e0afb */
[----:B------:R-:W-:Y:S01]  /*8390*/  ISETP.GT.U32.AND P3, PT, R251, R65, PT ;  /* 0x00000041fb00720c */ /* 0x000fe20003f64070 */
[--C-:B------:R-:W-:Y:S01]  /*83a0*/  @!P2 IMAD.IADD R61, R61, 0x1, -R251.reuse ;  /* 0x000000013d3da824 */ /* 0x100fe200078e0afb */
[----:B------:R-:W-:Y:S01]  /*83b0*/  ISETP.GT.U32.AND P2, PT, R251, R68, PT ;  /* 0x00000044fb00720c */ /* 0x000fe20003f44070 */
[--C-:B------:R-:W-:Y:S01]  /*83c0*/  @!P1 IMAD.IADD R67, R67, 0x1, -R251.reuse ;  /* 0x0000000143439824 */ /* 0x100fe200078e0afb */
[C---:B------:R-:W-:Y:S02]  /*83d0*/  ISETP.GT.U32.AND P1, PT, R251.reuse, R74, PT ;  /* 0x0000004afb00720c */ /* 0x040fe40003f24070 */
[----:B------:R-:W-:Y:S01]  /*83e0*/  @!P4 IADD3 R62, PT, PT, R62, -R251, RZ ;  /* 0x800000fb3e3ec210 */ /* 0x000fe20007ffe0ff */
[----:B------:R-:W-:Y:S01]  /*83f0*/  @!P5 IMAD.IADD R64, R64, 0x1, -R251 ;  /* 0x000000014040d824 */ /* 0x000fe200078e0afb */
[----:B------:R-:W-:-:S02]  /*8400*/  ISETP.GT.U32.AND P4, PT, R251, R69, PT ;  /* 0x00000045fb00720c */ /* 0x000fc40003f84070 */
[C---:B------:R-:W-:Y:S02]  /*8410*/  ISETP.GT.U32.AND P5, PT, R251.reuse, R71, PT ;  /* 0x00000047fb00720c */ /* 0x040fe40003fa4070 */
[-C--:B------:R-:W-:Y:S02]  /*8420*/  @!P6 IADD3 R54, PT, PT, R54, -R251.reuse, RZ ;  /* 0x800000fb3636e210 */ /* 0x080fe40007ffe0ff */
[----:B------:R-:W-:Y:S02]  /*8430*/  @!P0 IADD3 R70, PT, PT, R70, -R251, RZ ;  /* 0x800000fb46468210 */ /* 0x000fe40007ffe0ff */
[C---:B------:R-:W-:Y:S02]  /*8440*/  ISETP.GT.U32.AND P6, PT, R251.reuse, R66, PT ;  /* 0x00000042fb00720c */ /* 0x040fe40003fc4070 */
[----:B------:R-:W-:Y:S01]  /*8450*/  ISETP.GT.U32.AND P0, PT, R251, R77, PT ;  /* 0x0000004dfb00720c */ /* 0x000fe20003f04070 */
[--C-:B------:R-:W-:Y:S01]  /*8460*/  @!P3 IMAD.IADD R65, R65, 0x1, -R251.reuse ;  /* 0x000000014141b824 */ /* 0x100fe200078e0afb */
[C---:B------:R-:W-:Y:S01]  /*8470*/  ISETP.GT.U32.AND P3, PT, R251.reuse, R72, PT ;  /* 0x00000048fb00720c */ /* 0x040fe20003f64070 */
[----:B------:R-:W-:Y:S01]  /*8480*/  @!P2 IMAD.IADD R68, R68, 0x1, -R251 ;  /* 0x000000014444a824 */ /* 0x000fe200078e0afb */
[----:B------:R-:W-:-:S02]  /*8490*/  ISETP.GT.U32.AND P2, PT, R251, R75, PT ;  /* 0x0000004bfb00720c */ /* 0x000fc40003f44070 */
[-C--:B------:R-:W-:Y:S01]  /*84a0*/  @!P1 IADD3 R74, PT, PT, R74, -R251.reuse, RZ ;  /* 0x800000fb4a4a9210 */ /* 0x080fe20007ffe0ff */
[--C-:B------:R-:W-:Y:S01]  /*84b0*/  @!P4 IMAD.IADD R69, R69, 0x1, -R251.reuse ;  /* 0x000000014545c824 */ /* 0x100fe200078e0afb */
[----:B------:R-:W-:Y:S01]  /*84c0*/  ISETP.GT.U32.AND P1, PT, R251, R68, PT ;  /* 0x00000044fb00720c */ /* 0x000fe20003f24070 */
[--C-:B------:R-:W-:Y:S01]  /*84d0*/  @!P5 IMAD.IADD R71, R71, 0x1, -R251.reuse ;  /* 0x000000014747d824 */ /* 0x100fe200078e0afb */
[C---:B------:R-:W-:Y:S02]  /*84e0*/  ISETP.GT.U32.AND P4, PT, R251.reuse, R76, PT ;  /* 0x0000004cfb00720c */ /* 0x040fe40003f84070 */
[----:B------:R-:W-:Y:S01]  /*84f0*/  ISETP.GT.U32.AND P5, PT, R251, R78, PT ;  /* 0x0000004efb00720c */ /* 0x000fe20003fa4070 */
[----:B------:R-:W-:Y:S01]  /*8500*/  @!P0 IMAD.IADD R77, R77, 0x1, -R251 ;  /* 0x000000014d4d8824 */ /* 0x000fe200078e0afb */
[----:B------:R-:W-:Y:S02]  /*8510*/  @!P6 IADD3 R66, PT, PT, R66, -R251, RZ ;  /* 0x800000fb4242e210 */ /* 0x000fe40007ffe0ff */
[----:B------:R-:W-:-:S02]  /*8520*/  ISETP.GT.U32.AND P6, PT, R251, R73, PT ;  /* 0x00000049fb00720c */ /* 0x000fc40003fc4070 */
[C---:B------:R-:W-:Y:S01]  /*8530*/  ISETP.GT.U32.AND P0, PT, R251.reuse, R71, PT ;  /* 0x00000047fb00720c */ /* 0x040fe20003f04070 */
[--C-:B------:R-:W-:Y:S01]  /*8540*/  @!P3 IMAD.IADD R72, R72, 0x1, -R251.reuse ;  /* 0x000000014848b824 */ /* 0x100fe200078e0afb */
[----:B------:R-:W-:Y:S01]  /*8550*/  ISETP.GT.U32.AND P3, PT, R251, R79, PT ;  /* 0x0000004ffb00720c */ /* 0x000fe20003f64070 */
[--C-:B------:R-:W-:Y:S01]  /*8560*/  @!P2 IMAD.IADD R75, R75, 0x1, -R251.reuse ;  /* 0x000000014b4ba824 */ /* 0x100fe200078e0afb */
[C---:B------:R-:W-:Y:S01]  /*8570*/  ISETP.GT.U32.AND P2, PT, R251.reuse, R69, PT ;  /* 0x00000045fb00720c */ /* 0x040fe20003f44070 */
[--C-:B------:R-:W-:Y:S01]  /*8580*/  @!P1 IMAD.IADD R68, R68, 0x1, -R251.reuse ;  /* 0x0000000144449824 */ /* 0x100fe200078e0afb */
[C---:B------:R-:W-:Y:S01]  /*8590*/  ISETP.GT.U32.AND P1, PT, R251.reuse, R74, PT ;  /* 0x0000004afb00720c */ /* 0x040fe20003f24070 */
[----:B------:R-:W-:Y:S01]  /*85a0*/  @!P4 IMAD.IADD R76, R76, 0x1, -R251 ;  /* 0x000000014c4cc824 */ /* 0x000fe200078e0afb */
[----:B------:R-:W-:Y:S02]  /*85b0*/  @!P5 IADD3 R78, PT, PT, R78, -R251, RZ ;  /* 0x800000fb4e4ed210 */ /* 0x000fe40007ffe0ff */
[----:B------:R-:W-:-:S02]  /*85c0*/  ISETP.GT.U32.AND P4, PT, R251, R70, PT ;  /* 0x00000046fb00720c */ /* 0x000fc40003f84070 */
[----:B------:R-:W-:Y:S01]  /*85d0*/  ISETP.GT.U32.AND P5, PT, R251, R72, PT ;  /* 0x00000048fb00720c */ /* 0x000fe20003fa4070 */
[--C-:B------:R-:W-:Y:S02]  /*85e0*/  @!P6 IMAD.IADD R73, R73, 0x1, -R251.reuse ;  /* 0x000000014949e824 */ /* 0x100fe400078e0afb */
[--C-:B------:R-:W-:Y:S01]  /*85f0*/  @!P0 IMAD.IADD R71, R71, 0x1, -R251.reuse ;  /* 0x0000000147478824 */ /* 0x100fe200078e0afb */
[----:B------:R-:W-:Y:S01]  /*8600*/  ISETP.GT.U32.AND P0, PT, R251, R77, PT ;  /* 0x0000004dfb00720c */ /* 0x000fe20003f04070 */
[--C-:B------:R-:W-:Y:S01]  /*8610*/  @!P3 IMAD.IADD R79, R79, 0x1, -R251.reuse ;  /* 0x000000014f4fb824 */ /* 0x100fe200078e0afb */
[----:B------:R-:W-:Y:S02]  /*8620*/  @!P2 IADD3 R69, PT, PT, R69, -R251, RZ ;  /* 0x800000fb4545a210 */ /* 0x000fe40007ffe0ff */
[C---:B------:R-:W-:Y:S02]  /*8630*/  ISETP.GT.U32.AND P3, PT, R251.reuse, R73, PT ;  /* 0x00000049fb00720c */ /* 0x040fe40003f64070 */
[C---:B------:R-:W-:Y:S01]  /*8640*/  ISETP.GT.U32.AND P2, PT, R251.reuse, R75, PT ;  /* 0x0000004bfb00720c */ /* 0x040fe20003f44070 */
[--C-:B------:R-:W-:Y:S01]  /*8650*/  @!P1 IMAD.IADD R74, R74, 0x1, -R251.reuse ;  /* 0x000000014a4a9824 */ /* 0x100fe200078e0afb */
[C---:B------:R-:W-:Y:S01]  /*8660*/  ISETP.GT.U32.AND P6, PT, R251.reuse, R67, PT ;  /* 0x00000043fb00720c */ /* 0x040fe20003fc4070 */
[--C-:B------:R-:W-:Y:S01]  /*8670*/  @!P4 IMAD.IADD R70, R70, 0x1, -R251.reuse ;  /* 0x000000014646c824 */ /* 0x100fe200078e0afb */
[C---:B------:R-:W-:Y:S01]  /*8680*/  ISETP.GT.U32.AND P1, PT, R251.reuse, R81, PT ;  /* 0x00000051fb00720c */ /* 0x040fe20003f24070 */
[----:B------:R-:W-:Y:S01]  /*8690*/  @!P5 IMAD.IADD R72, R72, 0x1, -R251 ;  /* 0x000000014848d824 */ /* 0x000fe200078e0afb */
[----:B------:R-:W-:-:S02]  /*86a0*/  ISETP.GT.U32.AND P4, PT, R251, R76, PT ;  /* 0x0000004cfb00720c */ /* 0x000fc40003f84070 */
[----:B------:R-:W-:Y:S02]  /*86b0*/  ISETP.GT.U32.AND P5, PT, R251, R78, PT ;  /* 0x0000004efb00720c */ /* 0x000fe40003fa4070 */
[-C--:B------:R-:W-:Y:S02]  /*86c0*/  @!P0 IADD3 R77, PT, PT, R77, -R251.reuse, RZ ;  /* 0x800000fb4d4d8210 */ /* 0x080fe40007ffe0ff */
[----:B------:R-:W-:Y:S01]  /*86d0*/  ISETP.GT.U32.AND P0, PT, R251, R84, PT ;  /* 0x00000054fb00720c */ /* 0x000fe20003f04070 */
[--C-:B------:R-:W-:Y:S01]  /*86e0*/  @!P2 IMAD.IADD R75, R75, 0x1, -R251.reuse ;  /* 0x000000014b4ba824 */ /* 0x100fe200078e0afb */
[----:B------:R-:W-:Y:S01]  /*86f0*/  @!P3 IADD3 R73, PT, PT, R73, -R251, RZ ;  /* 0x800000fb4949b210 */ /* 0x000fe20007ffe0ff */
[----:B------:R-:W-:Y:S01]  /*8700*/  @!P6 IMAD.IADD R67, R67, 0x1, -R251 ;  /* 0x000000014343e824 */ /* 0x000fe200078e0afb */
[C---:B------:R-:W-:Y:S02]  /*8710*/  ISETP.GT.U32.AND P3, PT, R251.reuse, R80, PT ;  /* 0x00000050fb00720c */ /* 0x040fe40003f64070 */
[----:B------:R-:W-:-:S02]  /*8720*/  ISETP.GT.U32.AND P2, PT, R251, R82, PT ;  /* 0x00000052fb00720c */ /* 0x000fc40003f44070 */
[----:B------:R-:W-:Y:S02]  /*8730*/  ISETP.GT.U32.AND P6, PT, R251, R79, PT ;  /* 0x0000004ffb00720c */ /* 0x000fe40003fc4070 */
[----:B------:R-:W-:Y:S01]  /*8740*/  @!P1 IADD3 R81, PT, PT, R81, -R251, RZ ;  /* 0x800000fb51519210 */ /* 0x000fe20007ffe0ff */
        /* <DEDUP_REMOVED lines=12> */
[C---:B------:R-:W-:Y:S01]  /*8810*/  ISETP.GT.U32.AND P6, PT, R251.reuse, R86, PT ;  /* 0x00000056fb00720c */ /* 0x040fe20003fc4070 */
[--C-:B------:R-:W-:Y:S01]  /*8820*/  @!P1 IMAD.IADD R88, R88, 0x1, -R251.reuse ;  /* 0x0000000158589824 */ /* 0x100fe200078e0afb */
[----:B------:R-:W-:Y:S01]  /*8830*/  ISETP.GT.U32.AND P1, PT, R251, R82, PT ;  /* 0x00000052fb00720c */ /* 0x000fe20003f24070 */
[----:B------:R-:W-:Y:S01]  /*8840*/  @!P4 IMAD.IADD R83, R83, 0x1, -R251 ;  /* 0x000000015353c824 */ /* 0x000fe200078e0afb */
[----:B------:R-:W-:-:S02]  /*8850*/  ISETP.GT.U32.AND P4, PT, R251, R90, PT ;  /* 0x0000005afb00720c */ /* 0x000fc40003f84070 */
[----:B------:R-:W-:Y:S02]  /*8860*/  @!P5 IADD3 R85, PT, PT, R85, -R251, RZ ;  /* 0x800000fb5555d210 */ /* 0x000fe40007ffe0ff */
[----:B------:R-:W-:Y:S01]  /*8870*/  ISETP.GT.U32.AND P5, PT, R251, R92, PT ;  /* 0x0000005cfb00720c */ /* 0x000fe20003fa4070 */
[--C-:B------:R-:W-:Y:S01]  /*8880*/  @!P0 IMAD.IADD R91, R91, 0x1, -R251.reuse ;  /* 0x000000015b5b8824 */ /* 0x100fe200078e0afb */
[----:B------:R-:W-:Y:S01]  /*8890*/  ISETP.GT.U32.AND P0, PT, R251, R85, PT ;  /* 0x00000055fb00720c */ /* 0x000fe20003f04070 */
[--C-:B------:R-:W-:Y:S01]  /*88a0*/  @!P3 IMAD.IADD R87, R87, 0x1, -R251.reuse ;  /* 0x000000015757b824 */ /* 0x100fe200078e0afb */
[----:B------:R-:W-:Y:S01]  /*88b0*/  @!P2 IADD3 R89, PT, PT, R89, -R251, RZ ;  /* 0x800000fb5959a210 */ /* 0x000fe20007ffe0ff */
        /* <DEDUP_REMOVED lines=9> */
[----:B------:R-:W-:Y:S01]  /*8950*/  ISETP.GT.U32.AND P5, PT, R251, R86, PT ;  /* 0x00000056fb00720c */ /* 0x000fe20003fa4070 */
[--C-:B------:R-:W-:Y:S01]  /*8960*/  @!P0 IMAD.IADD R85, R85, 0x1, -R251.reuse ;  /* 0x0000000155558824 */ /* 0x100fe200078e0afb */
[----:B------:R-:W-:Y:S01]  /*8970*/  ISETP.GT.U32.AND P0, PT, R251, R91, PT ;  /* 0x0000005bfb00720c */ /* 0x000fe20003f04070 */
[--C-:B------:R-:W-:Y:S01]  /*8980*/  @!P3 IMAD.IADD R81, R81, 0x1, -R251.reuse ;  /* 0x000000015151b824 */ /* 0x100fe200078e0afb */
[----:B------:R-:W-:Y:S01]  /*8990*/  ISETP.GT.U32.AND P3, PT, R251, R87, PT ;  /* 0x00000057fb00720c */ /* 0x000fe20003f64070 */
[----:B------:R-:W-:Y:S01]  /*89a0*/  @!P2 IMAD.IADD R83, R83, 0x1, -R251 ;  /* 0x000000015353a824 */ /* 0x000fe200078e0afb */
[C---:B------:R-:W-:Y:S02]  /*89b0*/  ISETP.GT.U32.AND P2, PT, R251.reuse, R89, PT ;  /* 0x00000059fb00720c */ /* 0x040fe40003f44070 */
[----:B------:R-:W-:Y:S02]  /*89c0*/  @!P1 IADD3 R88, PT, PT, R88, -R251, RZ ;  /* 0x800000fb58589210 */ /* 0x000fe40007ffe0ff */
[----:B------:R-:W-:-:S02]  /*89d0*/  ISETP.GT.U32.AND P1, PT, R251, R95, PT ;  /* 0x0000005ffb00720c */ /* 0x000fc40003f24070 */
[-C--:B------:R-:W-:Y:S01]  /*89e0*/  @!P6 IADD3 R80, PT, PT, R80, -R251.reuse, RZ ;  /* 0x800000fb5050e210 */ /* 0x080fe20007ffe0ff */
[--C-:B------:R-:W-:Y:S01]  /*89f0*/  @!P5 IMAD.IADD R86, R86, 0x1, -R251.reuse ;  /* 0x000000015656d824 */ /* 0x100fe200078e0afb */
[----:B------:R-:W-:Y:S02]  /*8a00*/  @!P4 IADD3 R84, PT, PT, R84, -R251, RZ ;  /* 0x800000fb5454c210 */ /* 0x000fe40007ffe0ff */
[C---:B------:R-:W-:Y:S02]  /*8a10*/  ISETP.GT.U32.AND P4, PT, R251.reuse, R90, PT ;  /* 0x0000005afb00720c */ /* 0x040fe40003f84070 */
        /* <DEDUP_REMOVED lines=8> */
[--C-:B------:R-:W-:Y:S01]  /*8aa0*/  @!P1 IMAD.IADD R95, R95, 0x1, -R251.reuse ;  /* 0x000000015f5f9824 */ /* 0x100fe200078e0afb */
[C---:B------:R-:W-:Y:S01]  /*8ab0*/  ISETP.GT.U32.AND P1, PT, R251.reuse, R102, PT ;  /* 0x00000066fb00720c */ /* 0x040fe20003f24070 */
[----:B------:R-:W-:Y:S01]  /*8ac0*/  @!P4 IMAD.IADD R90, R90, 0x1, -R251 ;  /* 0x000000015a5ac824 */ /* 0x000fe200078e0afb */
[----:B------:R-:W-:-:S02]  /*8ad0*/  ISETP.GT.U32.AND P4, PT, R251, R97, PT ;  /* 0x00000061fb00720c */ /* 0x000fc40003f84070 */
[----:B------:R-:W-:Y:S01]  /*8ae0*/  @!P6 IADD3 R92, PT, PT, R92, -R251, RZ ;  /* 0x800000fb5c5ce210 */ /* 0x000fe20007ffe0ff */
[--C-:B------:R-:W-:Y:S01]  /*8af0*/  @!P5 IMAD.IADD R93, R93, 0x1, -R251.reuse ;  /* 0x000000015d5dd824 */ /* 0x100fe200078e0afb */
[C---:B------:R-:W-:Y:S02]  /*8b00*/  ISETP.GT.U32.AND P6, PT, R251.reuse, R99, PT ;  /* 0x00000063fb00720c */ /* 0x040fe40003fc4070 */
        /* <DEDUP_REMOVED lines=11> */
[--C-:B------:R-:W-:Y:S01]  /*8bc0*/  @!P6 IMAD.IADD R99, R99, 0x1, -R251.reuse ;  /* 0x000000016363e824 */ /* 0x100fe200078e0afb */
[----:B------:R-:W-:Y:S02]  /*8bd0*/  @!P5 IADD3 R100, PT, PT, R100, -R251, RZ ;  /* 0x800000fb6464d210 */ /* 0x000fe40007ffe0ff */
        /* <DEDUP_REMOVED lines=9> */
[-C--:B------:R-:W-:Y:S02]  /*8c70*/  @!P4 IADD3 R104, PT, PT, R104, -R251.reuse, RZ ;  /* 0x800000fb6868c210 */ /* 0x080fe40007ffe0ff */
[C---:B------:R-:W-:Y:S01]  /*8c80*/  ISETP.GT.U32.AND P4, PT, R251.reuse, R98, PT ;  /* 0x00000062fb00720c */ /* 0x040fe20003f84070 */
[--C-:B------:R-:W-:Y:S01]  /*8c90*/  @!P5 IMAD.IADD R94, R94, 0x1, -R251.reuse ;  /* 0x000000015e5ed824 */ /* 0x100fe200078e0afb */
[----:B------:R-:W-:Y:S02]  /*8ca0*/  ISETP.GT.U32.AND P5, PT, R251, R100, PT ;  /* 0x00000064fb00720c */ /* 0x000fe40003fa4070 */
[-C--:B------:R-:W-:Y:S02]  /*8cb0*/  @!P0 IADD3 R99, PT, PT, R99, -R251.reuse, RZ ;  /* 0x800000fb63638210 */ /* 0x080fe40007ffe0ff */
[----:B------:R-:W-:Y:S01]  /*8cc0*/  ISETP.GT.U32.AND P0, PT, R251, R106, PT ;  /* 0x0000006afb00720c */ /* 0x000fe20003f04070 */
[----:B------:R-:W-:Y:S01]  /*8cd0*/  @!P2 IMAD.IADD R97, R97, 0x1, -R251 ;  /* 0x000000016161a824 */ /* 0x000fe200078e0afb */
[----:B------:R-:W-:-:S02]  /*8ce0*/  @!P3 IADD3 R95, PT, PT, R95, -R251, RZ ;  /* 0x800000fb5f5fb210 */ /* 0x000fc40007ffe0ff */
[C---:B------:R-:W-:Y:S02]  /*8cf0*/  ISETP.GT.U32.AND P3, PT, R251.reuse, R101, PT ;  /* 0x00000065fb00720c */ /* 0x040fe40003f64070 */
[C---:B------:R-:W-:Y:S01]  /*8d00*/  ISETP.GT.U32.AND P2, PT, R251.reuse, R103, PT ;  /* 0x00000067fb00720c */ /* 0x040fe20003f44070 */
[--C-:B------:R-:W-:Y:S01]  /*8d10*/  @!P1 IMAD.IADD R102, R102, 0x1, -R251.reuse ;  /* 0x0000000166669824 */ /* 0x100fe200078e0afb */
[C---:B------:R-:W-:Y:S01]  /*8d20*/  ISETP.GT.U32.AND P6, PT, R251.reuse, R93, PT ;  /* 0x0000005dfb00720c */ /* 0x040fe20003fc4070 */
[--C-:B------:R-:W-:Y:S01]  /*8d30*/  @!P4 IMAD.IADD R98, R98, 0x1, -R251.reuse ;  /* 0x000000016262c824 */ /* 0x100fe200078e0afb */
[C---:B------:R-:W-:Y:S01]  /*8d40*/  ISETP.GT.U32.AND P1, PT, R251.reuse, R109, PT ;  /* 0x0000006dfb00720c */ /* 0x040fe20003f24070 */
[--C-:B------:R-:W-:Y:S01]  /*8d50*/  @!P5 IMAD.IADD R100, R100, 0x1, -R251.reuse ;  /* 0x000000016464d824 */ /* 0x100fe200078e0afb */
[C---:B------:R-:W-:Y:S02]  /*8d60*/  ISETP.GT.U32.AND P4, PT, R251.reuse, R104, PT ;  /* 0x00000068fb00720c */ /* 0x040fe40003f84070 */
[C---:B------:R-:W-:Y:S01]  /*8d70*/  ISETP.GT.U32.AND P5, PT, R251.reuse, R107, PT ;  /* 0x0000006bfb00720c */ /* 0x040fe20003fa4070 */
[--C-:B------:R-:W-:Y:S01]  /*8d80*/  @!P0 IMAD.IADD R106, R106, 0x1, -R251.reuse ;  /* 0x000000016a6a8824 */ /* 0x100fe200078e0afb */
[----:B------:R-:W-:Y:S01]  /*8d90*/  ISETP.GT.U32.AND P0, PT, R251, R113, PT ;  /* 0x00000071fb00720c */ /* 0x000fe20003f04070 */
[----:B------:R-:W-:Y:S01]  /*8da0*/  @!P3 IMAD.IADD R101, R101, 0x1, -R251 ;  /* 0x000000016565b824 */ /* 0x000fe200078e0afb */
[----:B------:R-:W-:-:S02]  /*8db0*/  ISETP.GT.U32.AND P3, PT, R251, R108, PT ;  /* 0x0000006cfb00720c */ /* 0x000fc40003f64070 */
[----:B------:R-:W-:Y:S01]  /*8dc0*/  @!P2 IADD3 R103, PT, PT, R103, -R251, RZ ;  /* 0x800000fb6767a210 */ /* 0x000fe20007ffe0ff */
[--C-:B------:R-:W-:Y:S01]  /*8dd0*/  @!P6 IMAD.IADD R93, R93, 0x1, -R251.reuse ;  /* 0x000000015d5de824 */ /* 0x100fe200078e0afb */
[----:B------:R-:W-:Y:S01]  /*8de0*/  ISETP.GT.U32.AND P2, PT, R251, R110, PT ;  /* 0x0000006efb00720c */ /* 0x000fe20003f44070 */
[--C-:B------:R-:W-:Y:S01]  /*8df0*/  @!P1 IMAD.IADD R109, R109, 0x1, -R251.reuse ;  /* 0x000000016d6d9824 */ /* 0x100fe200078e0afb */
[C---:B------:R-:W-:Y:S01]  /*8e00*/  ISETP.GT.U32.AND P6, PT, R251.reuse, R105, PT ;  /* 0x00000069fb00720c */ /* 0x040fe20003fc4070 */
[----:B------:R-:W-:Y:S01]  /*8e10*/  @!P4 IMAD.IADD R104, R104, 0x1, -R251 ;  /* 0x000000016868c824 */ /* 0x000fe200078e0afb */
[----:B------:R-:W-:Y:S02]  /*8e20*/  ISETP.GT.U32.AND P1, PT, R251, R116, PT ;  /* 0x00000074fb00720c */ /* 0x000fe40003f24070 */
[----:B------:R-:W-:Y:S02]  /*8e30*/  @!P5 IADD3 R107, PT, PT, R107, -R251, RZ ;  /* 0x800000fb6b6bd210 */ /* 0x000fe40007ffe0ff */
[----:B------:R-:W-:-:S02]  /*8e40*/  ISETP.GT.U32.AND P4, PT, R251, R111, PT ;  /* 0x0000006ffb00720c */ /* 0x000fc40003f84070 */
[----:B------:R-:W-:Y:S01]  /*8e50*/  ISETP.GT.U32.AND P5, PT, R251, R114, PT ;  /* 0x00000072fb00720c */ /* 0x000fe20003fa4070 */
        /* <DEDUP_REMOVED lines=13> */
[----:B------:R-:W-:Y:S01]  /*8f30*/  ISETP.GT.U32.AND P5, PT, R251, R108, PT ;  /* 0x0000006cfb00720c */ /* 0x000fe20003fa4070 */
[--C-:B------:R-:W-:Y:S01]  /*8f40*/  @!P0 IMAD.IADD R107, R107, 0x1, -R251.reuse ;  /* 0x000000016b6b8824 */ /* 0x100fe200078e0afb */
[----:B------:R-:W-:Y:S01]  /*8f50*/  ISETP.GT.U32.AND P0, PT, R251, R113, PT ;  /* 0x00000071fb00720c */ /* 0x000fe20003f04070 */
[--C-:B------:R-:W-:Y:S01]  /*8f60*/  @!P2 IMAD.IADD R117, R117, 0x1, -R251.reuse ;  /* 0x000000017575a824 */ /* 0x100fe200078e0afb */
[----:B------:R-:W-:Y:S01]  /*8f70*/  @!P3 IADD3 R115, PT, PT, R115, -R251, RZ ;  /* 0x800000fb7373b210 */ /* 0x000fe20007ffe0ff */
[----:B------:R-:W-:Y:S01]  /*8f80*/  @!P6 IMAD.IADD R112, R112, 0x1, -R251 ;  /* 0x000000017070e824 */ /* 0x000fe200078e0afb */
[----:B------:R-:W-:-:S02]  /*8f90*/  ISETP.GT.U32.AND P3, PT, R251, R109, PT ;  /* 0x0000006dfb00720c */ /* 0x000fc40003f64070 */
[C---:B------:R-:W-:Y:S02]  /*8fa0*/  ISETP.GT.U32.AND P2, PT, R251.reuse, R111, PT ;  /* 0x0000006ffb00720c */ /* 0x040fe40003f44070 */
[----:B------:R-:W-:Y:S01]  /*8fb0*/  @!P1 IADD3 R110, PT, PT, R110, -R251, RZ ;  /* 0x800000fb6e6e9210 */ /* 0x000fe20007ffe0ff */
[--C-:B------:R-:W-:Y:S01]  /*8fc0*/  @!P4 IMAD.IADD R118, R118, 0x1, -R251.reuse ;  /* 0x000000017676c824 */ /* 0x100fe200078e0afb */
[C---:B------:R-:W-:Y:S01]  /*8fd0*/  ISETP.GT.U32.AND P1, PT, R251.reuse, R116, PT ;  /* 0x00000074fb00720c */ /* 0x040fe20003f24070 */
[--C-:B------:R-:W-:Y:S01]  /*8fe0*/  @!P5 IMAD.IADD R108, R108, 0x1, -R251.reuse ;  /* 0x000000016c6cd824 */ /* 0x100fe200078e0afb */
        /* <DEDUP_REMOVED lines=11> */
[-C--:B------:R-:W-:Y:S01]  /*90a0*/  @!P6 IADD3 R106, PT, PT, R106, -R251.reuse, RZ ;  /* 0x800000fb6a6ae210 */ /* 0x080fe20007ffe0ff */
[--C-:B------:R-:W-:Y:S01]  /*90b0*/  @!P4 IMAD.IADD R112, R112, 0x1, -R251.reuse ;  /* 0x000000017070c824 */ /* 0x100fe200078e0afb */
[C---:B------:R-:W-:Y:S02]  /*90c0*/  ISETP.GT.U32.AND P6, PT, R251.reuse, R118, PT ;  /* 0x00000076fb00720c */ /* 0x040fe40003fc4070 */
[----:B------:R-:W-:Y:S02]  /*90d0*/  @!P5 IADD3 R114, PT, PT, R114, -R251, RZ ;  /* 0x800000fb7272d210 */ /* 0x000fe40007ffe0ff */
[C---:B------:R-:W-:Y:S02]  /*90e0*/  ISETP.GT.U32.AND P4, PT, R251.reuse, R119, PT ;  /* 0x00000077fb00720c */ /* 0x040fe40003f84070 */
        /* <DEDUP_REMOVED lines=13> */
[----:B------:R-:W-:Y:S01]  /*91c0*/  ISETP.GT.U32.AND P4, PT, R251, R126, PT ;  /* 0x0000007efb00720c */ /* 0x000fe20003f84070 */
[----:B------:R-:W-:-:S03]  /*91d0*/  @!P0 IMAD.IADD R127, R127, 0x1, -R251 ;  /* 0x000000017f7f8824 */ /* 0x000fc600078e0afb */
[C---:B------:R-:W-:Y:S01]  /*91e0*/  ISETP.GT.U32.AND P0, PT, R251.reuse, R121, PT ;  /* 0x00000079fb00720c */ /* 0x040fe20003f04070 */
[--C-:B------:R-:W-:Y:S01]  /*91f0*/  @!P2 IMAD.IADD R124, R124, 0x1, -R251.reuse ;  /* 0x000000017c7ca824 */ /* 0x100fe200078e0afb */
[----:B------:R-:W-:Y:S02]  /*9200*/  @!P3 IADD3 R122, PT, PT, R122, -R251, RZ ;  /* 0x800000fb7a7ab210 */ /* 0x000fe40007ffe0ff */
[C---:B------:R-:W-:Y:S02]  /*9210*/  ISETP.GT.U32.AND P3, PT, R251.reuse, R129, PT ;  /* 0x00000081fb00720c */ /* 0x040fe40003f64070 */
[C---:B------:R-:W-:Y:S02]  /*9220*/  ISETP.GT.U32.AND P2, PT, R251.reuse, R131, PT ;  /* 0x00000083fb00720c */ /* 0x040fe40003f44070 */
[----:B------:R-:W-:Y:S02]  /*9230*/  ISETP.GT.U32.AND P5, PT, R251, R128, PT ;  /* 0x00000080fb00720c */ /* 0x000fe40003fa4070 */
[----:B------:R-:W-:Y:S01]  /*9240*/  @!P1 IADD3 R130, PT, PT, R130, -R251, RZ ;  /* 0x800000fb82829210 */ /* 0x000fe20007ffe0ff */
[----:B------:R-:W-:Y:S01]  /*9250*/  @!P6 IMAD.IADD R125, R125, 0x1, -R251 ;  /* 0x000000017d7de824 */ /* 0x000fe200078e0afb */
[----:B------:R-:W-:-:S02]  /*9260*/  ISETP.GT.U32.AND P1, PT, R251, R124, PT ;  /* 0x0000007cfb00720c */ /* 0x000fc40003f24070 */
[----:B------:R-:W-:Y:S02]  /*9270*/  @!P4 IADD3 R126, PT, PT, R126, -R251, RZ ;  /* 0x800000fb7e7ec210 */ /* 0x000fe40007ffe0ff */
[C---:B------:R-:W-:Y:S02]  /*9280*/  ISETP.GT.U32.AND P6, PT, R251.reuse, R119, PT ;  /* 0x00000077fb00720c */ /* 0x040fe40003fc4070 */
[----:B------:R-:W-:Y:S02]  /*9290*/  ISETP.GT.U32.AND P4, PT, R251, R120, PT ;  /* 0x00000078fb00720c */ /* 0x000fe40003f84070 */
[----:B------:R-:W-:Y:S02]  /*92a0*/  @!P0 IADD3 R121, PT, PT, R121, -R251, RZ ;  /* 0x800000fb79798210 */ /* 0x000fe40007ffe0ff */
[----:B------:R-:W-:Y:S01]  /*92b0*/  ISETP.GT.U32.AND P0, PT, R251, R127, PT ;  /* 0x0000007ffb00720c */ /* 0x000fe20003f04070 */
[--C-:B------:R-:W-:Y:S01]  /*92c0*/  @!P3 IMAD.IADD R129, R129, 0x1, -R251.reuse ;  /* 0x000000018181b824 */ /* 0x100fe200078e0afb */
        /* <DEDUP_REMOVED lines=17> */
[C---:B------:R-:W-:Y:S01]  /*93e0*/  ISETP.GT.U32.AND P2, PT, R251.reuse, R132, PT ;  /* 0x00000084fb00720c */ /* 0x040fe20003f44070 */
[--C-:B------:R-:W-:Y:S01]  /*93f0*/  @!P1 IMAD.IADD R130, R130, 0x1, -R251.reuse ;  /* 0x0000000182829824 */ /* 0x100fe200078e0afb */
[C---:B------:R-:W-:Y:S01]  /*9400*/  ISETP.GT.U32.AND P5, PT, R251.reuse, R129, PT ;  /* 0x00000081fb00720c */ /* 0x040fe20003fa4070 */
[--C-:B------:R-:W-:Y:S01]  /*9410*/  @!P6 IMAD.IADD R128, R128, 0x1, -R251.reuse ;  /* 0x000000018080e824 */ /* 0x100fe200078e0afb */
[C---:B------:R-:W-:Y:S01]  /*9420*/  ISETP.GT.U32.AND P1, PT, R251.reuse, R138, PT ;  /* 0x0000008afb00720c */ /* 0x040fe20003f24070 */
[--C-:B------:R-:W-:Y:S01]  /*9430*/  @!P4 IMAD.IADD R126, R126, 0x1, -R251.reuse ;  /* 0x000000017e7ec824 */ /* 0x100fe200078e0afb */
[C---:B------:R-:W-:Y:S02]  /*9440*/  ISETP.GT.U32.AND P4, PT, R251.reuse, R134, PT ;  /* 0x00000086fb00720c */ /* 0x040fe40003f84070 */
[----:B------:R-:W-:Y:S01]  /*9450*/  ISETP.GT.U32.AND P6, PT, R251, R136, PT ;  /* 0x00000088fb00720c */ /* 0x000fe20003fc4070 */
[--C-:B------:R-:W-:Y:S01]  /*9460*/  @!P0 IMAD.IADD R135, R135, 0x1, -R251.reuse ;  /* 0x0000000187878824 */ /* 0x100fe200078e0afb */
[----:B------:R-:W-:Y:S01]  /*9470*/  ISETP.GT.U32.AND P0, PT, R251, R142, PT ;  /* 0x0000008efb00720c */ /* 0x000fe20003f04070 */
[--C-:B------:R-:W-:Y:S01]  /*9480*/  @!P3 IMAD.IADD R131, R131, 0x1, -R251.reuse ;  /* 0x000000018383b824 */ /* 0x100fe200078e0afb */
[C---:B------:R-:W-:Y:S01]  /*9490*/  ISETP.GT.U32.AND P3, PT, R251.reuse, R139, PT ;  /* 0x0000008bfb00720c */ /* 0x040fe20003f64070 */
[----:B------:R-:W-:Y:S01]  /*94a0*/  @!P2 IMAD.IADD R132, R132, 0x1, -R251 ;  /* 0x000000018484a824 */ /* 0x000fe200078e0afb */
[----:B------:R-:W-:-:S02]  /*94b0*/  ISETP.GT.U32.AND P2, PT, R251, R140, PT ;  /* 0x0000008cfb00720c */ /* 0x000fc40003f44070 */
[----:B------:R-:W-:Y:S02]  /*94c0*/  @!P5 IADD3 R129, PT, PT, R129, -R251, RZ ;  /* 0x800000fb8181d210 */ /* 0x000fe40007ffe0ff */
[C---:B------:R-:W-:Y:S02]  /*94d0*/  ISETP.GT.U32.AND P5, PT, R251.reuse, R137, PT ;  /* 0x00000089fb00720c */ /* 0x040fe40003fa4070 */
[----:B------:R-:W-:Y:S01]  /*94e0*/  @!P1 IADD3 R138, PT, PT, R138, -R251, RZ ;  /* 0x800000fb8a8a9210 */ /* 0x000fe20007ffe0ff */
[----:B------:R-:W-:Y:S01]  /*94f0*/  @!P6 IMAD.IADD R136, R136, 0x1, -R251 ;  /* 0x000000018888e824 */ /* 0x000fe200078e0afb */
[C---:B------:R-:W-:Y:S02]  /*9500*/  ISETP.GT.U32.AND P1, PT, R251.reuse, R145, PT ;  /* 0x00000091fb00720c */ /* 0x040fe40003f24070 */
[----:B------:R-:W-:Y:S02]  /*9510*/  @!P4 IADD3 R134, PT, PT, R134, -R251, RZ ;  /* 0x800000fb8686c210 */ /* 0x000fe40007ffe0ff */
[----:B------:R-:W-:-:S02]  /*9520*/  ISETP.GT.U32.AND P4, PT, R251, R141, PT ;  /* 0x0000008dfb00720c */ /* 0x000fc40003f84070 */
[----:B------:R-:W-:Y:S02]  /*9530*/  @!P0 IADD3 R142, PT, PT, R142, -R251, RZ ;  /* 0x800000fb8e8e8210 */ /* 0x000fe40007ffe0ff */
[----:B------:R-:W-:Y:S01]  /*9540*/  ISETP.GT.U32.AND P0, PT, R251, R136, PT ;  /* 0x00000088fb00720c */ /* 0x000fe20003f04070 */
[--C-:B------:R-:W-:Y:S02]  /*9550*/  @!P3 IMAD.IADD R139, R139, 0x1, -R251.reuse ;  /* 0x000000018b8bb824 */ /* 0x100fe400078e0afb */
        /* <DEDUP_REMOVED lines=8> */
[C---:B------:R-:W-:Y:S01]  /*95e0*/  ISETP.GT.U32.AND P4, PT, R251.reuse, R135, PT ;  /* 0x00000087fb00720c */ /* 0x040fe20003f84070 */
[--C-:B------:R-:W-:Y:S01]  /*95f0*/  @!P0 IMAD.IADD R136, R136, 0x1, -R251.reuse ;  /* 0x0000000188888824 */ /* 0x100fe200078e0afb */
[C---:B------:R-:W-:Y:S02]  /*9600*/  ISETP.GT.U32.AND P3, PT, R251.reuse, R132, PT ;  /* 0x00000084fb00720c */ /* 0x040fe40003f64070 */
        /* <DEDUP_REMOVED lines=13> */
[C---:B------:R-:W-:Y:S02]  /*96e0*/  ISETP.GT.U32.AND P3, PT, R251.reuse, R141, PT ;  /* 0x0000008dfb00720c */ /* 0x040fe40003f64070 */
[C---:B------:R-:W-:Y:S01]  /*96f0*/  ISETP.GT.U32.AND P0, PT, R251.reuse, R149, PT ;  /* 0x00000095fb00720c */ /* 0x040fe20003f04070 */
[--C-:B------:R-:W-:Y:S01]  /*9700*/  @!P2 IMAD.IADD R140, R140, 0x1, -R251.reuse ;  /* 0x000000018c8ca824 */ /* 0x100fe200078e0afb */
[----:B------:R-:W-:Y:S01]  /*9710*/  ISETP.GT.U32.AND P2, PT, R251, R147, PT ;  /* 0x00000093fb00720c */ /* 0x000fe20003f44070 */
[--C-:B------:R-:W-:Y:S01]  /*9720*/  @!P5 IMAD.IADD R138, R138, 0x1, -R251.reuse ;  /* 0x000000018a8ad824 */ /* 0x100fe200078e0afb */
[----:B------:R-:W-:Y:S01]  /*9730*/  @!P6 IADD3 R137, PT, PT, R137, -R251, RZ ;  /* 0x800000fb8989e210 */ /* 0x000fe20007ffe0ff */
[----:B------:R-:W-:Y:S01]  /*9740*/  @!P1 IMAD.IADD R146, R146, 0x1, -R251 ;  /* 0x0000000192929824 */ /* 0x000fe200078e0afb */
[----:B------:R-:W-:-:S02]  /*9750*/  ISETP.GT.U32.AND P6, PT, R251, R144, PT ;  /* 0x00000090fb00720c */ /* 0x000fc40003fc4070 */
[----:B------:R-:W-:Y:S01]  /*9760*/  ISETP.GT.U32.AND P5, PT, R251, R145, PT ;  /* 0x00000091fb00720c */ /* 0x000fe20003fa4070 */
[----:B------:R-:W-:Y:S01]  /*9770*/  @!P4 IMAD.IADD R143, R143, 0x1, -R251 ;  /* 0x000000018f8fc824 */ /* 0x000fe200078e0afb */
[C---:B------:R-:W-:Y:S02]  /*9780*/  ISETP.GT.U32.AND P1, PT, R251.reuse, R153, PT ;  /* 0x00000099fb00720c */ /* 0x040fe40003f24070 */
[----:B------:R-:W-:Y:S02]  /*9790*/  ISETP.GT.U32.AND P4, PT, R251, R150, PT ;  /* 0x00000096fb00720c */ /* 0x000fe40003f84070 */
[-C--:B------:R-:W-:Y:S02]  /*97a0*/  @!P3 IADD3 R141, PT, PT, R141, -R251.reuse, RZ ;  /* 0x800000fb8d8db210 */ /* 0x080fe40007ffe0ff */
[----:B------:R-:W-:Y:S02]  /*97b0*/  @!P0 IADD3 R149, PT, PT, R149, -R251, RZ ;  /* 0x800000fb95958210 */ /* 0x000fe40007ffe0ff */
[----:B------:R-:W-:-:S02]  /*97c0*/  ISETP.GT.U32.AND P3, PT, R251, R148, PT ;  /* 0x00000094fb00720c */ /* 0x000fc40003f64070 */
[----:B------:R-:W-:Y:S01]  /*97d0*/  ISETP.GT.U32.AND P0, PT, R251, R156, PT ;  /* 0x0000009cfb00720c */ /* 0x000fe20003f04070 */
[--C-:B------:R-:W-:Y:S01]  /*97e0*/  @!P2 IMAD.IADD R147, R147, 0x1, -R251.reuse ;  /* 0x000000019393a824 */ /* 0x100fe200078e0afb */
[----:B------:R-:W-:Y:S01]  /*97f0*/  ISETP.GT.U32.AND P2, PT, R251, R154, PT ;  /* 0x0000009afb00720c */ /* 0x000fe20003f44070 */
[--C-:B------:R-:W-:Y:S01]  /*9800*/  @!P6 IMAD.IADD R144, R144, 0x1, -R251.reuse ;  /* 0x000000019090e824 */ /* 0x100fe200078e0afb */
[----:B------:R-:W-:Y:S02]  /*9810*/  @!P5 IADD3 R145, PT, PT, R145, -R251, RZ ;  /* 0x800000fb9191d210 */ /* 0x000fe40007ffe0ff */
[C---:B------:R-:W-:Y:S02]  /*9820*/  ISETP.GT.U32.AND P6, PT, R251.reuse, R151, PT ;  /* 0x00000097fb00720c */ /* 0x040fe40003fc4070 */
[----:B------:R-:W-:Y:S02]  /*9830*/  ISETP.GT.U32.AND P5, PT, R251, R152, PT ;  /* 0x00000098fb00720c */ /* 0x000fe40003fa4070 */
[----:B------:R-:W-:Y:S01]  /*9840*/  @!P1 IADD3 R153, PT, PT, R153, -R251, RZ ;  /* 0x800000fb99999210 */ /* 0x000fe20007ffe0ff */
[----:B------:R-:W-:Y:S01]  /*9850*/  @!P4 IMAD.IADD R150, R150, 0x1, -R251 ;  /* 0x000000019696c824 */ /* 0x000fe200078e0afb */
[----:B------:R-:W-:-:S02]  /*9860*/  ISETP.GT.U32.AND P1, PT, R251, R147, PT ;  /* 0x00000093fb00720c */ /* 0x000fc40003f24070 */
[C---:B------:R-:W-:Y:S01]  /*9870*/  ISETP.GT.U32.AND P4, PT, R251.reuse, R157, PT ;  /* 0x0000009dfb00720c */ /* 0x040fe20003f84070 */
[--C-:B------:R-:W-:Y:S01]  /*9880*/  @!P3 IMAD.IADD R148, R148, 0x1, -R251.reuse ;  /* 0x000000019494b824 */ /* 0x100fe200078e0afb */
[C---:B------:R-:W-:Y:S01]  /*9890*/  ISETP.GT.U32.AND P3, PT, R251.reuse, R155, PT ;  /* 0x0000009bfb00720c */ /* 0x040fe20003f64070 */
[--C-:B------:R-:W-:Y:S01]  /*98a0*/  @!P0 IMAD.IADD R156, R156, 0x1, -R251.reuse ;  /* 0x000000019c9c8824 */ /* 0x100fe200078e0afb */
[C---:B------:R-:W-:Y:S01]  /*98b0*/  ISETP.GT.U32.AND P0, PT, R251.reuse, R150, PT ;  /* 0x00000096fb00720c */ /* 0x040fe20003f04070 */
[--C-:B------:R-:W-:Y:S01]  /*98c0*/  @!P2 IMAD.IADD R154, R154, 0x1, -R251.reuse ;  /* 0x000000019a9aa824 */ /* 0x100fe200078e0afb */
[----:B------:R-:W-:Y:S01]  /*98d0*/  ISETP.GT.U32.AND P2, PT, R251, R148, PT ;  /* 0x00000094fb00720c */ /* 0x000fe20003f44070 */
[--C-:B------:R-:W-:Y:S02]  /*98e0*/  @!P6 IMAD.IADD R151, R151, 0x1, -R251.reuse ;  /* 0x000000019797e824 */ /* 0x100fe400078e0afb */
[--C-:B------:R-:W-:Y:S01]  /*98f0*/  @!P5 IMAD.IADD R152, R152, 0x1, -R251.reuse ;  /* 0x000000019898d824 */ /* 0x100fe200078e0afb */
[----:B------:R-:W-:Y:S01]  /*9900*/  ISETP.GT.U32.AND P5, PT, R251, R146, PT ;  /* 0x00000092fb00720c */ /* 0x000fe20003fa4070 */
[----:B------:R-:W-:Y:S01]  /*9910*/  @!P1 IMAD.IADD R147, R147, 0x1, -R251 ;  /* 0x0000000193939824 */ /* 0x000fe200078e0afb */
[----:B------:R-:W-:-:S02]  /*9920*/  ISETP.GT.U32.AND P1, PT, R251, R153, PT ;  /* 0x00000099fb00720c */ /* 0x000fc40003f24070 */
[----:B------:R-:W-:Y:S02]  /*9930*/  @!P4 IADD3 R157, PT, PT, R157, -R251, RZ ;  /* 0x800000fb9d9dc210 */ /* 0x000fe40007ffe0ff */
[----:B------:R-:W-:Y:S01]  /*9940*/  ISETP.GT.U32.AND P4, PT, R251, R151, PT ;  /* 0x00000097fb00720c */ /* 0x000fe20003f84070 */
[--C-:B------:R-:W-:Y:S01]  /*9950*/  @!P3 IMAD.IADD R155, R155, 0x1, -R251.reuse ;  /* 0x000000019b9bb824 */ /* 0x100fe200078e0afb */
[C---:B------:R-:W-:Y:S01]  /*9960*/  ISETP.GT.U32.AND P3, PT, R251.reuse, R149, PT ;  /* 0x00000095fb00720c */ /* 0x040fe20003f64070 */
[--C-:B------:R-:W-:Y:S01]  /*9970*/  @!P0 IMAD.IADD R150, R150, 0x1, -R251.reuse ;  /* 0x0000000196968824 */ /* 0x100fe200078e0afb */
[C---:B------:R-:W-:Y:S02]  /*9980*/  ISETP.GT.U32.AND P0, PT, R251.reuse, R156, PT ;  /* 0x0000009cfb00720c */ /* 0x040fe40003f04070 */
[C---:B------:R-:W-:Y:S02]  /*9990*/  ISETP.GT.U32.AND P6, PT, R251.reuse, R158, PT ;  /* 0x0000009efb00720c */ /* 0x040fe40003fc4070 */
[----:B------:R-:W-:Y:S01]  /*99a0*/  @!P2 IADD3 R148, PT, PT, R148, -R251, RZ ;  /* 0x800000fb9494a210 */ /* 0x000fe20007ffe0ff */
[--C-:B------:R-:W-:Y:S01]  /*99b0*/  @!P5 IMAD.IADD R146, R146, 0x1, -R251.reuse ;  /* 0x000000019292d824 */ /* 0x100fe200078e0afb */
[----:B------:R-:W-:Y:S01]  /*99c0*/  ISETP.GT.U32.AND P2, PT, R251, R154, PT ;  /* 0x0000009afb00720c */ /* 0x000fe20003f44070 */
[--C-:B------:R-:W-:Y:S01]  /*99d0*/  @!P1 IMAD.IADD R153, R153, 0x1, -R251.reuse ;  /* 0x0000000199999824 */ /* 0x100fe200078e0afb */
[----:B------:R-:W-:Y:S01]  /*99e0*/  ISETP.GT.U32.AND P5, PT, R251, R152, PT ;  /* 0x00000098fb00720c */ /* 0x000fe20003fa4070 */
[----:B------:R-:W-:Y:S01]  /*99f0*/  @!P4 IMAD.IADD R151, R151, 0x1, -R251 ;  /* 0x000000019797c824 */ /* 0x000fe200078e0afb */
[----:B------:R-:W-:-:S02]  /*9a00*/  ISETP.GT.U32.AND P1, PT, R251, R160, PT ;  /* 0x000000a0fb00720c */ /* 0x000fc40003f24070 */
[----:B------:R-:W-:Y:S01]  /*9a10*/  ISETP.GT.U32.AND P4, PT, R251, R157, PT ;  /* 0x0000009dfb00720c */ /* 0x000fe20003f84070 */
[--C-:B------:R-:W-:Y:S01]  /*9a20*/  @!P3 IMAD.IADD R149, R149, 0x1, -R251.reuse ;  /* 0x000000019595b824 */ /* 0x100fe200078e0afb */
[----:B------:R-:W-:Y:S01]  /*9a30*/  @!P0 IADD3 R156, PT, PT, R156, -R251, RZ ;  /* 0x800000fb9c9c8210 */ /* 0x000fe20007ffe0ff */
[--C-:B------:R-:W-:Y:S01]  /*9a40*/  @!P6 IMAD.IADD R158, R158, 0x1, -R251.reuse ;  /* 0x000000019e9ee824 */ /* 0x100fe200078e0afb */
[C---:B------:R-:W-:Y:S02]  /*9a50*/  ISETP.GT.U32.AND P3, PT, R251.reuse, R155, PT ;  /* 0x0000009bfb00720c */ /* 0x040fe40003f64070 */
[C---:B------:R-:W-:Y:S01]  /*9a60*/  ISETP.GT.U32.AND P0, PT, R251.reuse, R163, PT ;  /* 0x000000a3fb00720c */ /* 0x040fe20003f04070 */
[----:B------:R-:W-:Y:S01]  /*9a70*/  @!P2 IMAD.IADD R154, R154, 0x1, -R251 ;  /* 0x000000019a9aa824 */ /* 0x000fe200078e0afb */
[----:B------:R-:W-:Y:S02]  /*9a80*/  ISETP.GT.U32.AND P2, PT, R251, R161, PT ;  /* 0x000000a1fb00720c */ /* 0x000fe40003f44070 */
[----:B------:R-:W-:-:S02]  /*9a90*/  @!P5 IADD3 R152, PT, PT, R152, -R251, RZ ;  /* 0x800000fb9898d210 */ /* 0x000fc40007ffe0ff */
[C---:B------:R-:W-:Y:S02]  /*9aa0*/  ISETP.GT.U32.AND P6, PT, R251.reuse, R158, PT ;  /* 0x0000009efb00720c */ /* 0x040fe40003fc4070 */
[----:B------:R-:W-:Y:S02]  /*9ab0*/  ISETP.GT.U32.AND P5, PT, R251, R159, PT ;  /* 0x0000009ffb00720c */ /* 0x000fe40003fa4070 */
        /* <DEDUP_REMOVED lines=21> */
[----:B------:R-:W-:Y:S02]  /*9c10*/  ISETP.GT.U32.AND P0, PT, R251, R164, PT ;  /* 0x000000a4fb00720c */ /* 0x000fe40003f04070 */
[----:B------:R-:W-:Y:S01]  /*9c20*/  @!P2 IADD3 R168, PT, PT, R168, -R251, RZ ;  /* 0x800000fba8a8a210 */ /* 0x000fe20007ffe0ff */
        /* <DEDUP_REMOVED lines=11> */
[----:B------:R-:W-:-:S03]  /*9ce0*/  ISETP.GT.U32.AND P0, PT, R251, R171, PT ;  /* 0x000000abfb00720c */ /* 0x000fc60003f04070 */
[--C-:B------:R-:W-:Y:S01]  /*9cf0*/  @!P2 IMAD.IADD R162, R162, 0x1, -R251.reuse ;  /* 0x00000001a2a2a824 */ /* 0x100fe200078e0afb */
[C---:B------:R-:W-:Y:S01]  /*9d00*/  ISETP.GT.U32.AND P2, PT, R251.reuse, R168, PT ;  /* 0x000000a8fb00720c */ /* 0x040fe20003f44070 */
[--C-:B------:R-:W-:Y:S01]  /*9d10*/  @!P5 IMAD.IADD R160, R160, 0x1, -R251.reuse ;  /* 0x00000001a0a0d824 */ /* 0x100fe200078e0afb */
[----:B------:R-:W-:Y:S02]  /*9d20*/  ISETP.GT.U32.AND P5, PT, R251, R166, PT ;  /* 0x000000a6fb00720c */ /* 0x000fe40003fa4070 */
[----:B------:R-:W-:Y:S01]  /*9d30*/  @!P1 IADD3 R167, PT, PT, R167, -R251, RZ ;  /* 0x800000fba7a79210 */ /* 0x000fe20007ffe0ff */
[----:B------:R-:W-:Y:S01]  /*9d40*/  @!P4 IMAD.IADD R165, R165, 0x1, -R251 ;  /* 0x00000001a5a5c824 */ /* 0x000fe200078e0afb */
[C---:B------:R-:W-:Y:S02]  /*9d50*/  ISETP.GT.U32.AND P1, PT, R251.reuse, R174, PT ;  /* 0x000000aefb00720c */ /* 0x040fe40003f24070 */
[C---:B------:R-:W-:Y:S02]  /*9d60*/  ISETP.GT.U32.AND P6, PT, R251.reuse, R159, PT ;  /* 0x0000009ffb00720c */ /* 0x040fe40003fc4070 */
[----:B------:R-:W-:Y:S01]  /*9d70*/  ISETP.GT.U32.AND P4, PT, R251, R172, PT ;  /* 0x000000acfb00720c */ /* 0x000fe20003f84070 */
[----:B------:R-:W-:Y:S01]  /*9d80*/  STL [R1+0x8], R6 ;  /* 0x0000080601007387 */ /* 0x000fe20000100800 */
[----:B------:R-:W-:-:S02]  /*9d90*/  @!P3 IADD3 R163, PT, PT, R163, -R251, RZ ;  /* 0x800000fba3a3b210 */ /* 0x000fc40007ffe0ff */
[----:B------:R-:W-:Y:S01]  /*9da0*/  @!P0 IADD3 R171, PT, PT, R171, -R251, RZ ;  /* 0x800000fbabab8210 */ /* 0x000fe20007ffe0ff */
[----:B------:R1:W-:Y:S01]  /*9db0*/  STL [R1+0x4], R7 ;  /* 0x0000040701007387 */ /* 0x0003e20000100800 */
[C---:B------:R-:W-:Y:S02]  /*9dc0*/  ISETP.GT.U32.AND P3, PT, R251.reuse, R169, PT ;  /* 0x000000a9fb00720c */ /* 0x040fe40003f64070 */
[C---:B------:R-:W-:Y:S01]  /*9dd0*/  ISETP.GT.U32.AND P0, PT, R251.reuse, R178, PT ;  /* 0x000000b2fb00720c */ /* 0x040fe20003f04070 */
[----:B------:R-:W-:Y:S01]  /*9de0*/  STL [R1], R250 ;  /* 0x000000fa01007387 */ /* 0x000fe20000100800 */
[--C-:B------:R-:W-:Y:S01]  /*9df0*/  @!P2 IMAD.IADD R168, R168, 0x1, -R251.reuse ;  /* 0x00000001a8a8a824 */ /* 0x100fe200078e0afb */
[----:B------:R-:W-:Y:S02]  /*9e00*/  ISETP.GT.U32.AND P2, PT, R251, R175, PT ;  /* 0x000000affb00720c */ /* 0x000fe40003f44070 */
[----:B------:R2:W-:Y:S01]  /*9e10*/  STL [R1+0x12b8], R124 ;  /* 0x0012b87c01007387 */ /* 0x0005e20000100800 */
[----:B-1----:R-:W1:Y:S01]  /*9e20*/  LDC.64 R6, c[0x0][0x3a8] ;  /* 0x0000ea00ff067b82 */ /* 0x002e620000000a00 */
[----:B------:R-:W-:-:S02]  /*9e30*/  @!P5 IMAD.IADD R166, R166, 0x1, -R251 ;  /* 0x00000001a6a6d824 */ /* 0x000fc400078e0afb */
[----:B------:R-:W-:Y:S01]  /*9e40*/  STL [R1+0x12b4], R125 ;  /* 0x0012b47d01007387 */ /* 0x000fe20000100800 */
[C---:B------:R-:W-:Y:S01]  /*9e50*/  ISETP.GT.U32.AND P5, PT, R251.reuse, R173, PT ;  /* 0x000000adfb00720c */ /* 0x040fe20003fa4070 */
[----:B------:R-:W-:Y:S02]  /*9e60*/  @!P1 IMAD.IADD R174, R174, 0x1, -R251 ;  /* 0x00000001aeae9824 */ /* 0x000fe400078e0afb */
[----:B------:R-:W-:Y:S01]  /*9e70*/  STL [R1+0x12b0], R126 ;  /* 0x0012b07e01007387 */ /* 0x000fe20000100800 */
[----:B------:R-:W-:-:S03]  /*9e80*/  ISETP.GT.U32.AND P1, PT, R251, R181, PT ;  /* 0x000000b5fb00720c */ /* 0x000fc60003f24070 */
[----:B------:R3:W-:Y:S01]  /*9e90*/  STL [R1+0x12ac], R127 ;  /* 0x0012ac7f01007387 */ /* 0x0007e20000100800 */
[----:B------:R-:W-:Y:S01]  /*9ea0*/  @!P6 IADD3 R159, PT, PT, R159, -R251, RZ ;  /* 0x800000fb9f9fe210 */ /* 0x000fe20007ffe0ff */
[----:B------:R-:W-:Y:S02]  /*9eb0*/  @!P4 IMAD.IADD R172, R172, 0x1, -R251 ;  /* 0x00000001acacc824 */ /* 0x000fe400078e0afb */
[----:B------:R-:W-:Y:S01]  /*9ec0*/  STL [R1+0x12a8], R128 ;  /* 0x0012a88001007387 */ /* 0x000fe20000100800 */
[----:B------:R-:W-:-:S03]  /*9ed0*/  ISETP.GT.U32.AND P6, PT, R251, R170, PT ;  /* 0x000000aafb00720c */ /* 0x000fc60003fc4070 */
[----:B------:R-:W-:Y:S01]  /*9ee0*/  STL [R1+0x12a4], R129 ;  /* 0x0012a48101007387 */ /* 0x000fe20000100800 */
[----:B------:R-:W-:-:S03]  /*9ef0*/  ISETP.GT.U32.AND P4, PT, R251, R179, PT ;  /* 0x000000b3fb00720c */ /* 0x000fc60003f84070 */
[----:B------:R4:W-:Y:S01]  /*9f00*/  STL [R1+0x12a0], R130 ;  /* 0x0012a08201007387 */ /* 0x0009e20000100800 */
[----:B------:R-:W-:-:S03]  /*9f10*/  @!P3 IMAD.IADD R169, R169, 0x1, -R251 ;  /* 0x00000001a9a9b824 */ /* 0x000fc600078e0afb */
[----:B------:R-:W-:Y:S01]  /*9f20*/  STL [R1+0x129c], R131 ;  /* 0x00129c8301007387 */ /* 0x000fe20000100800 */
[----:B------:R-:W-:-:S03]  /*9f30*/  @!P0 IMAD.IADD R178, R178, 0x1, -R251 ;  /* 0x00000001b2b28824 */ /* 0x000fc600078e0afb */
[----:B------:R-:W-:Y:S01]  /*9f40*/  STL [R1+0x1294], R134 ;  /* 0x0012948601007387 */ /* 0x000fe20000100800 */
[----:B------:R-:W-:-:S03]  /*9f50*/  ISETP.GT.U32.AND P3, PT, R251, R176, PT ;  /* 0x000000b0fb00720c */ /* 0x000fc60003f64070 */
[----:B------:R-:W-:Y:S01]  /*9f60*/  STL [R1+0x1298], R135 ;  /* 0x0012988701007387 */ /* 0x000fe20000100800 */
[----:B------:R-:W-:-:S03]  /*9f70*/  ISETP.GT.U32.AND P0, PT, R251, R172, PT ;  /* 0x000000acfb00720c */ /* 0x000fc60003f04070 */
[----:B------:R-:W-:Y:S01]  /*9f80*/  STL [R1+0x1278], R137 ;  /* 0x0012788901007387 */ /* 0x000fe20000100800 */
[----:B------:R-:W-:-:S03]  /*9f90*/  @!P2 IADD3 R175, PT, PT, R175, -R251, RZ ;  /* 0x800000fbafafa210 */ /* 0x000fc60007ffe0ff */
[----:B------:R-:W-:Y:S01]  /*9fa0*/  STL [R1+0x127c], R138 ;  /* 0x00127c8a01007387 */ /* 0x000fe20000100800 */
[----:B------:R-:W-:-:S03]  /*9fb0*/  ISETP.GT.U32.AND P2, PT, R251, R182, PT ;  /* 0x000000b6fb00720c */ /* 0x000fc60003f44070 */
[----:B------:R-:W-:Y:S01]  /*9fc0*/  STL [R1+0x1280], R139 ;  /* 0x0012808b01007387 */ /* 0x000fe20000100800 */
[----:B------:R-:W-:-:S03]  /*9fd0*/  @!P5 IMAD.IADD R173, R173, 0x1, -R251 ;  /* 0x00000001adadd824 */ /* 0x000fc600078e0afb */
        /* <DEDUP_REMOVED lines=8> */
[----:B--2---:R-:W2:Y:S01]  /*a060*/  LDL R124, [R1+0xe4c] ;  /* 0x000e4c00017c7983 */ /* 0x004ea20000100800 */
[----:B------:R-:W-:-:S03]  /*a070*/  @!P4 IADD3 R179, PT, PT, R179, -R251, RZ ;  /* 0x800000fbb3b3c210 */ /* 0x000fc60007ffe0ff */
[----:B---3--:R-:W3:Y:S01]  /*a080*/  LDL.LU R127, [R1+0x34] ;  /* 0x00003400017f7983 */ /* 0x008ee20000300800 */
[C---:B------:R-:W-:Y:S02]  /*a090*/  ISETP.GT.U32.AND P6, PT, R251.reuse, R177, PT ;  /* 0x000000b1fb00720c */ /* 0x040fe40003fc4070 */
[C---:B------:R-:W-:Y:S01]  /*a0a0*/  ISETP.GT.U32.AND P4, PT, R251.reuse, R173, PT ;  /* 0x000000adfb00720c */ /* 0x040fe20003f84070 */
[----:B-1----:R1:W-:Y:S01]  /*a0b0*/  STL [R1+0x1248], R6 ;  /* 0x0012480601007387 */ /* 0x0023e20000100800 */
[--C-:B------:R-:W-:Y:S01]  /*a0c0*/  @!P3 IMAD.IADD R176, R176, 0x1, -R251.reuse ;  /* 0x00000001b0b0b824 */ /* 0x100fe200078e0afb */
[C---:B------:R-:W-:Y:S01]  /*a0d0*/  ISETP.GT.U32.AND P3, PT, R251.reuse, R183, PT ;  /* 0x000000b7fb00720c */ /* 0x040fe20003f64070 */
[--C-:B------:R-:W-:Y:S01]  /*a0e0*/  @!P0 IMAD.IADD R172, R172, 0x1, -R251.reuse ;  /* 0x00000001acac8824 */ /* 0x100fe200078e0afb */
[----:B----4-:R-:W4:Y:S01]  /*a0f0*/  LDL R130, [R1+0xe5c] ;  /* 0x000e5c0001827983 */ /* 0x010f220000100800 */
[C---:B------:R-:W-:Y:S01]  /*a100*/  ISETP.GT.U32.AND P0, PT, R251.reuse, R178, PT ;  /* 0x000000b2fb00720c */ /* 0x040fe20003f04070 */
[--C-:B------:R-:W-:Y:S01]  /*a110*/  @!P2 IMAD.IADD R182, R182, 0x1, -R251.reuse ;  /* 0x00000001b6b6a824 */ /* 0x100fe200078e0afb */
[C---:B------:R-:W-:Y:S01]  /*a120*/  ISETP.GT.U32.AND P2, PT, R251.reuse, R176, PT ;  /* 0x000000b0fb00720c */ /* 0x040fe20003f44070 */
[--C-:B------:R-:W-:Y:S01]  /*a130*/  @!P5 IMAD.IADD R180, R180, 0x1, -R251.reuse ;  /* 0x00000001b4b4d824 */ /* 0x100fe200078e0afb */
[----:B------:R-:W-:Y:S01]  /*a140*/  ISETP.GT.U32.AND P5, PT, R251, R174, PT ;  /* 0x000000aefb00720c */ /* 0x000fe20003fa4070 */
[--C-:B------:R-:W-:Y:S01]  /*a150*/  @!P1 IMAD.IADD R175, R175, 0x1, -R251.reuse ;  /* 0x00000001afaf9824 */ /* 0x100fe200078e0afb */
[----:B------:R-:W-:Y:S01]  /*a160*/  ISETP.GT.U32.AND P1, PT, R251, R181, PT ;  /* 0x000000b5fb00720c */ /* 0x000fe20003f24070 */
[----:B------:R-:W-:-:S02]  /*a170*/  @!P6 IMAD.IADD R177, R177, 0x1, -R251 ;  /* 0x00000001b1b1e824 */ /* 0x000fc400078e0afb */
[--C-:B------:R-:W-:Y:S01]  /*a180*/  @!P4 IMAD.IADD R173, R173, 0x1, -R251.reuse ;  /* 0x00000001adadc824 */ /* 0x100fe200078e0afb */
[----:B------:R-:W-:Y:S01]  /*a190*/  ISETP.GT.U32.AND P4, PT, R251, R179, PT ;  /* 0x000000b3fb00720c */ /* 0x000fe20003f84070 */
[----:B------:R-:W-:Y:S01]  /*a1a0*/  ULEA UR9, UR6, UR9, 0x18 ;  /* 0x0000000906097291 */ /* 0x000fe2000f8ec0ff */
[-C--:B------:R-:W-:Y:S01]  /*a1b0*/  @!P3 IADD3 R183, PT, PT, R183, -R251.reuse, RZ ;  /* 0x800000fbb7b7b210 */ /* 0x080fe20007ffe0ff */
[----:B------:R-:W-:Y:S01]  /*a1c0*/  IMAD R126, R4, UR29, RZ ;  /* 0x0000001d047e7c24 */ /* 0x000fe2000f8e02ff */
[----:B------:R-:W-:Y:S01]  /*a1d0*/  @!P0 IADD3 R178, PT, PT, R178, -R251, RZ ;  /* 0x800000fbb2b28210 */ /* 0x000fe20007ffe0ff */
[----:B------:R-:W-:Y:S01]  /*a1e0*/  @!P2 IMAD.IADD R176, R176, 0x1, -R251 ;  /* 0x00000001b0b0a824 */ /* 0x000fe200078e0afb */
[C---:B------:R-:W-:Y:S01]  /*a1f0*/  ISETP.GT.U32.AND P6, PT, R251.reuse, R184, PT ;  /* 0x000000b8fb00720c */ /* 0x040fe20003fc4070 */
[----:B-1----:R-:W-:Y:S01]  /*a200*/  IMAD.MOV.U32 R6, RZ, RZ, R5 ;  /* 0x000000ffff067224 */ /* 0x002fe200078e0005 */
[C---:B------:R-:W-:Y:S01]  /*a210*/  ISETP.GT.U32.AND P3, PT, R251.reuse, R177, PT ;  /* 0x000000b1fb00720c */ /* 0x040fe20003f64070 */
[----:B------:R-:W2:Y:S01]  /*a220*/  LDL R134, [R1+0xe58] ;  /* 0x000e580001867983 */ /* 0x000ea20000100800 */
[----:B------:R-:W-:-:S02]  /*a230*/  ISETP.GT.U32.AND P0, PT, R251, R185, PT ;  /* 0x000000b9fb00720c */ /* 0x000fc40003f04070 */
[----:B------:R-:W-:Y:S01]  /*a240*/  @!P5 IADD3 R174, PT, PT, R174, -R251, RZ ;  /* 0x800000fbaeaed210 */ /* 0x000fe20007ffe0ff */
[--C-:B------:R-:W-:Y:S01]  /*a250*/  @!P1 IMAD.IADD R181, R181, 0x1, -R251.reuse ;  /* 0x00000001b5b59824 */ /* 0x100fe200078e0afb */
[----:B------:R-:W-:Y:S01]  /*a260*/  ISETP.GT.U32.AND P2, PT, R251, R182, PT ;  /* 0x000000b6fb00720c */ /* 0x000fe20003f44070 */
[--C-:B------:R-:W-:Y:S01]  /*a270*/  @!P4 IMAD.IADD R179, R179, 0x1, -R251.reuse ;  /* 0x00000001b3b3c824 */ /* 0x100fe200078e0afb */
[C---:B------:R-:W-:Y:S01]  /*a280*/  ISETP.GT.U32.AND P5, PT, R251.reuse, R180, PT ;  /* 0x000000b4fb00720c */ /* 0x040fe20003fa4070 */
[----:B------:R-:W1:Y:S01]  /*a290*/  LDS R250, [UR9] ;  /* 0x00000009fffa7984 */ /* 0x000e620008000800 */
[C---:B------:R-:W-:Y:S01]  /*a2a0*/  ISETP.GT.U32.AND P1, PT, R251.reuse, R188, PT ;  /* 0x000000bcfb00720c */ /* 0x040fe20003f24070 */
[----:B------:R-:W1:Y:S01]  /*a2b0*/  LDCU UR29, c[0x0][0x3b0] ;  /* 0x00007600ff1d77ac */ /* 0x000e620008000800 */
[----:B------:R-:W-:Y:S01]  /*a2c0*/  ISETP.GT.U32.AND P4, PT, R251, R186, PT ;  /* 0x000000bafb00720c */ /* 0x000fe20003f84070 */
[--C-:B------:R-:W-:Y:S01]  /*a2d0*/  @!P6 IMAD.IADD R184, R184, 0x1, -R251.reuse ;  /* 0x00000001b8b8e824 */ /* 0x100fe200078e0afb */
[----:B------:R-:W2:Y:S01]  /*a2e0*/  LDL R128, [R1+0xe54] ;  /* 0x000e540001807983 */ /* 0x000ea20000100800 */
[--C-:B------:R-:W-:Y:S01]  /*a2f0*/  @!P3 IMAD.IADD R177, R177, 0x1, -R251.reuse ;  /* 0x00000001b1b1b824 */ /* 0x100fe200078e0afb */
[----:B------:R-:W-:Y:S01]  /*a300*/  ISETP.GT.U32.AND P3, PT, R251, R183, PT ;  /* 0x000000b7fb00720c */ /* 0x000fe20003f64070 */
[--C-:B------:R-:W-:Y:S01]  /*a310*/  @!P0 IMAD.IADD R185, R185, 0x1, -R251.reuse ;  /* 0x00000001b9b98824 */ /* 0x100fe200078e0afb */
[C---:B------:R-:W-:Y:S01]  /*a320*/  ISETP.GT.U32.AND P0, PT, R251.reuse, R192, PT ;  /* 0x000000c0fb00720c */ /* 0x040fe20003f04070 */
[----:B------:R-:W2:Y:S01]  /*a330*/  LDL R125, [R1+0xe50] ;  /* 0x000e5000017d7983 */ /* 0x000ea20000100800 */
[----:B------:R-:W-:Y:S01]  /*a340*/  @!P2 IADD3 R182, PT, PT, R182, -R251, RZ ;  /* 0x800000fbb6b6a210 */ /* 0x000fe20007ffe0ff */
[----:B------:R-:W-:Y:S01]  /*a350*/  @!P5 IMAD.IADD R180, R180, 0x1, -R251 ;  /* 0x00000001b4b4d824 */ /* 0x000fe200078e0afb */
[----:B------:R-:W-:-:S02]  /*a360*/  ISETP.GT.U32.AND P6, PT, R251, R184, PT ;  /* 0x000000b8fb00720c */ /* 0x000fc40003fc4070 */
[C---:B------:R-:W-:Y:S01]  /*a370*/  ISETP.GT.U32.AND P2, PT, R251.reuse, R189, PT ;  /* 0x000000bdfb00720c */ /* 0x040fe20003f44070 */
[--C-:B------:R-:W-:Y:S01]  /*a380*/  @!P1 IMAD.IADD R188, R188, 0x1, -R251.reuse ;  /* 0x00000001bcbc9824 */ /* 0x100fe200078e0afb */
[C---:B------:R-:W-:Y:S02]  /*a390*/  ISETP.GT.U32.AND P5, PT, R251.reuse, R187, PT ;  /* 0x000000bbfb00720c */ /* 0x040fe40003fa4070 */
[C---:B------:R-:W-:Y:S02]  /*a3a0*/  ISETP.GT.U32.AND P1, PT, R251.reuse, R195, PT ;  /* 0x000000c3fb00720c */ /* 0x040fe40003f24070 */
[----:B------:R-:W-:Y:S02]  /*a3b0*/  @!P4 IADD3 R186, PT, PT, R186, -R251, RZ ;  /* 0x800000fbbabac210 */ /* 0x000fe40007ffe0ff */
        /* <DEDUP_REMOVED lines=18> */
[----:B------:R-:W-:Y:S01]  /*a4e0*/  ISETP.GT.U32.AND P0, PT, R251, R192, PT ;  /* 0x000000c0fb00720c */ /* 0x000fe20003f04070 */
[--C-:B------:R-:W-:Y:S01]  /*a4f0*/  @!P6 IMAD.IADD R191, R191, 0x1, -R251.reuse ;  /* 0x00000001bfbfe824 */ /* 0x100fe200078e0afb */
[C---:B------:R-:W-:Y:S01]  /*a500*/  ISETP.GT.U32.AND P6, PT, R251.reuse, R185, PT ;  /* 0x000000b9fb00720c */ /* 0x040fe20003fc4070 */
[----:B------:R-:W-:Y:S01]  /*a510*/  @!P2 IMAD.IADD R196, R196, 0x1, -R251 ;  /* 0x00000001c4c4a824 */ /* 0x000fe200078e0afb */
[----:B------:R-:W-:Y:S02]  /*a520*/  ISETP.GT.U32.AND P2, PT, R251, R190, PT ;  /* 0x000000befb00720c */ /* 0x000fe40003f44070 */
[----:B------:R-:W-:-:S02]  /*a530*/  @!P5 IADD3 R194, PT, PT, R194, -R251, RZ ;  /* 0x800000fbc2c2d210 */ /* 0x000fc40007ffe0ff */
[----:B------:R-:W-:Y:S02]  /*a540*/  ISETP.GT.U32.AND P5, PT, R251, R188, PT ;  /* 0x000000bcfb00720c */ /* 0x000fe40003fa4070 */
[----:B------:R-:W-:Y:S01]  /*a550*/  @!P1 IADD3 R189, PT, PT, R189, -R251, RZ ;  /* 0x800000fbbdbd9210 */ /* 0x000fe20007ffe0ff */
[--C-:B------:R-:W-:Y:S01]  /*a560*/  @!P4 IMAD.IADD R187, R187, 0x1, -R251.reuse ;  /* 0x00000001bbbbc824 */ /* 0x100fe200078e0afb */
[C---:B------:R-:W-:Y:S02]  /*a570*/  ISETP.GT.U32.AND P1, PT, R251.reuse, R195, PT ;  /* 0x000000c3fb00720c */ /* 0x040fe40003f24070 */
[----:B------:R-:W-:Y:S01]  /*a580*/  ISETP.GT.U32.AND P4, PT, R251, R193, PT ;  /* 0x000000c1fb00720c */ /* 0x000fe20003f84070 */
[--C-:B------:R-:W-:Y:S01]  /*a590*/  @!P3 IMAD.IADD R197, R197, 0x1, -R251.reuse ;  /* 0x00000001c5c5b824 */ /* 0x100fe200078e0afb */
        /* <DEDUP_REMOVED lines=8> */
[--C-:B------:R-:W-:Y:S01]  /*a620*/  @!P1 IMAD.IADD R195, R195, 0x1, -R251.reuse ;  /* 0x00000001c3c39824 */ /* 0x100fe200078e0afb */
[C---:B------:R-:W-:Y:S02]  /*a630*/  ISETP.GT.U32.AND P5, PT, R251.reuse, R194, PT ;  /* 0x000000c2fb00720c */ /* 0x040fe40003fa4070 */
[----:B------:R-:W-:Y:S02]  /*a640*/  ISETP.GT.U32.AND P1, PT, R251, R202, PT ;  /* 0x000000cafb00720c */ /* 0x000fe40003f24070 */
[-C--:B------:R-:W-:Y:S02]  /*a650*/  @!P4 IADD3 R193, PT, PT, R193, -R251.reuse, RZ ;  /* 0x800000fbc1c1c210 */ /* 0x080fe40007ffe0ff */
[----:B------:R-:W-:Y:S01]  /*a660*/  ISETP.GT.U32.AND P4, PT, R251, R200, PT ;  /* 0x000000c8fb00720c */ /* 0x000fe20003f84070 */
[--C-:B------:R-:W-:Y:S01]  /*a670*/  @!P3 IMAD.IADD R191, R191, 0x1, -R251.reuse ;  /* 0x00000001bfbfb824 */ /* 0x100fe200078e0afb */
[----:B------:R-:W-:Y:S01]  /*a680*/  ISETP.GT.U32.AND P3, PT, R251, R198, PT ;  /* 0x000000c6fb00720c */ /* 0x000fe20003f64070 */
[--C-:B------:R-:W-:Y:S01]  /*a690*/  @!P0 IMAD.IADD R199, R199, 0x1, -R251.reuse ;  /* 0x00000001c7c78824 */ /* 0x100fe200078e0afb */
[----:B------:R-:W-:Y:S01]  /*a6a0*/  ISETP.GT.U32.AND P0, PT, R251, R206, PT ;  /* 0x000000cefb00720c */ /* 0x000fe20003f04070 */
[--C-:B------:R-:W-:Y:S01]  /*a6b0*/  @!P6 IMAD.IADD R196, R196, 0x1, -R251.reuse ;  /* 0x00000001c4c4e824 */ /* 0x100fe200078e0afb */
[----:B------:R-:W-:Y:S01]  /*a6c0*/  @!P2 IADD3 R197, PT, PT, R197, -R251, RZ ;  /* 0x800000fbc5c5a210 */ /* 0x000fe20007ffe0ff */
[----:B------:R-:W-:Y:S01]  /*a6d0*/  @!P5 IMAD.IADD R194, R194, 0x1, -R251 ;  /* 0x00000001c2c2d824 */ /* 0x000fe200078e0afb */
[----:B------:R-:W-:-:S02]  /*a6e0*/  ISETP.GT.U32.AND P6, PT, R251, R203, PT ;  /* 0x000000cbfb00720c */ /* 0x000fc40003fc4070 */
[C---:B------:R-:W-:Y:S01]  /*a6f0*/  ISETP.GT.U32.AND P2, PT, R251.reuse, R204, PT ;  /* 0x000000ccfb00720c */ /* 0x040fe20003f44070 */
        /* <DEDUP_REMOVED lines=8> */
[----:B------:R-:W-:Y:S01]  /*a780*/  ISETP.GT.U32.AND P0, PT, R251, R200, PT ;  /* 0x000000c8fb00720c */ /* 0x000fe20003f04070 */
[----:B------:R-:W-:-:S02]  /*a790*/  @!P6 IMAD.IADD R203, R203, 0x1, -R251 ;  /* 0x00000001cbcbe824 */ /* 0x000fc400078e0afb */
[--C-:B------:R-:W-:Y:S01]  /*a7a0*/  @!P2 IMAD.IADD R204, R204, 0x1, -R251.reuse ;  /* 0x00000001cccca824 */ /* 0x100fe200078e0afb */
[----:B------:R-:W-:Y:S02]  /*a7b0*/  ISETP.GT.U32.AND P2, PT, R251, R198, PT ;  /* 0x000000c6fb00720c */ /* 0x000fe40003f44070 */
[-C--:B------:R-:W-:Y:S02]  /*a7c0*/  @!P5 IADD3 R201, PT, PT, R201, -R251.reuse, RZ ;  /* 0x800000fbc9c9d210 */ /* 0x080fe40007ffe0ff */
[----:B------:R-:W-:Y:S02]  /*a7d0*/  ISETP.GT.U32.AND P5, PT, R251, R208, PT ;  /* 0x000000d0fb00720c */ /* 0x000fe40003fa4070 */
[----:B------:R-:W-:Y:S01]  /*a7e0*/  @!P1 IADD3 R209, PT, PT, R209, -R251, RZ ;  /* 0x800000fbd1d19210 */ /* 0x000fe20007ffe0ff */
[----:B------:R-:W-:Y:S01]  /*a7f0*/  @!P4 IMAD.IADD R207, R207, 0x1, -R251 ;  /* 0x00000001cfcfc824 */ /* 0x000fe200078e0afb */
[C---:B------:R-:W-:Y:S02]  /*a800*/  ISETP.GT.U32.AND P1, PT, R251.reuse, R203, PT ;  /* 0x000000cbfb00720c */ /* 0x040fe40003f24070 */
[----:B------:R-:W-:-:S02]  /*a810*/  ISETP.GT.U32.AND P4, PT, R251, R201, PT ;  /* 0x000000c9fb00720c */ /* 0x000fc40003f84070 */
[-C--:B------:R-:W-:Y:S02]  /*a820*/  @!P3 IADD3 R205, PT, PT, R205, -R251.reuse, RZ ;  /* 0x800000fbcdcdb210 */ /* 0x080fe40007ffe0ff */
[----:B------:R-:W-:Y:S02]  /*a830*/  @!P0 IADD3 R200, PT, PT, R200, -R251, RZ ;  /* 0x800000fbc8c88210 */ /* 0x000fe40007ffe0ff */
[C---:B------:R-:W-:Y:S02]  /*a840*/  ISETP.GT.U32.AND P6, PT, R251.reuse, R210, PT ;  /* 0x000000d2fb00720c */ /* 0x040fe40003fc4070 */
[C---:B------:R-:W-:Y:S02]  /*a850*/  ISETP.GT.U32.AND P3, PT, R251.reuse, R199, PT ;  /* 0x000000c7fb00720c */ /* 0x040fe40003f64070 */
        /* <DEDUP_REMOVED lines=9> */
[----:B------:R-:W-:-:S02]  /*a8f0*/  @!P6 IMAD.IADD R210, R210, 0x1, -R251 ;  /* 0x00000001d2d2e824 */ /* 0x000fc400078e0afb */
[--C-:B------:R-:W-:Y:S01]  /*a900*/  @!P3 IMAD.IADD R199, R199, 0x1, -R251.reuse ;  /* 0x00000001c7c7b824 */ /* 0x100fe200078e0afb */
[C---:B------:R-:W-:Y:S01]  /*a910*/  ISETP.GT.U32.AND P3, PT, R251.reuse, R205, PT ;  /* 0x000000cdfb00720c */ /* 0x040fe20003f64070 */
[--C-:B------:R-:W-:Y:S01]  /*a920*/  @!P0 IMAD.IADD R206, R206, 0x1, -R251.reuse ;  /* 0x00000001cece8824 */ /* 0x100fe200078e0afb */
[C---:B------:R-:W-:Y:S02]  /*a930*/  ISETP.GT.U32.AND P0, PT, R251.reuse, R213, PT ;  /* 0x000000d5fb00720c */ /* 0x040fe40003f04070 */
[----:B------:R-:W-:Y:S01]  /*a940*/  @!P2 IADD3 R204, PT, PT, R204, -R251, RZ ;  /* 0x800000fbcccca210 */ /* 0x000fe20007ffe0ff */
[--C-:B------:R-:W-:Y:S01]  /*a950*/  @!P5 IMAD.IADD R202, R202, 0x1, -R251.reuse ;  /* 0x00000001cacad824 */ /* 0x100fe200078e0afb */
[C---:B------:R-:W-:Y:S02]  /*a960*/  ISETP.GT.U32.AND P6, PT, R251.reuse, R210, PT ;  /* 0x000000d2fb00720c */ /* 0x040fe40003fc4070 */
[----:B------:R-:W-:Y:S01]  /*a970*/  ISETP.GT.U32.AND P2, PT, R251, R211, PT ;  /* 0x000000d3fb00720c */ /* 0x000fe20003f44070 */
[--C-:B------:R-:W-:Y:S01]  /*a980*/  @!P1 IMAD.IADD R209, R209, 0x1, -R251.reuse ;  /* 0x00000001d1d19824 */ /* 0x100fe200078e0afb */
[----:B------:R-:W-:Y:S01]  /*a990*/  ISETP.GT.U32.AND P5, PT, R251, R208, PT ;  /* 0x000000d0fb00720c */ /* 0x000fe20003fa4070 */
[----:B------:R-:W-:Y:S01]  /*a9a0*/  @!P4 IMAD.IADD R207, R207, 0x1, -R251 ;  /* 0x00000001cfcfc824 */ /* 0x000fe200078e0afb */
[----:B------:R-:W-:-:S02]  /*a9b0*/  ISETP.GT.U32.AND P1, PT, R251, R216, PT ;  /* 0x000000d8fb00720c */ /* 0x000fc40003f24070 */
[----:B------:R-:W-:Y:S01]  /*a9c0*/  ISETP.GT.U32.AND P4, PT, R251, R214, PT ;  /* 0x000000d6fb00720c */ /* 0x000fe20003f84070 */
[--C-:B------:R-:W-:Y:S01]  /*a9d0*/  @!P3 IMAD.IADD R205, R205, 0x1, -R251.reuse ;  /* 0x00000001cdcdb824 */ /* 0x100fe200078e0afb */
[----:B------:R-:W-:Y:S01]  /*a9e0*/  ISETP.GT.U32.AND P3, PT, R251, R212, PT ;  /* 0x000000d4fb00720c */ /* 0x000fe20003f64070 */
[--C-:B------:R-:W-:Y:S01]  /*a9f0*/  @!P0 IMAD.IADD R213, R213, 0x1, -R251.reuse ;  /* 0x00000001d5d58824 */ /* 0x100fe200078e0afb */
[C---:B------:R-:W-:Y:S01]  /*aa00*/  ISETP.GT.U32.AND P0, PT, R251.reuse, R220, PT ;  /* 0x000000dcfb00720c */ /* 0x040fe20003f04070 */
[--C-:B------:R-:W-:Y:S01]  /*aa10*/  @!P6 IMAD.IADD R210, R210, 0x1, -R251.reuse ;  /* 0x00000001d2d2e824 */ /* 0x100fe200078e0afb */
[----:B------:R-:W-:Y:S01]  /*aa20*/  ISETP.GT.U32.AND P6, PT, R251, R217, PT ;  /* 0x000000d9fb00720c */ /* 0x000fe20003fc4070 */
[----:B------:R-:W-:Y:S01]  /*aa30*/  @!P2 IMAD.IADD R211, R211, 0x1, -R251 ;  /* 0x00000001d3d3a824 */ /* 0x000fe200078e0afb */
[----:B------:R-:W-:Y:S02]  /*aa40*/  ISETP.GT.U32.AND P2, PT, R251, R218, PT ;  /* 0x000000dafb00720c */ /* 0x000fe40003f44070 */
[----:B------:R-:W-:-:S02]  /*aa50*/  @!P5 IADD3 R208, PT, PT, R208, -R251, RZ ;  /* 0x800000fbd0d0d210 */ /* 0x000fc40007ffe0ff */
[C---:B------:R-:W-:Y:S02]  /*aa60*/  ISETP.GT.U32.AND P5, PT, R251.reuse, R215, PT ;  /* 0x000000d7fb00720c */ /* 0x040fe40003fa4070 */
[----:B------:R-:W-:Y:S01]  /*aa70*/  @!P1 IADD3 R216, PT, PT, R216, -R251, RZ ;  /* 0x800000fbd8d89210 */ /* 0x000fe20007ffe0ff */
[----:B------:R-:W-:Y:S01]  /*aa80*/  @!P4 IMAD.IADD R214, R214, 0x1, -R251 ;  /* 0x00000001d6d6c824 */ /* 0x000fe200078e0afb */
[C---:B------:R-:W-:Y:S02]  /*aa90*/  ISETP.GT.U32.AND P1, PT, R251.reuse, R223, PT ;  /* 0x000000dffb00720c */ /* 0x040fe40003f24070 */
[----:B------:R-:W-:Y:S02]  /*aaa0*/  ISETP.GT.U32.AND P4, PT, R251, R221, PT ;  /* 0x000000ddfb00720c */ /* 0x000fe40003f84070 */
[-C--:B------:R-:W-:Y:S02]  /*aab0*/  @!P3 IADD3 R212, PT, PT, R212, -R251.reuse, RZ ;  /* 0x800000fbd4d4b210 */ /* 0x080fe40007ffe0ff */
[----:B------:R-:W-:-:S02]  /*aac0*/  @!P0 IADD3 R220, PT, PT, R220, -R251, RZ ;  /* 0x800000fbdcdc8210 */ /* 0x000fc40007ffe0ff */
[C---:B------:R-:W-:Y:S02]  /*aad0*/  ISETP.GT.U32.AND P3, PT, R251.reuse, R219, PT ;  /* 0x000000dbfb00720c */ /* 0x040fe40003f64070 */
[----:B------:R-:W-:Y:S01]  /*aae0*/  ISETP.GT.U32.AND P0, PT, R251, R214, PT ;  /* 0x000000d6fb00720c */ /* 0x000fe20003f04070 */
[--C-:B------:R-:W-:Y:S02]  /*aaf0*/  @!P6 IMAD.IADD R217, R217, 0x1, -R251.reuse ;  /* 0x00000001d9d9e824 */ /* 0x100fe400078e0afb */
[--C-:B------:R-:W-:Y:S01]  /*ab00*/  @!P2 IMAD.IADD R218, R218, 0x1, -R251.reuse ;  /* 0x00000001dadaa824 */ /* 0x100fe200078e0afb */
[----:B------:R-:W-:Y:S01]  /*ab10*/  ISETP.GT.U32.AND P2, PT, R251, R212, PT ;  /* 0x000000d4fb00720c */ /* 0x000fe20003f44070 */
[--C-:B------:R-:W-:Y:S02]  /*ab20*/  @!P5 IMAD.IADD R215, R215, 0x1, -R251.reuse ;  /* 0x00000001d7d7d824 */ /* 0x100fe400078e0afb */
        /* <DEDUP_REMOVED lines=8> */
[C---:B------:R-:W-:Y:S01]  /*abb0*/  ISETP.GT.U32.AND P0, PT, R251.reuse, R220, PT ;  /* 0x000000dcfb00720c */ /* 0x040fe20003f04070 */
[--C-:B------:R-:W-:Y:S01]  /*abc0*/  @!P2 IMAD.IADD R212, R212, 0x1, -R251.reuse ;  /* 0x00000001d4d4a824 */ /* 0x100fe200078e0afb */
[C---:B------:R-:W-:Y:S02]  /*abd0*/  ISETP.GT.U32.AND P2, PT, R251.reuse, R218, PT ;  /* 0x000000dafb00720c */ /* 0x040fe40003f44070 */
[----:B------:R-:W-:Y:S01]  /*abe0*/  ISETP.GT.U32.AND P6, PT, R251, R211, PT ;  /* 0x000000d3fb00720c */ /* 0x000fe20003fc4070 */
[--C-:B------:R-:W-:Y:S01]  /*abf0*/  @!P1 IMAD.IADD R217, R217, 0x1, -R251.reuse ;  /* 0x00000001d9d99824 */ /* 0x100fe200078e0afb */
[----:B------:R-:W-:Y:S02]  /*ac00*/  ISETP.GT.U32.AND P1, PT, R251, R224, PT ;  /* 0x000000e0fb00720c */ /* 0x000fe40003f24070 */
[----:B------:R-:W-:Y:S02]  /*ac10*/  @!P4 IADD3 R215, PT, PT, R215, -R251, RZ ;  /* 0x800000fbd7d7c210 */ /* 0x000fe40007ffe0ff */
        /* <DEDUP_REMOVED lines=8> */
[----:B------:R-:W-:-:S02]  /*aca0*/  ISETP.GT.U32.AND P2, PT, R251, R225, PT ;  /* 0x000000e1fb00720c */ /* 0x000fc40003f44070 */
[----:B------:R-:W-:Y:S01]  /*acb0*/  @!P6 IADD3 R211, PT, PT, R211, -R251, RZ ;  /* 0x800000fbd3d3e210 */ /* 0x000fe20007ffe0ff */
[--C-:B------:R-:W-:Y:S01]  /*acc0*/  @!P1 IMAD.IADD R224, R224, 0x1, -R251.reuse ;  /* 0x00000001e0e09824 */ /* 0x100fe200078e0afb */
[----:B------:R-:W-:Y:S01]  /*acd0*/  ISETP.GT.U32.AND P6, PT, R251, R222, PT ;  /* 0x000000defb00720c */ /* 0x000fe20003fc4070 */
[--C-:B------:R-:W-:Y:S01]  /*ace0*/  @!P4 IMAD.IADD R221, R221, 0x1, -R251.reuse ;  /* 0x00000001ddddc824 */ /* 0x100fe200078e0afb */
[C---:B------:R-:W-:Y:S02]  /*acf0*/  ISETP.GT.U32.AND P1, PT, R251.reuse, R231, PT ;  /* 0x000000e7fb00720c */ /* 0x040fe40003f24070 */
[----:B------:R-:W-:Y:S01]  /*ad00*/  ISETP.GT.U32.AND P4, PT, R251, R228, PT ;  /* 0x000000e4fb00720c */ /* 0x000fe20003f84070 */
[----:B------:R-:W-:Y:S01]  /*ad10*/  @!P5 IMAD.IADD R216, R216, 0x1, -R251 ;  /* 0x00000001d8d8d824 */ /* 0x000fe200078e0afb */
[-C--:B------:R-:W-:Y:S02]  /*ad20*/  @!P3 IADD3 R219, PT, PT, R219, -R251.reuse, RZ ;  /* 0x800000fbdbdbb210 */ /* 0x080fe40007ffe0ff */
[----:B------:R-:W-:-:S02]  /*ad30*/  @!P0 IADD3 R227, PT, PT, R227, -R251, RZ ;  /* 0x800000fbe3e38210 */ /* 0x000fc40007ffe0ff */
[C---:B------:R-:W-:Y:S02]  /*ad40*/  ISETP.GT.U32.AND P5, PT, R251.reuse, R223, PT ;  /* 0x000000dffb00720c */ /* 0x040fe40003fa4070 */
[C---:B------:R-:W-:Y:S02]  /*ad50*/  ISETP.GT.U32.AND P3, PT, R251.reuse, R226, PT ;  /* 0x000000e2fb00720c */ /* 0x040fe40003f64070 */
[----:B------:R-:W-:Y:S01]  /*ad60*/  ISETP.GT.U32.AND P0, PT, R251, R234, PT ;  /* 0x000000eafb00720c */ /* 0x000fe20003f04070 */
[--C-:B------:R-:W-:Y:S01]  /*ad70*/  @!P2 IMAD.IADD R225, R225, 0x1, -R251.reuse ;  /* 0x00000001e1e1a824 */ /* 0x100fe200078e0afb */
[C---:B------:R-:W-:Y:S01]  /*ad80*/  ISETP.GT.U32.AND P2, PT, R251.reuse, R232, PT ;  /* 0x000000e8fb00720c */ /* 0x040fe20003f44070 */
[--C-:B------:R-:W-:Y:S01]  /*ad90*/  @!P6 IMAD.IADD R222, R222, 0x1, -R251.reuse ;  /* 0x00000001dedee824 */ /* 0x100fe200078e0afb */
[----:B------:R-:W-:Y:S02]  /*ada0*/  ISETP.GT.U32.AND P6, PT, R251, R229, PT ;  /* 0x000000e5fb00720c */ /* 0x000fe40003fc4070 */
[----:B------:R-:W-:Y:S01]  /*adb0*/  @!P1 IADD3 R231, PT, PT, R231, -R251, RZ ;  /* 0x800000fbe7e79210 */ /* 0x000fe20007ffe0ff */
        /* <DEDUP_REMOVED lines=8> */
[--C-:B------:R-:W-:Y:S01]  /*ae40*/  @!P2 IMAD.IADD R232, R232, 0x1, -R251.reuse ;  /* 0x00000001e8e8a824 */ /* 0x100fe200078e0afb */
[----:B------:R-:W-:Y:S01]  /*ae50*/  ISETP.GT.U32.AND P2, PT, R251, R226, PT ;  /* 0x000000e2fb00720c */ /* 0x000fe20003f44070 */
[--C-:B------:R-:W-:Y:S02]  /*ae60*/  @!P6 IMAD.IADD R229, R229, 0x1, -R251.reuse ;  /* 0x00000001e5e5e824 */ /* 0x100fe400078e0afb */
[----:B------:R-:W-:Y:S01]  /*ae70*/  @!P1 IMAD.IADD R225, R225, 0x1, -R251 ;  /* 0x00000001e1e19824 */ /* 0x000fe200078e0afb */
[----:B------:R-:W-:-:S02]  /*ae80*/  ISETP.GT.U32.AND P1, PT, R251, R231, PT ;  /* 0x000000e7fb00720c */ /* 0x000fc40003f24070 */
[----:B------:R-:W-:Y:S02]  /*ae90*/  @!P4 IADD3 R235, PT, PT, R235, -R251, RZ ;  /* 0x800000fbebebc210 */ /* 0x000fe40007ffe0ff */
[C---:B------:R-:W-:Y:S01]  /*aea0*/  ISETP.GT.U32.AND P4, PT, R251.reuse, R229, PT ;  /* 0x000000e5fb00720c */ /* 0x040fe20003f84070 */
[--C-:B------:R-:W-:Y:S01]  /*aeb0*/  @!P5 IMAD.IADD R230, R230, 0x1, -R251.reuse ;  /* 0x00000001e6e6d824 */ /* 0x100fe200078e0afb */
[C---:B------:R-:W-:Y:S01]  /*aec0*/  ISETP.GT.U32.AND P6, PT, R251.reuse, R236, PT ;  /* 0x000000ecfb00720c */ /* 0x040fe20003fc4070 */
[----:B------:R-:W-:Y:S01]  /*aed0*/  @!P0 IMAD.IADD R228, R228, 0x1, -R251 ;  /* 0x00000001e4e48824 */ /* 0x000fe200078e0afb */
[C---:B------:R-:W-:Y:S02]  /*aee0*/  ISETP.GT.U32.AND P5, PT, R251.reuse, R224, PT ;  /* 0x000000e0fb00720c */ /* 0x040fe40003fa4070 */
[----:B------:R-:W-:Y:S02]  /*aef0*/  ISETP.GT.U32.AND P0, PT, R251, R234, PT ;  /* 0x000000eafb00720c */ /* 0x000fe40003f04070 */
[----:B------:R-:W-:-:S02]  /*af00*/  @!P2 IADD3 R226, PT, PT, R226, -R251, RZ ;  /* 0x800000fbe2e2a210 */ /* 0x000fc40007ffe0ff */
[----:B------:R-:W-:Y:S01]  /*af10*/  ISETP.GT.U32.AND P2, PT, R251, R232, PT ;  /* 0x000000e8fb00720c */ /* 0x000fe20003f44070 */
[--C-:B------:R-:W-:Y:S01]  /*af20*/  @!P1 IMAD.IADD R231, R231, 0x1, -R251.reuse ;  /* 0x00000001e7e79824 */ /* 0x100fe200078e0afb */
[----:B------:R-:W-:Y:S01]  /*af30*/  ISETP.GT.U32.AND P1, PT, R251, R238, PT ;  /* 0x000000eefb00720c */ /* 0x000fe20003f24070 */
[--C-:B------:R-:W-:Y:S01]  /*af40*/  @!P4 IMAD.IADD R229, R229, 0x1, -R251.reuse ;  /* 0x00000001e5e5c824 */ /* 0x100fe200078e0afb */
[C---:B------:R-:W-:Y:S01]  /*af50*/  ISETP.GT.U32.AND P4, PT, R251.reuse, R235, PT ;  /* 0x000000ebfb00720c */ /* 0x040fe20003f84070 */
[--C-:B------:R-:W-:Y:S02]  /*af60*/  @!P6 IMAD.IADD R236, R236, 0x1, -R251.reuse ;  /* 0x00000001ecece824 */ /* 0x100fe400078e0afb */
[----:B------:R-:W-:Y:S01]  /*af70*/  @!P5 IMAD.IADD R224, R224, 0x1, -R251 ;  /* 0x00000001e0e0d824 */ /* 0x000fe200078e0afb */
[----:B------:R-:W-:Y:S02]  /*af80*/  ISETP.GT.U32.AND P5, PT, R251, R230, PT ;  /* 0x000000e6fb00720c */ /* 0x000fe40003fa4070 */
[----:B------:R-:W-:-:S02]  /*af90*/  @!P0 IADD3 R234, PT, PT, R234, -R251, RZ ;  /* 0x800000fbeaea8210 */ /* 0x000fc40007ffe0ff */
[C---:B------:R-:W-:Y:S01]  /*afa0*/  ISETP.GT.U32.AND P0, PT, R251.reuse, R241, PT ;  /* 0x000000f1fb00720c */ /* 0x040fe20003f04070 */
[--C-:B------:R-:W-:Y:S01]  /*afb0*/  @!P2 IMAD.IADD R232, R232, 0x1, -R251.reuse ;  /* 0x00000001e8e8a824 */ /* 0x100fe200078e0afb */
[C---:B------:R-:W-:Y:S02]  /*afc0*/  ISETP.GT.U32.AND P6, PT, R251.reuse, R236, PT ;  /* 0x000000ecfb00720c */ /* 0x040fe40003fc4070 */
[----:B------:R-:W-:Y:S02]  /*afd0*/  ISETP.GT.U32.AND P2, PT, R251, R239, PT ;  /* 0x000000effb00720c */ /* 0x000fe40003f44070 */
[----:B------:R-:W-:Y:S01]  /*afe0*/  @!P1 IADD3 R238, PT, PT, R238, -R251, RZ ;  /* 0x800000fbeeee9210 */ /* 0x000fe20007ffe0ff */
[----:B------:R-:W-:Y:S01]  /*aff0*/  @!P4 IMAD.IADD R235, R235, 0x1, -R251 ;  /* 0x00000001ebebc824 */ /* 0x000fe200078e0afb */
[C---:B------:R-:W-:Y:S02]  /*b000*/  ISETP.GT.U32.AND P1, PT, R251.reuse, R245, PT ;  /* 0x000000f5fb00720c */ /* 0x040fe40003f24070 */
[----:B------:R-:W-:-:S02]  /*b010*/  ISETP.GT.U32.AND P4, PT, R251, R242, PT ;  /* 0x000000f2fb00720c */ /* 0x000fc40003f84070 */
[----:B------:R-:W-:Y:S01]  /*b020*/  @!P5 IADD3 R230, PT, PT, R230, -R251, RZ ;  /* 0x800000fbe6e6d210 */ /* 0x000fe20007ffe0ff */
[--C-:B------:R-:W-:Y:S01]  /*b030*/  @!P0 IMAD.IADD R241, R241, 0x1, -R251.reuse ;  /* 0x00000001f1f18824 */ /* 0x100fe200078e0afb */
[C---:B------:R-:W-:Y:S02]  /*b040*/  ISETP.GT.U32.AND P5, PT, R251.reuse, R237, PT ;  /* 0x000000edfb00720c */ /* 0x040fe40003fa4070 */
[C---:B------:R-:W-:Y:S01]  /*b050*/  ISETP.GT.U32.AND P0, PT, R251.reuse, R248, PT ;  /* 0x000000f8fb00720c */ /* 0x040fe20003f04070 */
[--C-:B------:R-:W-:Y:S01]  /*b060*/  @!P6 IMAD.IADD R236, R236, 0x1, -R251.reuse ;  /* 0x00000001ecece824 */ /* 0x100fe200078e0afb */
[----:B------:R-:W-:Y:S01]  /*b070*/  ISETP.GT.U32.AND P6, PT, R251, R243, PT ;  /* 0x000000f3fb00720c */ /* 0x000fe20003fc4070 */
[--C-:B------:R-:W-:Y:S02]  /*b080*/  @!P2 IMAD.IADD R239, R239, 0x1, -R251.reuse ;  /* 0x00000001efefa824 */ /* 0x100fe400078e0afb */
[----:B------:R-:W-:Y:S02]  /*b090*/  @!P1 IMAD.IADD R245, R245, 0x1, -R251 ;  /* 0x00000001f5f59824 */ /* 0x000fe400078e0afb */
[----:B------:R-:W-:-:S02]  /*b0a0*/  @!P4 IADD3 R242, PT, PT, R242, -R251, RZ ;  /* 0x800000fbf2f2c210 */ /* 0x000fc40007ffe0ff */
[C---:B------:R-:W-:Y:S02]  /*b0b0*/  ISETP.GT.U32.AND P1, PT, R251.reuse, R239, PT ;  /* 0x000000effb00720c */ /* 0x040fe40003f24070 */
[----:B------:R-:W-:Y:S01]  /*b0c0*/  ISETP.GT.U32.AND P4, PT, R251, R249, PT ;  /* 0x000000f9fb00720c */ /* 0x000fe20003f84070 */
[--C-:B------:R-:W-:Y:S02]  /*b0d0*/  @!P5 IMAD.IADD R237, R237, 0x1, -R251.reuse ;  /* 0x00000001ededd824 */ /* 0x100fe400078e0afb */
[--C-:B------:R-:W-:Y:S01]  /*b0e0*/  @!P0 IMAD.IADD R248, R248, 0x1, -R251.reuse ;  /* 0x00000001f8f88824 */ /* 0x100fe200078e0afb */
[----:B------:R-:W-:Y:S01]  /*b0f0*/  ISETP.GT.U32.AND P0, PT, R251, R242, PT ;  /* 0x000000f2fb00720c */ /* 0x000fe20003f04070 */
[----:B------:R-:W-:Y:S01]  /*b100*/  @!P6 IMAD.IADD R243, R243, 0x1, -R251 ;  /* 0x00000001f3f3e824 */ /* 0x000fe200078e0afb */
[----:B------:R-:W-:-:S05]  /*b110*/  ISETP.GT.U32.AND P6, PT, R251, R237, PT ;  /* 0x000000edfb00720c */ /* 0x000fca0003fc4070 */
[--C-:B------:R-:W-:Y:S01]  /*b120*/  @!P1 IMAD.IADD R239, R239, 0x1, -R251.reuse ;  /* 0x00000001efef9824 */ /* 0x100fe200078e0afb */
[----:B------:R-:W-:Y:S01]  /*b130*/  ISETP.GT.U32.AND P1, PT, R251, R245, PT ;  /* 0x000000f5fb00720c */ /* 0x000fe20003f24070 */
[----:B------:R-:W-:Y:S01]  /*b140*/  @!P4 IMAD.IADD R249, R249, 0x1, -R251 ;  /* 0x00000001f9f9c824 */ /* 0x000fe200078e0afb */
[----:B------:R-:W-:-:S03]  /*b150*/  ISETP.GT.U32.AND P4, PT, R251, R243, PT ;  /* 0x000000f3fb00720c */ /* 0x000fc60003f84070 */
[----:B------:R-:W-:Y:S01]  /*b160*/  @!P0 IMAD.IADD R242, R242, 0x1, -R251 ;  /* 0x00000001f2f28824 */ /* 0x000fe200078e0afb */
[----:B------:R-:W-:Y:S02]  /*b170*/  ISETP.GT.U32.AND P0, PT, R251, R249, PT ;  /* 0x000000f9fb00720c */ /* 0x000fe40003f04070 */
[----:B------:R-:W-:Y:S02]  /*b180*/  @!P6 IADD3 R237, PT, PT, R237, -R251, RZ ;  /* 0x800000fbedede210 */ /* 0x000fe40007ffe0ff */
[----:B------:R-:W-:-:S03]  /*b190*/  ISETP.GT.U32.AND P6, PT, R251, R248, PT ;  /* 0x000000f8fb00720c */ /* 0x000fc60003fc4070 */
[-C--:B------:R-:W-:Y:S02]  /*b1a0*/  @!P1 IADD3 R245, PT, PT, R245, -R251.reuse, RZ ;  /* 0x800000fbf5f59210 */ /* 0x080fe40007ffe0ff */
[----:B------:R-:W-:Y:S01]  /*b1b0*/  LEA R4, P1, R126, UR24, 0x2 ;  /* 0x000000187e047c11 */ /* 0x000fe2000f8210ff */
[----:B------:R-:W-:Y:S01]  /*b1c0*/  @!P4 IMAD.IADD R243, R243, 0x1, -R251 ;  /* 0x00000001f3f3c824 */ /* 0x000fe200078e0afb */
[----:B--2---:R-:W-:Y:S01]  /*b1d0*/  ISETP.GE.AND P4, PT, R124, RZ, PT ;  /* 0x000000ff7c00720c */ /* 0x004fe20003f86270 */
[----:B------:R-:W2:Y:S01]  /*b1e0*/  LDCU UR24, c[0x0][0x3b0] ;  /* 0x00007600ff1877ac */ /* 0x000ea20008000800 */
[----:B------:R-:W-:Y:S01]  /*b1f0*/  LEA.HI.X.SX32 R5, R126, UR25, 0x2, P1 ;  /* 0x000000197e057c11 */ /* 0x000fe200088f16ff */
[----:B------:R-:W2:Y:S01]  /*b200*/  LDL R124, [R1+0xe64] ;  /* 0x000e6400017c7983 */ /* 0x000ea20000100800 */
[----:B-1----:R-:W-:Y:S01]  /*b210*/  R2UR UR10, R250 ;  /* 0x00000000fa0a72ca */ /* 0x002fe200000e0000 */
[----:B------:R-:W1:Y:S01]  /*b220*/  LDCU UR25, c[0x0][0x3b0] ;  /* 0x00007600ff1977ac */ /* 0x000e620008000800 */
[----:B------:R-:W-:Y:S01]  /*b230*/  @!P0 IADD3 R249, PT, PT, R249, -R251, RZ ;  /* 0x800000fbf9f98210 */ /* 0x000fe20007ffe0ff */
[----:B------:R-:W-:Y:S01]  /*b240*/  STL [R1+0x124c], R7 ;  /* 0x00124c0701007387 */ /* 0x000fe20000100800 */
[----:B---3--:R-:W-:-:S02]  /*b250*/  ISETP.NE.AND P0, PT, R127, RZ, PT ;  /* 0x000000ff7f00720c */ /* 0x008fc40003f05270 */
[----:B------:R-:W-:Y:S01]  /*b260*/  LOP3.LUT R250, RZ, R127, RZ, 0x33, !PT ;  /* 0x0000007ffffa7212 */ /* 0x000fe200078e33ff */
[----:B------:R-:W3:Y:S01]  /*b270*/  LDL R131, [R1+0xe80] ;  /* 0x000e800001837983 */ /* 0x000ee20000100800 */
[----:B------:R-:W-:-:S03]  /*b280*/  @!P6 IMAD.IADD R248, R248, 0x1, -R251 ;  /* 0x00000001f8f8e824 */ /* 0x000fc600078e0afb */
[----:B------:R-:W3:Y:S01]  /*b290*/  LDL R126, [R1+0xe84] ;  /* 0x000e8400017e7983 */ /* 0x000ee20000100800 */
[----:B----4-:R-:W-:-:S03]  /*b2a0*/  ISETP.GE.AND P6, PT, R130, RZ, PT ;  /* 0x000000ff8200720c */ /* 0x010fc60003fc6270 */
[----:B------:R-:W4:Y:S04]  /*b2b0*/  LDL R127, [R1+0xe94] ;  /* 0x000e9400017f7983 */ /* 0x000f280000100800 */
[----:B------:R-:W3:Y:S04]  /*b2c0*/  LDL R129, [R1+0xe98] ;  /* 0x000e980001817983 */ /* 0x000ee80000100800 */
[----:B------:R-:W-:Y:S04]  /*b2d0*/  STL [R1+0x1254], R4 ;  /* 0x0012540401007387 */ /* 0x000fe80000100800 */
[----:B------:R-:W-:Y:S04]  /*b2e0*/  STL [R1+0x1250], R5 ;  /* 0x0012500501007387 */ /* 0x000fe80000100800 */
[----:B------:R1:W-:Y:S04]  /*b2f0*/  STL [R1+0x1258], R3 ;  /* 0x0012580301007387 */ /* 0x0003e80000100800 */
[----:B------:R-:W3:Y:S04]  /*b300*/  LDL R130, [R1+0xeac] ;  /* 0x000eac0001827983 */ /* 0x000ee80000100800 */
[----:B------:R-:W3:Y:S01]  /*b310*/  LDL.LU R142, [R1+0x2c] ;  /* 0x00002c00018e7983 */ /* 0x000ee20000300800 */
[----:B------:R-:W-:Y:S01]  /*b320*/  BAR.SYNC.DEFER_BLOCKING 0x0 ;  /* 0x0000000000007b1d */ /* 0x000fe20000010000 */
[----:B------:R-:W-:-:S13]  /*b330*/  ISETP.GT.U32.AND P3, PT, R251, R233, PT ;  /* 0x000000e9fb00720c */ /* 0x000fda0003f64070 */
[----:B------:R-:W-:Y:S01]  /*b340*/  @!P3 IMAD.IADD R233, R233, 0x1, -R251 ;  /* 0x00000001e9e9b824 */ /* 0x000fe200078e0afb */
[----:B------:R-:W-:-:S13]  /*b350*/  ISETP.GT.U32.AND P3, PT, R251, R227, PT ;  /* 0x000000e3fb00720c */ /* 0x000fda0003f64070 */
[----:B------:R-:W-:Y:S01]  /*b360*/  @!P3 IMAD.IADD R227, R227, 0x1, -R251 ;  /* 0x00000001e3e3b824 */ /* 0x000fe200078e0afb */
[----:B------:R-:W-:-:S13]  /*b370*/  ISETP.GT.U32.AND P3, PT, R251, R233, PT ;  /* 0x000000e9fb00720c */ /* 0x000fda0003f64070 */
[----:B------:R-:W-:Y:S01]  /*b380*/  @!P3 IMAD.IADD R233, R233, 0x1, -R251 ;  /* 0x00000001e9e9b824 */ /* 0x000fe200078e0afb */
[C---:B------:R-:W-:Y:S02]  /*b390*/  ISETP.GT.U32.AND P3, PT, R251.reuse, R240, PT ;  /* 0x000000f0fb00720c */ /* 0x040fe40003f64070 */
[----:B------:R-:W-:-:S11]  /*b3a0*/  ISETP.GT.U32.AND P5, PT, R251, R244, PT ;  /* 0x000000f4fb00720c */ /* 0x000fd60003fa4070 */
[--C-:B------:R-:W-:Y:S01]  /*b3b0*/  @!P3 IMAD.IADD R240, R240, 0x1, -R251.reuse ;  /* 0x00000001f0f0b824 */ /* 0x100fe200078e0afb */
[C---:B------:R-:W-:Y:S01]  /*b3c0*/  ISETP.GT.U32.AND P3, PT, R251.reuse, R247, PT ;  /* 0x000000f7fb00720c */ /* 0x040fe20003f64070 */
[----:B------:R-:W-:Y:S01]  /*b3d0*/  @!P5 IMAD.IADD R244, R244, 0x1, -R251 ;  /* 0x00000001f4f4d824 */ /* 0x000fe200078e0afb */
[----:B------:R-:W-:-:S11]  /*b3e0*/  ISETP.GT.U32.AND P5, PT, R251, R238, PT ;  /* 0x000000eefb00720c */ /* 0x000fd60003fa4070 */
[--C-:B------:R-:W-:Y:S01]  /*b3f0*/  @!P3 IMAD.IADD R247, R247, 0x1, -R251.reuse ;  /* 0x00000001f7f7b824 */ /* 0x100fe200078e0afb */
[C---:B------:R-:W-:Y:S01]  /*b400*/  ISETP.GT.U32.AND P3, PT, R251.reuse, R241, PT ;  /* 0x000000f1fb00720c */ /* 0x040fe20003f64070 */
[----:B------:R-:W-:Y:S01]  /*b410*/  @!P5 IMAD.IADD R238, R238, 0x1, -R251 ;  /* 0x00000001eeeed824 */ /* 0x000fe200078e0afb */
[----:B------:R-:W-:Y:S01]  /*b420*/  ISETP.GT.U32.AND P5, PT, R251, R244, PT ;  /* 0x000000f4fb00720c */ /* 0x000fe20003fa4070 */
[----:B------:R-:W-:Y:S01]  /*b430*/  @!P4 IMAD.MOV R6, RZ, RZ, -R6 ;  /* 0x000000ffff06c224 */ /* 0x000fe200078e0a06 */
[----:B------:R-:W-:-:S09]  /*b440*/  ISETP.GE.AND P1, PT, R3, RZ, PT ;  /* 0x000000ff0300720c */ /* 0x000fd20003f26270 */
[----:B------:R-:W-:Y:S02]  /*b450*/  @!P3 IADD3 R241, PT, PT, R241, -R251, RZ ;  /* 0x800000fbf1f1b210 */ /* 0x000fe40007ffe0ff */
[----:B------:R-:W-:Y:S02]  /*b460*/  ISETP.GT.U32.AND P3, PT, R251, R247, PT ;  /* 0x000000f7fb00720c */ /* 0x000fe40003f64070 */
[----:B-1----:R-:W-:Y:S01]  /*b470*/  SEL R3, R250, R6, !P0 ;  /* 0x00000006fa037207 */ /* 0x002fe20004000000 */
[----:B------:R-:W-:-:S04]  /*b480*/  @!P5 IMAD.IADD R244, R244, 0x1, -R251 ;  /* 0x00000001f4f4d824 */ /* 0x000fc800078e0afb */
[----:B------:R-:W-:Y:S01]  /*b490*/  IMAD R3, R3, UR75, RZ ;  /* 0x0000004b03037c24 */ /* 0x000fe2000f8e02ff */
[----:B------:R-:W-:Y:S01]  /*b4a0*/  ISETP.GE.AND P5, PT, R125, RZ, PT ;  /* 0x000000ff7d00720c */ /* 0x000fe20003fa6270 */
[----:B------:R-:W1:Y:S04]  /*b4b0*/  LDCU UR75, c[0x0][0x3b0] ;  /* 0x00007600ff4b77ac */ /* 0x000e680008000800 */
[----:B------:R-:W-:Y:S01]  /*b4c0*/  @!P3 IMAD.IADD R247, R247, 0x1, -R251 ;  /* 0x00000001f7f7b824 */ /* 0x000fe200078e0afb */
[----:B------:R-:W-:Y:S02]  /*b4d0*/  ISETP.GE.AND P3, PT, R128, RZ, PT ;  /* 0x000000ff8000720c */ /* 0x000fe40003f66270 */
[----:B------:R-:W4:Y:S04]  /*b4e0*/  LDL R128, [R1+0xec0] ;  /* 0x000ec00001807983 */ /* 0x000f280000100800 */
[----:B------:R1:W-:Y:S04]  /*b4f0*/  STL [R1+0x8c], R3 ;  /* 0x00008c0301007387 */ /* 0x0003e80000100800 */
[----:B------:R-:W4:Y:S04]  /*b500*/  LDL R125, [R1+0xec4] ;  /* 0x000ec400017d7983 */ /* 0x000f280000100800 */
[----:B-1----:R-:W4:Y:S01]  /*b510*/  LDL.LU R3, [R1+0x28] ;  /* 0x0000280001037983 */ /* 0x002f220000300800 */
[----:B--2---:R-:W-:-:S03]  /*b520*/  ISETP.GE.AND P4, PT, R124, RZ, PT ;  /* 0x000000ff7c00720c */ /* 0x004fc60003f86270 */
[----:B------:R-:W2:Y:S04]  /*b530*/  LDL R124, [R1+0xedc] ;  /* 0x000edc00017c7983 */ /* 0x000ea80000100800 */
[----:B------:R-:W2:Y:S01]  /*b540*/  LDL.LU R4, [R1+0x24] ;  /* 0x0000240001047983 */ /* 0x000ea20000300800 */
[----:B---3--:R-:W-:Y:S01]  /*b550*/  @!P1 IMAD.MOV R142, RZ, RZ, -R142 ;  /* 0x000000ffff8e9224 */ /* 0x008fe200078e0a8e */
[----:B------:R-:W-:Y:S02]  /*b560*/  ISETP.GE.AND P1, PT, R131, RZ, PT ;  /* 0x000000ff8300720c */ /* 0x000fe40003f26270 */
[----:B------:R-:W3:Y:S04]  /*b570*/  LDL R131, [R1+0xee0] ;  /* 0x000ee00001837983 */ /* 0x000ee80000100800 */
[----:B------:R-:W2:Y:S01]  /*b580*/  LDL.LU R5, [R1+0x20] ;  /* 0x0000200001057983 */ /* 0x000ea20000300800 */
[----:B------:R-:W-:-:S13]  /*b590*/  ISETP.GT.U32.AND P2, PT, R251, R246, PT ;  /* 0x000000f6fb00720c */ /* 0x000fda0003f44070 */
[----:B------:R-:W-:Y:S02]  /*b5a0*/  @!P2 IADD3 R246, PT, PT, R246, -R251, RZ ;  /* 0x800000fbf6f6a210 */ /* 0x000fe40007ffe0ff */
[----:B------:R-:W-:Y:S02]  /*b5b0*/  ISETP.GT.U32.AND P2, PT, R251, R240, PT ;  /* 0x000000f0fb00720c */ /* 0x000fe40003f44070 */
[----:B------:R-:W-:-:S11]  /*b5c0*/  SHF.R.U32.HI R252, RZ, 0x5, R252 ;  /* 0x00000005fffc7819 */ /* 0x000fd600000116fc */
[----:B------:R-:W-:Y:S01]  /*b5d0*/  @!P2 IMAD.IADD R240, R240, 0x1, -R251 ;  /* 0x00000001f0f0a824 */ /* 0x000fe200078e0afb */
[----:B------:R-:W-:Y:S02]  /*b5e0*/  ISETP.GT.U32.AND P2, PT, R251, R246, PT ;  /* 0x000000f6fb00720c */ /* 0x000fe40003f44070 */
[----:B------:R-:W-:Y:S01]  /*b5f0*/  R2UR UR5, R252 ;  /* 0x00000000fc0572ca */ /* 0x000fe200000e0000 */
[----:B------:R-:W-:-:S10]  /*b600*/  IMAD R252, R133, R7, RZ ;  /* 0x0000000785fc7224 */ /* 0x000fd400078e02ff */
[----:B------:R-:W-:Y:S01]  /*b610*/  @!P2 IMAD.IADD R246, R246, 0x1, -R251 ;  /* 0x00000001f6f6a824 */ /* 0x000fe200078e0afb */
[----:B------:R-:W-:Y:S01]  /*b620*/  LEA R251, P2, R252, UR26, 0x2 ;  /* 0x0000001afcfb7c11 */ /* 0x000fe2000f8410ff */
[----:B--2---:R-:W-:-:S03]  /*b630*/  @!P3 IMAD.MOV R5, RZ, RZ, -R5 ;  /* 0x000000ffff05b224 */ /* 0x004fc600078e0a05 */
[----:B------:R-:W-:Y:S02]  /*b640*/  LEA.HI.X.SX32 R252, R252, UR27, 0x2, P2 ;  /* 0x0000001bfcfc7c11 */ /* 0x000fe400090f16ff */
[----:B----4-:R-:W-:Y:S01]  /*b650*/  @!P6 IADD3 R3, PT, PT, -R3, RZ, RZ ;  /* 0x000000ff0303e210 */ /* 0x010fe20007ffe1ff */
[----:B------:R-:W-:Y:S01]  /*b660*/  USHF.L.U32 UR77, UR5, 0x15, URZ ;  /* 0x00000015054d7899 */ /* 0x000fe200080006ff */
[----:B------:R-:W-:Y:S01]  /*b670*/  ISETP.GE.AND P2, PT, R134, RZ, PT ;  /* 0x000000ff8600720c */ /* 0x000fe20003f46270 */
[----:B------:R-:W1:Y:S01]  /*b680*/  LDCU UR26, c[0x0][0x3b0] ;  /* 0x00007600ff1a77ac */ /* 0x000e620008000800 */
[----:B------:R-:W-:Y:S02]  /*b690*/  ISETP.GE.AND P3, PT, R127, RZ, PT ;  /* 0x000000ff7f00720c */ /* 0x000fe40003f66270 */
[----:B------:R-:W-:Y:S01]  /*b6a0*/  SEL R5, R250, R5, !P0 ;  /* 0x00000005fa057207 */ /* 0x000fe20004000000 */
[----:B------:R-:W2:Y:S08]  /*b6b0*/  LDCU UR27, c[0x0][0x3b0] ;  /* 0x00007600ff1b77ac */ /* 0x000eb00008000800 */
[----:B------:R-:W-:Y:S01]  /*b6c0*/  @!P2 IMAD.MOV R4, RZ, RZ, -R4 ;  /* 0x000000ffff04a224 */ /* 0x000fe200078e0a04 */
[----:B------:R-:W-:-:S02]  /*b6d0*/  ISETP.GE.AND P2, PT, R126, RZ, PT ;  /* 0x000000ff7e00720c */ /* 0x000fc40003f46270 */
[----:B------:R-:W4:Y:S04]  /*b6e0*/  LDL R126, [R1+0xee4] ;  /* 0x000ee400017e7983 */ /* 0x000f280000100800 */
[----:B------:R-:W2:Y:S04]  /*b6f0*/  LDL.LU R6, [R1+0x1c] ;  /* 0x00001c0001067983 */ /* 0x000ea80000300800 */
[----:B------:R-:W3:Y:S04]  /*b700*/  LDL R127, [R1+0xefc] ;  /* 0x000efc00017f7983 */ /* 0x000ee80000100800 */
[----:B------:R-:W3:Y:S01]  /*b710*/  LDL.LU R7, [R1+0x18] ;  /* 0x0000180001077983 */ /* 0x000ee20000300800 */
[----:B--2---:R-:W-:Y:S01]  /*b720*/  @!P5 IMAD.MOV R6, RZ, RZ, -R6 ;  /* 0x000000ffff06d224 */ /* 0x004fe200078e0a06 */
[----:B------:R-:W-:-:S02]  /*b730*/  ISETP.GE.AND P5, PT, R129, RZ, PT ;  /* 0x000000ff8100720c */ /* 0x000fc40003fa6270 */
[----:B------:R-:W2:Y:S04]  /*b740*/  LDL R129, [R1+0xf00] ;  /* 0x000f000001817983 */ /* 0x000ea80000100800 */
[----:B------:R-:W2:Y:S01]  /*b750*/  LDL.LU R133, [R1+0x14] ;  /* 0x0000140001857983 */ /* 0x000ea20000300800 */
[----:B---3--:R-:W-:Y:S02]  /*b760*/  @!P4 IADD3 R7, PT, PT, -R7, RZ, RZ ;  /* 0x000000ff0707c210 */ /* 0x008fe40007ffe1ff */
[----:B------:R-:W-:Y:S02]  /*b770*/  ISETP.GE.AND P4, PT, R130, RZ, PT ;  /* 0x000000ff8200720c */ /* 0x000fe40003f86270 */
[----:B------:R-:W3:Y:S04]  /*b780*/  LDL R130, [R1+0xf04] ;  /* 0x000f040001827983 */ /* 0x000ee80000100800 */
[----:B------:R-:W3:Y:S01]  /*b790*/  LDL.LU R137, [R1+0x10] ;  /* 0x0000100001897983 */ /* 0x000ee20000300800 */
[----:B--2---:R-:W-:Y:S01]  /*b7a0*/  @!P1 IMAD.MOV R133, RZ, RZ, -R133 ;  /* 0x000000ffff859224 */ /* 0x004fe200078e0a85 */
[----:B------:R-:W-:-:S02]  /*b7b0*/  ISETP.GE.AND P1, PT, R128, RZ, PT ;  /* 0x000000ff8000720c */ /* 0x000fc40003f26270 */
[----:B------:R-:W2:Y:S04]  /*b7c0*/  LDL R128, [R1+0x1028] ;  /* 0x0010280001807983 */ /* 0x000ea80000100800 */
[----:B------:R-:W2:Y:S01]  /*b7d0*/  LDL.LU R138, [R1+0xc] ;  /* 0x00000c00018a7983 */ /* 0x000ea20000300800 */
[----:B---3--:R-:W-:Y:S01]  /*b7e0*/  @!P2 IMAD.MOV R137, RZ, RZ, -R137 ;  /* 0x000000ffff89a224 */ /* 0x008fe200078e0a89 */
[----:B------:R-:W-:Y:S02]  /*b7f0*/  ISETP.GE.AND P2, PT, R125, RZ, PT ;  /* 0x000000ff7d00720c */ /* 0x000fe40003f46270 */
        /* <DEDUP_REMOVED lines=9> */
[----:B------:R-:W3:Y:S01]  /*b890*/  LDL.LU R141, [R1] ;  /* 0x00000000018d7983 */ /* 0x000ee20000300800 */
[----:B------:R-:W-:Y:S01]  /*b8a0*/  @!P2 IMAD.MOV R0, RZ, RZ, -R0 ;  /* 0x000000ffff00a224 */ /* 0x000fe200078e0a00 */
[----:B------:R-:W-:-:S02]  /*b8b0*/  ISETP.GE.AND P2, PT, R129, RZ, PT ;  /* 0x000000ff8100720c */ /* 0x000fc40003f46270 */
[----:B------:R-:W3:Y:S01]  /*b8c0*/  LDL R129, [R1+0xffc] ;  /* 0x000ffc0001817983 */ /* 0x000ee20000100800 */
[----:B------:R-:W-:Y:S02]  /*b8d0*/  @!P3 IADD3 R2, PT, PT, -R2, RZ, RZ ;  /* 0x000000ff0202b210 */ /* 0x000fe40007ffe1ff */
[----:B------:R-:W-:Y:S01]  /*b8e0*/  ISETP.GE.AND P3, PT, R130, RZ, PT ;  /* 0x000000ff8200720c */ /* 0x000fe20003f66270 */
[----:B--2---:R-:W-:Y:S01]  /*b8f0*/  @!P4 IMAD.MOV R140, RZ, RZ, -R140 ;  /* 0x000000ffff8cc224 */ /* 0x004fe200078e0a8c */
[----:B----4-:R-:W-:Y:S01]  /*b900*/  ISETP.GE.AND P4, PT, R126, RZ, PT ;  /* 0x000000ff7e00720c */ /* 0x010fe20003f86270 */
[----:B------:R-:W2:Y:S04]  /*b910*/  LDL R130, [R1+0xff8] ;  /* 0x000ff80001827983 */ /* 0x000ea80000100800 */
[----:B------:R-:W4:Y:S01]  /*b920*/  LDL R126, [R1+0x1014] ;  /* 0x00101400017e7983 */ /* 0x000f220000100800 */
[----:B---3--:R-:W-:Y:S01]  /*b930*/  @!P1 IMAD.MOV R141, RZ, RZ, -R141 ;  /* 0x000000ffff8d9224 */ /* 0x008fe200078e0a8d */
[----:B------:R-:W-:Y:S01]  /*b940*/  ISETP.GE.AND P1, PT, R127, RZ, PT ;  /* 0x000000ff7f00720c */ /* 0x000fe20003f26270 */
[----:B------:R-:W-:Y:S01]  /*b950*/  @!P5 IMAD.MOV R8, RZ, RZ, -R8 ;  /* 0x000000ffff08d224 */ /* 0x000fe200078e0a08 */
[----:B------:R-:W3:Y:S04]  /*b960*/  LDL R127, [R1+0x1010] ;  /* 0x00101000017f7983 */ /* 0x000ee80000100800 */
[----:B------:R-:W-:Y:S01]  /*b970*/  @!P4 IMAD.MOV R9, RZ, RZ, -R9 ;  /* 0x000000ffff09c224 */ /* 0x000fe200078e0a09 */
[----:B------:R-:W-:-:S02]  /*b980*/  ISETP.GE.AND P4, PT, R125, RZ, PT ;  /* 0x000000ff7d00720c */ /* 0x000fc40003f86270 */
[----:B------:R-:W2:Y:S04]  /*b990*/  LDL R125, [R1+0xff0] ;  /* 0x000ff000017d7983 */ /* 0x000ea80000100800 */
[----:B------:R-:W2:Y:S01]  /*b9a0*/  LDL R134, [R1+0x1224] ;  /* 0x0012240001867983 */ /* 0x000ea20000100800 */
[----:B------:R-:W-:Y:S01]  /*b9b0*/  @!P1 IMAD.MOV R10, RZ, RZ, -R10 ;  /* 0x000000ffff0a9224 */ /* 0x000fe200078e0a0a */
[----:B------:R-:W-:Y:S02]  /*b9c0*/  ISETP.GE.AND P1, PT, R124, RZ, PT ;  /* 0x000000ff7c00720c */ /* 0x000fe40003f26270 */
[----:B------:R-:W2:Y:S04]  /*b9d0*/  LDL R135, [R1+0x1234] ;  /* 0x0012340001877983 */ /* 0x000ea80000100800 */
[----:B------:R-:W2:Y:S01]  /*b9e0*/  LDL R124, [R1+0xfec] ;  /* 0x000fec00017c7983 */ /* 0x000ea20000100800 */
[----:B------:R-:W-:-:S03]  /*b9f0*/  ISETP.GE.AND P5, PT, R128, RZ, PT ;  /* 0x000000ff8000720c */ /* 0x000fc60003fa6270 */
[----:B------:R-:W2:Y:S01]  /*ba00*/  LDL R128, [R1+0xff4] ;  /* 0x000ff40001807983 */ /* 0x000ea20000100800 */
[----:B------:R-:W-:Y:S02]  /*ba10*/  @!P3 IMAD.MOV R12, RZ, RZ, -R12 ;  /* 0x000000ffff0cb224 */ /* 0x000fe400078e0a0c */
[----:B------:R-:W-:Y:S01]  /*ba20*/  @!P4 IMAD.MOV R14, RZ, RZ, -R14 ;  /* 0x000000ffff0ec224 */ /* 0x000fe200078e0a0e */
[----:B------:R-:W-:Y:S01]  /*ba30*/  ISETP.GE.AND P4, PT, R129, RZ, PT ;  /* 0x000000ff8100720c */ /* 0x000fe20003f86270 */
[----:B------:R-:W2:Y:S04]  /*ba40*/  LDL R143, [R1+0x11c0] ;  /* 0x0011c000018f7983 */ /* 0x000ea80000100800 */
[----:B------:R-:W2:Y:S01]  /*ba50*/  LDL R129, [R1+0xfdc] ;  /* 0x000fdc0001817983 */ /* 0x000ea20000100800 */
[----:B------:R-:W-:Y:S01]  /*ba60*/  @!P5 IMAD.MOV R13, RZ, RZ, -R13 ;  /* 0x000000ffff0dd224 */ /* 0x000fe200078e0a0d */
[----:B------:R-:W-:-:S02]  /*ba70*/  @!P1 IADD3 R15, PT, PT, -R15, RZ, RZ ;  /* 0x000000ff0f0f9210 */ /* 0x000fc40007ffe1ff */
[----:B----4-:R-:W-:Y:S02]  /*ba80*/  ISETP.GE.AND P3, PT, R126, RZ, PT ;  /* 0x000000ff7e00720c */ /* 0x010fe40003f66270 */
[----:B------:R-:W4:Y:S01]  /*ba90*/  LDL R126, [R1+0xfe4] ;  /* 0x000fe400017e7983 */ /* 0x000f220000100800 */
[----:B---3--:R-:W-:-:S03]  /*baa0*/  ISETP.GE.AND P5, PT, R127, RZ, PT ;  /* 0x000000ff7f00720c */ /* 0x008fc60003fa6270 */
[----:B------:R-:W3:Y:S01]  /*bab0*/  LDL R127, [R1+0xfe0] ;  /* 0x000fe000017f7983 */ /* 0x000ee20000100800 */
[----:B--2---:R-:W-:-:S03]  /*bac0*/  ISETP.GE.AND P1, PT, R130, RZ, PT ;  /* 0x000000ff8200720c */ /* 0x004fc60003f26270 */
[----:B------:R-:W2:Y:S03]  /*bad0*/  LDL R130, [R1+0xfd8] ;  /* 0x000fd80001827983 */ /* 0x000ea60000100800 */
[----:B------:R-:W-:Y:S01]  /*bae0*/  @!P3 IMAD.MOV R17, RZ, RZ, -R17 ;  /* 0x000000ffff11b224 */ /* 0x000fe200078e0a11 */
[----:B------:R-:W-:Y:S02]  /*baf0*/  ISETP.GE.AND P3, PT, R125, RZ, PT ;  /* 0x000000ff7d00720c */ /* 0x000fe40003f66270 */
[----:B------:R-:W2:Y:S01]  /*bb00*/  LDL R125, [R1+0xfbc] ;  /* 0x000fbc00017d7983 */ /* 0x000ea20000100800 */
[----:B------:R-:W-:Y:S01]  /*bb10*/  @!P5 IMAD.MOV R18, RZ, RZ, -R18 ;  /* 0x000000ffff12d224 */ /* 0x000fe200078e0a12 */
[----:B------:R-:W-:Y:S02]  /*bb20*/  ISETP.GE.AND P5, PT, R124, RZ, PT ;  /* 0x000000ff7c00720c */ /* 0x000fe40003fa6270 */
[----:B------:R-:W2:Y:S01]  /*bb30*/  LDL R124, [R1+0xfb8] ;  /* 0x000fb800017c7983 */ /* 0x000ea20000100800 */
[----:B------:R-:W-:-:S02]  /*bb40*/  @!P2 IADD3 R11, PT, PT, -R11, RZ, RZ ;  /* 0x000000ff0b0ba210 */ /* 0x000fc40007ffe1ff */
[----:B------:R-:W-:Y:S02]  /*bb50*/  ISETP.GE.AND P2, PT, R131, RZ, PT ;  /* 0x000000ff8300720c */ /* 0x000fe40003f46270 */
[----:B------:R-:W2:Y:S11]  /*bb60*/  LDL R131, [R1+0xfe8] ;  /* 0x000fe80001837983 */ /* 0x000eb60000100800 */
[----:B------:R-:W-:Y:S01]  /*bb70*/  @!P2 IMAD.MOV R16, RZ, RZ, -R16 ;  /* 0x000000ffff10a224 */ /* 0x000fe200078e0a10 */
[----:B------:R-:W-:-:S02]  /*bb80*/  ISETP.GE.AND P2, PT, R128, RZ, PT ;  /* 0x000000ff8000720c */ /* 0x000fc40003f46270 */
[----:B------:R-:W2:Y:S01]  /*bb90*/  LDL R128, [R1+0xfc0] ;  /* 0x000fc00001807983 */ /* 0x000ea20000100800 */
[----:B------:R-:W-:Y:S02]  /*bba0*/  @!P1 IMAD.MOV R20, RZ, RZ, -R20 ;  /* 0x000000ffff149224 */ /* 0x000fe400078e0a14 */
[----:B------:R-:W-:Y:S01]  /*bbb0*/  @!P3 IMAD.MOV R22, RZ, RZ, -R22 ;  /* 0x000000ffff16b224 */ /* 0x000fe200078e0a16 */
[----:B------:R-:W-:Y:S02]  /*bbc0*/  ISETP.GE.AND P3, PT, R129, RZ, PT ;  /* 0x000000ff8100720c */ /* 0x000fe40003f66270 */
[----:B------:R-:W2:Y:S05]  /*bbd0*/  LDL R129, [R1+0xfa8] ;  /* 0x000fa80001817983 */ /* 0x000eaa0000100800 */
        /* <DEDUP_REMOVED lines=266> */
[----:B------:R-:W-:Y:S02]  /*cc80*/  @!P2 IADD3 R111, PT, PT, -R111, RZ, RZ ;  /* 0x000000ff6f6fa210 */ /* 0x000fe40007ffe1ff */
[----:B------:R-:W-:Y:S02]  /*cc90*/  ISETP.GE.AND P3, PT, R134, RZ, PT ;  /* 0x000000ff8600720c */ /* 0x000fe40003f66270 */
[----:B------:R-:W-:Y:S01]  /*cca0*/  @!P1 IADD3 R115, PT, PT, -R115, RZ, RZ ;  /* 0x000000ff73739210 */ /* 0x000fe20007ffe1ff */
[----:B------:R-:W2:Y:S01]  /*ccb0*/  LDL R134, [R1+0x11f4] ;  /* 0x0011f40001867983 */ /* 0x000ea20000100800 */
[----:B----4-:R-:W-:-:S03]  /*ccc0*/  ISETP.GE.AND P5, PT, R126, RZ, PT ;  /* 0x000000ff7e00720c */ /* 0x010fc60003fa6270 */
[----:B------:R-:W4:Y:S01]  /*ccd0*/  LDL R126, [R1+0x11fc] ;  /* 0x0011fc00017e7983 */ /* 0x000f220000100800 */
[----:B---3--:R-:W-:-:S03]  /*cce0*/  ISETP.GE.AND P4, PT, R127, RZ, PT ;  /* 0x000000ff7f00720c */ /* 0x008fc60003f86270 */
[----:B------:R-:W3:Y:S01]  /*ccf0*/  LDL R127, [R1+0x120c] ;  /* 0x00120c00017f7983 */ /* 0x000ee20000100800 */
[----:B--2---:R-:W-:-:S03]  /*cd00*/  ISETP.GE.AND P2, PT, R130, RZ, PT ;  /* 0x000000ff8200720c */ /* 0x004fc60003f46270 */
[----:B------:R-:W2:Y:S06]  /*cd10*/  LDL R130, [R1+0x1228] ;  /* 0x0012280001827983 */ /* 0x000eac0000100800 */
[----:B------:R-:W-:Y:S01]  /*cd20*/  @!P4 IMAD.MOV R114, RZ, RZ, -R114 ;  /* 0x000000ffff72c224 */ /* 0x000fe200078e0a72 */
[----:B------:R-:W-:Y:S02]  /*cd30*/  ISETP.GE.AND P4, PT, R125, RZ, PT ;  /* 0x000000ff7d00720c */ /* 0x000fe40003f86270 */
[----:B------:R-:W2:Y:S01]  /*cd40*/  LDL R125, [R1+0x1200] ;  /* 0x00120000017d7983 */ /* 0x000ea20000100800 */
[----:B------:R-:W-:-:S03]  /*cd50*/  ISETP.GE.AND P1, PT, R124, RZ, PT ;  /* 0x000000ff7c00720c */ /* 0x000fc60003f26270 */
[----:B------:R-:W2:Y:S01]  /*cd60*/  LDL R124, [R1+0x11f8] ;  /* 0x0011f800017c7983 */ /* 0x000ea20000100800 */
[----:B------:R-:W-:Y:S01]  /*cd70*/  @!P3 IMAD.MOV R112, RZ, RZ, -R112 ;  /* 0x000000ffff70b224 */ /* 0x000fe200078e0a70 */
[----:B------:R-:W-:Y:S01]  /*cd80*/  ISETP.GE.AND P3, PT, R131, RZ, PT ;  /* 0x000000ff8300720c */ /* 0x000fe20003f66270 */
[----:B------:R-:W-:Y:S01]  /*cd90*/  @!P5 IMAD.MOV R113, RZ, RZ, -R113 ;  /* 0x000000ffff71d224 */ /* 0x000fe200078e0a71 */
[----:B------:R-:W2:Y:S01]  /*cda0*/  LDL R131, [R1+0x11ec] ;  /* 0x0011ec0001837983 */ /* 0x000ea20000100800 */
[----:B------:R-:W-:Y:S01]  /*cdb0*/  @!P2 IMAD.MOV R116, RZ, RZ, -R116 ;  /* 0x000000ffff74a224 */ /* 0x000fe200078e0a74 */
[----:B------:R-:W-:-:S09]  /*cdc0*/  ISETP.GE.AND P5, PT, R128, RZ, PT ;  /* 0x000000ff8000720c */ /* 0x000fd20003fa6270 */
[----:B------:R-:W-:Y:S01]  /*cdd0*/  @!P3 IMAD.MOV R117, RZ, RZ, -R117 ;  /* 0x000000ffff75b224 */ /* 0x000fe200078e0a75 */
[----:B------:R-:W-:Y:S01]  /*cde0*/  @!P4 IADD3 R119, PT, PT, -R119, RZ, RZ ;  /* 0x000000ff7777c210 */ /* 0x000fe20007ffe1ff */
[----:B------:R-:W-:Y:S01]  /*cdf0*/  @!P1 IMAD.MOV R120, RZ, RZ, -R120 ;  /* 0x000000ffff789224 */ /* 0x000fe200078e0a78 */
[----:B------:R-:W2:Y:S01]  /*ce00*/  LDL R128, [R1+0x11e0] ;  /* 0x0011e00001807983 */ /* 0x000ea20000100800 */
[----:B------:R-:W-:Y:S01]  /*ce10*/  @!P5 IMAD.MOV R118, RZ, RZ, -R118 ;  /* 0x000000ffff76d224 */ /* 0x000fe200078e0a76 */
[----:B------:R-:W-:Y:S02]  /*ce20*/  ISETP.GE.AND P5, PT, R129, RZ, PT ;  /* 0x000000ff8100720c */ /* 0x000fe40003fa6270 */
[----:B------:R-:W-:Y:S01]  /*ce30*/  ISETP.GE.AND P1, PT, R135, RZ, PT ;  /* 0x000000ff8700720c */ /* 0x000fe20003f26270 */
[----:B------:R-:W2:Y:S04]  /*ce40*/  LDL R129, [R1+0x11e4] ;  /* 0x0011e40001817983 */ /* 0x000ea80000100800 */
[----:B------:R-:W2:Y:S06]  /*ce50*/  LDL R135, [R1+0x11f0] ;  /* 0x0011f00001877983 */ /* 0x000eac0000100800 */
[----:B------:R-:W-:-:S02]  /*ce60*/  @!P5 IADD3 R123, PT, PT, -R123, RZ, RZ ;  /* 0x000000ff7b7bd210 */ /* 0x000fc40007ffe1ff */
[----:B----4-:R-:W-:Y:S02]  /*ce70*/  ISETP.GE.AND P2, PT, R126, RZ, PT ;  /* 0x000000ff7e00720c */ /* 0x010fe40003f46270 */
[----:B------:R-:W4:Y:S01]  /*ce80*/  LDL R126, [R1+0x1208] ;  /* 0x00120800017e7983 */ /* 0x000f220000100800 */
[----:B---3--:R-:W-:-:S03]  /*ce90*/  ISETP.GE.AND P3, PT, R127, RZ, PT ;  /* 0x000000ff7f00720c */ /* 0x008fc60003f66270 */
[----:B------:R-:W3:Y:S01]  /*cea0*/  LDL R127, [R1+0x121c] ;  /* 0x00121c00017f7983 */ /* 0x000ee20000100800 */
[----:B--2---:R-:W-:-:S06]  /*ceb0*/  ISETP.GE.AND P4, PT, R130, RZ, PT ;  /* 0x000000ff8200720c */ /* 0x004fcc0003f86270 */
[----:B------:R-:W-:Y:S01]  /*cec0*/  @!P2 IMAD.MOV R121, RZ, RZ, -R121 ;  /* 0x000000ffff79a224 */ /* 0x000fe200078e0a79 */
[----:B------:R-:W-:Y:S01]  /*ced0*/  ISETP.GE.AND P2, PT, R134, RZ, PT ;  /* 0x000000ff8600720c */ /* 0x000fe20003f46270 */
[----:B------:R-:W2:Y:S04]  /*cee0*/  LDL R130, [R1+0x11e8] ;  /* 0x0011e80001827983 */ /* 0x000ea80000100800 */
[----:B------:R-:W2:Y:S01]  /*cef0*/  LDL R134, [R1+0x11bc] ;  /* 0x0011bc0001867983 */ /* 0x000ea20000100800 */
[----:B------:R-:W-:Y:S01]  /*cf00*/  @!P3 IMAD.MOV R122, RZ, RZ, -R122 ;  /* 0x000000ffff7ab224 */ /* 0x000fe200078e0a7a */
[----:B------:R-:W-:Y:S02]  /*cf10*/  ISETP.GE.AND P5, PT, R125, RZ, PT ;  /* 0x000000ff7d00720c */ /* 0x000fe40003fa6270 */
[----:B------:R-:W-:-:S02]  /*cf20*/  ISETP.GE.AND P3, PT, R124, RZ, PT ;  /* 0x000000ff7c00720c */ /* 0x000fc40003f66270 */
[----:B------:R-:W2:Y:S04]  /*cf30*/  LDL.LU R124, [R1+0x12b8] ;  /* 0x0012b800017c7983 */ /* 0x000ea80000300800 */
[----:B------:R-:W3:Y:S01]  /*cf40*/  LDL.LU R125, [R1+0x12b4] ;  /* 0x0012b400017d7983 */ /* 0x000ee20000300800 */
[----:B--2---:R-:W-:Y:S01]  /*cf50*/  @!P4 IMAD.MOV R124, RZ, RZ, -R124 ;  /* 0x000000ffff7cc224 */ /* 0x004fe200078e0a7c */
[----:B----4-:R-:W-:Y:S02]  /*cf60*/  ISETP.GE.AND P4, PT, R126, RZ, PT ;  /* 0x000000ff7e00720c */ /* 0x010fe40003f86270 */
[----:B------:R-:W2:Y:S01]  /*cf70*/  LDL.LU R126, [R1+0x12b0] ;  /* 0x0012b000017e7983 */ /* 0x000ea20000300800 */
[----:B---3--:R-:W-:Y:S01]  /*cf80*/  @!P1 IMAD.MOV R125, RZ, RZ, -R125 ;  /* 0x000000ffff7d9224 */ /* 0x008fe200078e0a7d */
[----:B------:R-:W-:-:S02]  /*cf90*/  ISETP.GE.AND P1, PT, R127, RZ, PT ;  /* 0x000000ff7f00720c */ /* 0x000fc40003f26270 */
[----:B------:R-:W3:Y:S01]  /*cfa0*/  LDL.LU R127, [R1+0x12ac] ;  /* 0x0012ac00017f7983 */ /* 0x000ee20000300800 */
[----:B--2---:R-:W-:Y:S01]  /*cfb0*/  @!P2 IMAD.MOV R126, RZ, RZ, -R126 ;  /* 0x000000ffff7ea224 */ /* 0x004fe200078e0a7e */
[----:B------:R-:W-:Y:S02]  /*cfc0*/  ISETP.GE.AND P2, PT, R128, RZ, PT ;  /* 0x000000ff8000720c */ /* 0x000fe40003f46270 */
[----:B------:R-:W2:Y:S01]  /*cfd0*/  LDL.LU R128, [R1+0x12a8] ;  /* 0x0012a80001807983 */ /* 0x000ea20000300800 */
[----:B---3--:R-:W-:Y:S02]  /*cfe0*/  @!P3 IADD3 R127, PT, PT, -R127, RZ, RZ ;  /* 0x000000ff7f7fb210 */ /* 0x008fe40007ffe1ff */
[----:B------:R-:W-:Y:S02]  /*cff0*/  ISETP.GE.AND P3, PT, R129, RZ, PT ;  /* 0x000000ff8100720c */ /* 0x000fe40003f66270 */
[----:B------:R-:W3:Y:S11]  /*d000*/  LDL.LU R129, [R1+0x12a4] ;  /* 0x0012a40001817983 */ /* 0x000ef60000300800 */
[----:B------:R-:W-:Y:S01]  /*d010*/  @!P3 IMAD.MOV R132, RZ, RZ, -R132 ;  /* 0x000000ffff84b224 */ /* 0x000fe200078e0a84 */
[----:B------:R-:W-:-:S02]  /*d020*/  ISETP.GE.AND P3, PT, R143, RZ, PT ;  /* 0x000000ff8f00720c */ /* 0x000fc40003f66270 */
[C---:B------:R-:W-:Y:S02]  /*d030*/  SEL R143, R250.reuse, R142, !P0 ;  /* 0x0000008efa8f7207 */ /* 0x040fe40004000000 */
[C---:B------:R-:W-:Y:S02]  /*d040*/  SEL R142, R250.reuse, R0, !P0 ;  /* 0x00000000fa8e7207 */ /* 0x040fe40004000000 */
[C---:B------:R-:W-:Y:S02]  /*d050*/  SEL R0, R250.reuse, R2, !P0 ;  /* 0x00000002fa007207 */ /* 0x040fe40004000000 */
[C---:B------:R-:W-:Y:S02]  /*d060*/  SEL R2, R250.reuse, R8, !P0 ;  /* 0x00000008fa027207 */ /* 0x040fe40004000000 */
[C---:B------:R-:W-:Y:S02]  /*d070*/  SEL R8, R250.reuse, R9, !P0 ;  /* 0x00000009fa087207 */ /* 0x040fe40004000000 */
[----:B------:R-:W-:-:S02]  /*d080*/  SEL R9, R250, R10, !P0 ;  /* 0x0000000afa097207 */ /* 0x000fc40004000000 */
[C---:B------:R-:W-:Y:S02]  /*d090*/  SEL R10, R250.reuse, R11, !P0 ;  /* 0x0000000bfa0a7207 */ /* 0x040fe40004000000 */
[C---:B------:R-:W-:Y:S02]  /*d0a0*/  SEL R11, R250.reuse, R12, !P0 ;  /* 0x0000000cfa0b7207 */ /* 0x040fe40004000000 */
[C---:B------:R-:W-:Y:S02]  /*d0b0*/  SEL R12, R250.reuse, R13, !P0 ;  /* 0x0000000dfa0c7207 */ /* 0x040fe40004000000 */
[C---:B------:R-:W-:Y:S02]  /*d0c0*/  SEL R13, R250.reuse, R14, !P0 ;  /* 0x0000000efa0d7207 */ /* 0x040fe40004000000 */
[C---:B------:R-:W-:Y:S02]  /*d0d0*/  SEL R14, R250.reuse, R15, !P0 ;  /* 0x0000000ffa0e7207 */ /* 0x040fe40004000000 */
[----:B------:R-:W-:Y:S01]  /*d0e0*/  SEL R15, R250, R16, !P0 ;  /* 0x00000010fa0f7207 */ /* 0x000fe20004000000 */
[----:B--2---:R-:W-:Y:S01]  /*d0f0*/  @!P5 IMAD.MOV R128, RZ, RZ, -R128 ;  /* 0x000000ffff80d224 */ /* 0x004fe200078e0a80 */
[----:B------:R-:W-:-:S02]  /*d100*/  ISETP.GE.AND P5, PT, R130, RZ, PT ;  /* 0x000000ff8200720c */ /* 0x000fc40003fa6270 */
[----:B------:R-:W2:Y:S01]  /*d110*/  LDL.LU R130, [R1+0x12a0] ;  /* 0x0012a00001827983 */ /* 0x000ea20000300800 */
[----:B---3--:R-:W-:Y:S01]  /*d120*/  @!P4 IMAD.MOV R129, RZ, RZ, -R129 ;  /* 0x000000ffff81c224 */ /* 0x008fe200078e0a81 */
[----:B------:R-:W-:Y:S02]  /*d130*/  ISETP.GE.AND P4, PT, R131, RZ, PT ;  /* 0x000000ff8300720c */ /* 0x000fe40003f86270 */
[----:B------:R-:W3:Y:S01]  /*d140*/  LDL.LU R131, [R1+0x129c] ;  /* 0x00129c0001837983 */ /* 0x000ee20000300800 */
[C---:B------:R-:W-:Y:S02]  /*d150*/  SEL R16, R250.reuse, R18, !P0 ;  /* 0x00000012fa107207 */ /* 0x040fe40004000000 */
[----:B------:R-:W-:Y:S02]  /*d160*/  MOV R18, R15 ;  /* 0x0000000f00127202 */ /* 0x000fe40000000f00 */
[C---:B------:R-:W-:Y:S01]  /*d170*/  SEL R15, R250.reuse, R19, !P0 ;  /* 0x00000013fa0f7207 */ /* 0x040fe20004000000 */
[----:B------:R-:W-:Y:S01]  /*d180*/  IMAD.MOV.U32 R19, RZ, RZ, R14 ;  /* 0x000000ffff137224 */ /* 0x000fe200078e000e */
[C---:B------:R-:W-:Y:S01]  /*d190*/  SEL R14, R250.reuse, R20, !P0 ;  /* 0x00000014fa0e7207 */ /* 0x040fe20004000000 */
[----:B------:R-:W-:Y:S01]  /*d1a0*/  IMAD.MOV.U32 R20, RZ, RZ, R13 ;  /* 0x000000ffff147224 */ /* 0x000fe200078e000d */
[C---:B------:R-:W-:Y:S01]  /*d1b0*/  SEL R13, R250.reuse, R21, !P0 ;  /* 0x00000015fa0d7207 */ /* 0x040fe20004000000 */
[----:B------:R-:W-:Y:S01]  /*d1c0*/  IMAD.MOV.U32 R21, RZ, RZ, R12 ;  /* 0x000000ffff157224 */ /* 0x000fe200078e000c */
[----:B------:R-:W-:-:S02]  /*d1d0*/  SEL R12, R250, R22, !P0 ;  /* 0x00000016fa0c7207 */ /* 0x000fc40004000000 */
[----:B------:R-:W-:Y:S02]  /*d1e0*/  MOV R22, R11 ;  /* 0x0000000b00167202 */ /* 0x000fe40000000f00 */
[C---:B------:R-:W-:Y:S01]  /*d1f0*/  SEL R11, R250.reuse, R23, !P0 ;  /* 0x00000017fa0b7207 */ /* 0x040fe20004000000 */
[----:B------:R-:W-:Y:S01]  /*d200*/  IMAD.MOV.U32 R23, RZ, RZ, R10 ;  /* 0x000000ffff177224 */ /* 0x000fe200078e000a */
[C---:B------:R-:W-:Y:S01]  /*d210*/  SEL R10, R250.reuse, R24, !P0 ;  /* 0x00000018fa0a7207 */ /* 0x040fe20004000000 */
[----:B------:R-:W-:Y:S01]  /*d220*/  IMAD.MOV.U32 R24, RZ, RZ, R9 ;  /* 0x000000ffff187224 */ /* 0x000fe200078e0009 */
[C---:B------:R-:W-:Y:S01]  /*d230*/  SEL R9, R250.reuse, R25, !P0 ;  /* 0x00000019fa097207 */ /* 0x040fe20004000000 */
[----:B------:R-:W-:Y:S01]  /*d240*/  IMAD.MOV.U32 R25, RZ, RZ, R8 ;  /* 0x000000ffff197224 */ /* 0x000fe200078e0008 */
[----:B------:R-:W-:Y:S02]  /*d250*/  SEL R8, R250, R26, !P0 ;  /* 0x0000001afa087207 */ /* 0x000fe40004000000 */
[----:B------:R-:W-:-:S02]  /*d260*/  MOV R26, R2 ;  /* 0x00000002001a7202 */ /* 0x000fc40000000f00 */
[C---:B------:R-:W-:Y:S02]  /*d270*/  SEL R141, R250.reuse, R141, !P0 ;  /* 0x0000008dfa8d7207 */ /* 0x040fe40004000000 */
[C---:B------:R-:W-:Y:S01]  /*d280*/  SEL R2, R250.reuse, R27, !P0 ;  /* 0x0000001bfa027207 */ /* 0x040fe20004000000 */
[----:B------:R-:W-:Y:S01]  /*d290*/  IMAD.MOV.U32 R27, RZ, RZ, R0 ;  /* 0x000000ffff1b7224 */ /* 0x000fe200078e0000 */
[C---:B------:R-:W-:Y:S01]  /*d2a0*/  SEL R0, R250.reuse, R28, !P0 ;  /* 0x0000001cfa007207 */ /* 0x040fe20004000000 */
[----:B------:R-:W-:Y:S01]  /*d2b0*/  IMAD.MOV.U32 R28, RZ, RZ, R142 ;  /* 0x000000ffff1c7224 */ /* 0x000fe200078e008e */
[C---:B------:R-:W-:Y:S02]  /*d2c0*/  SEL R140, R250.reuse, R140, !P0 ;  /* 0x0000008cfa8c7207 */ /* 0x040fe40004000000 */
[C---:B------:R-:W-:Y:S02]  /*d2d0*/  SEL R139, R250.reuse, R139, !P0 ;  /* 0x0000008bfa8b7207 */ /* 0x040fe40004000000 */
[C---:B------:R-:W-:Y:S01]  /*d2e0*/  SEL R142, R250.reuse, R29, !P0 ;  /* 0x0000001dfa8e7207 */ /* 0x040fe20004000000 */
[----:B------:R-:W-:Y:S01]  /*d2f0*/  IMAD.MOV.U32 R29, RZ, RZ, R141 ;  /* 0x000000ffff1d7224 */ /* 0x000fe200078e008d */
[----:B------:R-:W-:-:S02]  /*d300*/  SEL R138, R250, R138, !P0 ;  /* 0x0000008afa8a7207 */ /* 0x000fc40004000000 */
[C---:B------:R-:W-:Y:S02]  /*d310*/  SEL R141, R250.reuse, R30, !P0 ;  /* 0x0000001efa8d7207 */ /* 0x040fe40004000000 */
[----:B------:R-:W-:Y:S02]  /*d320*/  MOV R30, R140 ;  /* 0x0000008c001e7202 */ /* 0x000fe40000000f00 */
[C---:B------:R-:W-:Y:S02]  /*d330*/  SEL R137, R250.reuse, R137, !P0 ;  /* 0x00000089fa897207 */ /* 0x040fe40004000000 */
[C---:B------:R-:W-:Y:S01]  /*d340*/  SEL R140, R250.reuse, R31, !P0 ;  /* 0x0000001ffa8c7207 */ /* 0x040fe20004000000 */
[----:B------:R-:W-:Y:S01]  /*d350*/  IMAD.MOV.U32 R31, RZ, RZ, R139 ;  /* 0x000000ffff1f7224 */ /* 0x000fe200078e008b */
[C---:B------:R-:W-:Y:S01]  /*d360*/  SEL R139, R250.reuse, R32, !P0 ;  /* 0x00000020fa8b7207 */ /* 0x040fe20004000000 */
[----:B------:R-:W-:Y:S01]  /*d370*/  IMAD.MOV.U32 R32, RZ, RZ, R138 ;  /* 0x000000ffff207224 */ /* 0x000fe200078e008a */
[----:B------:R-:W-:-:S02]  /*d380*/  SEL R133, R250, R133, !P0 ;  /* 0x00000085fa857207 */ /* 0x000fc40004000000 */
[C---:B------:R-:W-:Y:S02]  /*d390*/  SEL R7, R250.reuse, R7, !P0 ;  /* 0x00000007fa077207 */ /* 0x040fe40004000000 */
[C---:B------:R-:W-:Y:S01]  /*d3a0*/  SEL R138, R250.reuse, R33, !P0 ;  /* 0x00000021fa8a7207 */ /* 0x040fe20004000000 */
[----:B------:R-:W-:Y:S01]  /*d3b0*/  IMAD.MOV.U32 R33, RZ, RZ, R137 ;  /* 0x000000ffff217224 */ /* 0x000fe200078e0089 */
[C---:B------:R-:W-:Y:S02]  /*d3c0*/  SEL R6, R250.reuse, R6, !P0 ;  /* 0x00000006fa067207 */ /* 0x040fe40004000000 */
[C---:B------:R-:W-:Y:S02]  /*d3d0*/  SEL R137, R250.reuse, R34, !P0 ;  /* 0x00000022fa897207 */ /* 0x040fe40004000000 */
[----:B------:R-:W-:Y:S02]  /*d3e0*/  MOV R34, R133 ;  /* 0x0000008500227202 */ /* 0x000fe40000000f00 */
        /* <DEDUP_REMOVED lines=8> */
[----:B------:R-:W-:Y:S01]  /*d470*/  SEL R5, R250, R38, !P0 ;  /* 0x00000026fa057207 */ /* 0x000fe20004000000 */
[----:B------:R-:W-:Y:S01]  /*d480*/  IMAD R142, R142, UR74, RZ ;  /* 0x0000004a8e8e7c24 */ /* 0x000fe2000f8e02ff */
[----:B------:R-:W-:Y:S02]  /*d490*/  MOV R38, R4 ;  /* 0x0000000400267202 */ /* 0x000fe40000000f00 */
[C---:B------:R-:W-:Y:S01]  /*d4a0*/  SEL R4, R250.reuse, R39, !P0 ;  /* 0x00000027fa047207 */ /* 0x040fe20004000000 */
[----:B------:R-:W-:Y:S01]  /*d4b0*/  IMAD.MOV.U32 R39, RZ, RZ, R3 ;  /* 0x000000ffff277224 */ /* 0x000fe200078e0003 */
[----:B------:R-:W-:Y:S01]  /*d4c0*/  SEL R3, R250, R40, !P0 ;  /* 0x00000028fa037207 */ /* 0x000fe20004000000 */
[----:B------:R-:W-:-:S02]  /*d4d0*/  IMAD R141, R141, UR74, RZ ;  /* 0x0000004a8d8d7c24 */ /* 0x000fc4000f8e02ff */
[----:B------:R-:W-:Y:S02]  /*d4e0*/  IMAD R40, R143, UR74, RZ ;  /* 0x0000004a8f287c24 */ /* 0x000fe4000f8e02ff */
[----:B------:R-:W-:Y:S02]  /*d4f0*/  IMAD R140, R140, UR74, RZ ;  /* 0x0000004a8c8c7c24 */ /* 0x000fe4000f8e02ff */
[----:B------:R-:W-:Y:S02]  /*d500*/  IMAD R139, R139, UR74, RZ ;  /* 0x0000004a8b8b7c24 */ /* 0x000fe4000f8e02ff */
[----:B------:R-:W-:Y:S02]  /*d510*/  IMAD R138, R138, UR74, RZ ;  /* 0x0000004a8a8a7c24 */ /* 0x000fe4000f8e02ff */
[----:B------:R-:W-:Y:S02]  /*d520*/  IMAD R137, R137, UR74, RZ ;  /* 0x0000004a89897c24 */ /* 0x000fe4000f8e02ff */
[----:B------:R-:W-:-:S02]  /*d530*/  IMAD R133, R133, UR74, RZ ;  /* 0x0000004a85857c24 */ /* 0x000fc4000f8e02ff */
[----:B------:R-:W-:Y:S02]  /*d540*/  IMAD R7, R7, UR74, RZ ;  /* 0x0000004a07077c24 */ /* 0x000fe4000f8e02ff */
[----:B------:R-:W-:Y:S02]  /*d550*/  IMAD R6, R6, UR74, RZ ;  /* 0x0000004a06067c24 */ /* 0x000fe4000f8e02ff */
[----:B------:R-:W-:Y:S02]  /*d560*/  IMAD R5, R5, UR74, RZ ;  /* 0x0000004a05057c24 */ /* 0x000fe4000f8e02ff */
[----:B------:R-:W-:Y:S01]  /*d570*/  IMAD R4, R4, UR74, RZ ;  /* 0x0000004a04047c24 */ /* 0x000fe2000f8e02ff */
[C---:B------:R-:W-:Y:S01]  /*d580*/  SEL R100, R250.reuse, R100, !P0 ;  /* 0x00000064fa647207 */ /* 0x040fe20004000000 */
[----:B------:R-:W-:Y:S01]  /*d590*/  IMAD R3, R3, UR74, RZ ;  /* 0x0000004a03037c24 */ /* 0x000fe2000f8e02ff */
[C---:B------:R-:W-:Y:S02]  /*d5a0*/  SEL R101, R250.reuse, R101, !P0 ;  /* 0x00000065fa657207 */ /* 0x040fe40004000000 */
[----:B------:R-:W-:-:S02]  /*d5b0*/  SEL R102, R250, R102, !P0 ;  /* 0x00000066fa667207 */ /* 0x000fc40004000000 */
        /* <DEDUP_REMOVED lines=14> */
[----:B---3--:R-:W-:Y:S02]  /*d6a0*/  @!P2 IADD3 R131, PT, PT, -R131, RZ, RZ ;  /* 0x000000ff8383a210 */ /* 0x008fe40007ffe1ff */
[----:B------:R-:W-:Y:S02]  /*d6b0*/  ISETP.GE.AND P2, PT, R134, RZ, PT ;  /* 0x000000ff8600720c */ /* 0x000fe40003f46270 */
[----:B------:R-:W3:Y:S04]  /*d6c0*/  LDL.LU R134, [R1+0x1294] ;  /* 0x0012940001867983 */ /* 0x000ee80000300800 */
[----:B------:R-:W4:Y:S04]  /*d6d0*/  LDL.LU R143, [R1+0x1290] ;  /* 0x00129000018f7983 */ /* 0x000f280000300800 */
[----:B------:R1:W-:Y:S04]  /*d6e0*/  STL [R1+0x8], R142 ;  /* 0x0000088e01007387 */ /* 0x0003e80000100800 */
[----:B-1----:R-:W2:Y:S04]  /*d6f0*/  LDL.LU R142, [R1+0x128c] ;  /* 0x00128c00018e7983 */ /* 0x002ea80000300800 */
        /* <DEDUP_REMOVED lines=10> */
[----:B------:R-:W-:Y:S04]  /*d7a0*/  STL [R1+0x1c], R133 ;  /* 0x00001c8501007387 */ /* 0x000fe80000100800 */
[----:B------:R-:W-:Y:S04]  /*d7b0*/  STL [R1+0x18], R7 ;  /* 0x0000180701007387 */ /* 0x000fe80000100800 */
[----:B------:R-:W-:Y:S04]  /*d7c0*/  STL [R1+0x10], R6 ;  /* 0x0000100601007387 */ /* 0x000fe80000100800 */
[----:B------:R1:W-:Y:S04]  /*d7d0*/  STL [R1+0xc], R5 ;  /* 0x00000c0501007387 */ /* 0x0003e80000100800 */
[----:B------:R1:W-:Y:S04]  /*d7e0*/  STL [R1+0x4], R4 ;  /* 0x0000040401007387 */ /* 0x0003e80000100800 */
[----:B------:R1:W-:Y:S02]  /*d7f0*/  STL [R1], R3 ;  /* 0x0000000301007387 */ /* 0x0003e40000100800 */
[----:B-1----:R-:W-:-:S02]  /*d800*/  IMAD R5, R101, UR74, RZ ;  /* 0x0000004a65057c24 */ /* 0x002fc4000f8e02ff */
[----:B------:R-:W-:Y:S02]  /*d810*/  IMAD R4, R102, UR74, RZ ;  /* 0x0000004a66047c24 */ /* 0x000fe4000f8e02ff */
[----:B------:R-:W-:-:S05]  /*d820*/  IMAD R3, R100, UR74, RZ ;  /* 0x0000004a64037c24 */ /* 0x000fca000f8e02ff */
[----:B------:R1:W-:Y:S04]  /*d830*/  STL [R1+0x30], R3 ;  /* 0x0000300301007387 */ /* 0x0003e80000100800 */
[----:B------:R1:W-:Y:S04]  /*d840*/  STL [R1+0x34], R5 ;  /* 0x0000340501007387 */ /* 0x0003e80000100800 */
[----:B------:R1:W-:Y:S02]  /*d850*/  STL [R1+0x38], R4 ;  /* 0x0000380401007387 */ /* 0x0003e40000100800 */
[----:B-1----:R-:W-:-:S02]  /*d860*/  IMAD R3, R103, UR74, RZ ;  /* 0x0000004a67037c24 */ /* 0x002fc4000f8e02ff */
[----:B------:R-:W-:-:S03]  /*d870*/  IMAD R5, R104, UR74, RZ ;  /* 0x0000004a68057c24 */ /* 0x000fc6000f8e02ff */
[----:B------:R1:W-:Y:S01]  /*d880*/  STL [R1+0x3c], R3 ;  /* 0x00003c0301007387 */ /* 0x0003e20000100800 */
[----:B------:R-:W-:-:S03]  /*d890*/  IMAD R4, R105, UR74, RZ ;  /* 0x0000004a69047c24 */ /* 0x000fc6000f8e02ff */
[----:B------:R1:W-:Y:S04]  /*d8a0*/  STL [R1+0x40], R5 ;  /* 0x0000400501007387 */ /* 0x0003e80000100800 */
[----:B------:R1:W-:Y:S02]  /*d8b0*/  STL [R1+0x44], R4 ;  /* 0x0000440401007387 */ /* 0x0003e40000100800 */
[----:B-1----:R-:W-:Y:S02]  /*d8c0*/  IMAD R3, R106, UR74, RZ ;  /* 0x0000004a6a037c24 */ /* 0x002fe4000f8e02ff */
[----:B------:R-:W-:-:S03]  /*d8d0*/  IMAD R5, R107, UR74, RZ ;  /* 0x0000004a6b057c24 */ /* 0x000fc6000f8e02ff */
[----:B------:R1:W-:Y:S01]  /*d8e0*/  STL [R1+0x48], R3 ;  /* 0x0000480301007387 */ /* 0x0003e20000100800 */
[----:B------:R-:W-:-:S03]  /*d8f0*/  IMAD R4, R108, UR74, RZ ;  /* 0x0000004a6c047c24 */ /* 0x000fc6000f8e02ff */
[----:B------:R1:W-:Y:S01]  /*d900*/  STL [R1+0x4c], R5 ;  /* 0x00004c0501007387 */ /* 0x0003e20000100800 */
[----:B------:R-:W-:Y:S02]  /*d910*/  IMAD R6, R111, UR74, RZ ;  /* 0x0000004a6f067c24 */ /* 0x000fe4000f8e02ff */
[----:B-1----:R-:W-:Y:S01]  /*d920*/  IMAD R3, R109, UR74, RZ ;  /* 0x0000004a6d037c24 */ /* 0x002fe2000f8e02ff */
[----:B------:R-:W3:Y:S04]  /*d930*/  LDL R5, [R1+0x11cc] ;  /* 0x0011cc0001057983 */ /* 0x000ee80000100800 */
[----:B------:R1:W-:Y:S01]  /*d940*/  STL [R1+0x50], R4 ;  /* 0x0000500401007387 */ /* 0x0003e20000100800 */
[----:B------:R-:W-:-:S03]  /*d950*/  IMAD R7, R113, UR74, RZ ;  /* 0x0000004a71077c24 */ /* 0x000fc6000f8e02ff */
[----:B------:R1:W-:Y:S02]  /*d960*/  STL [R1+0x54], R3 ;  /* 0x0000540301007387 */ /* 0x0003e40000100800 */
[----:B-1----:R-:W-:Y:S02]  /*d970*/  IMAD R4, R110, UR74, RZ ;  /* 0x0000004a6e047c24 */ /* 0x002fe4000f8e02ff */
[----:B------:R-:W-:-:S03]  /*d980*/  IMAD R3, R112, UR74, RZ ;  /* 0x0000004a70037c24 */ /* 0x000fc6000f8e02ff */
[----:B------:R1:W-:Y:S04]  /*d990*/  STL [R1+0x3fc], R4 ;  /* 0x0003fc0401007387 */ /* 0x0003e80000100800 */
[----:B-1----:R-:W3:Y:S04]  /*d9a0*/  LDL R4, [R1+0x11d4] ;  /* 0x0011d40001047983 */ /* 0x002ee80000100800 */
[----:B------:R-:W-:Y:S04]  /*d9b0*/  STL [R1+0x404], R6 ;  /* 0x0004040601007387 */ /* 0x000fe80000100800 */
[----:B------:R-:W-:Y:S04]  /*d9c0*/  STL [R1+0x40c], R3 ;  /* 0x00040c0301007387 */ /* 0x000fe80000100800 */
[----:B------:R1:W-:Y:S04]  /*d9d0*/  STL [R1+0x414], R7 ;  /* 0x0004140701007387 */ /* 0x0003e80000100800 */
[----:B-1----:R-:W3:Y:S01]  /*d9e0*/  LDL R7, [R1+0x11d8] ;  /* 0x0011d80001077983 */ /* 0x002ee20000100800 */
[----:B------:R-:W-:-:S02]  /*d9f0*/  SEL R114, R250, R114, !P0 ;  /* 0x00000072fa727207 */ /* 0x000fc40004000000 */
[C---:B------:R-:W-:Y:S02]  /*da00*/  SEL R115, R250.reuse, R115, !P0 ;  /* 0x00000073fa737207 */ /* 0x040fe40004000000 */
[----:B------:R-:W-:Y:S01]  /*da10*/  SEL R123, R250, R123, !P0 ;  /* 0x0000007bfa7b7207 */ /* 0x000fe20004000000 */
[----:B------:R-:W-:Y:S01]  /*da20*/  IMAD R6, R114, UR74, RZ ;  /* 0x0000004a72067c24 */ /* 0x000fe2000f8e02ff */
[----:B------:R-:W-:Y:S01]  /*da30*/  SEL R116, R250, R116, !P0 ;  /* 0x00000074fa747207 */ /* 0x000fe20004000000 */
[----:B------:R-:W-:-:S03]  /*da40*/  IMAD R3, R115, UR74, RZ ;  /* 0x0000004a73037c24 */ /* 0x000fc6000f8e02ff */
[----:B------:R1:W-:Y:S01]  /*da50*/  STL [R1+0x41c], R6 ;  /* 0x00041c0601007387 */ /* 0x0003e20000100800 */
[----:B------:R-:W-:-:S03]  /*da60*/  IMAD R107, R116, UR74, RZ ;  /* 0x0000004a746b7c24 */ /* 0x000fc6000f8e02ff */
[----:B------:R1:W-:Y:S04]  /*da70*/  STL [R1+0x424], R3 ;  /* 0x0004240301007387 */ /* 0x0003e80000100800 */
[----:B------:R-:W4:Y:S01]  /*da80*/  LDL R116, [R1+0x11a4] ;  /* 0x0011a40001747983 */ /* 0x000f220000100800 */
[----:B-1----:R-:W-:-:S05]  /*da90*/  IMAD R6, R123, UR74, RZ ;  /* 0x0000004a7b067c24 */ /* 0x002fca000f8e02ff */
[----:B------:R1:W-:Y:S04]  /*daa0*/  STL [R1+0x1264], R6 ;  /* 0x0012640601007387 */ /* 0x0003e80000100800 */
[----:B------:R-:W4:Y:S04]  /*dab0*/  LDL R3, [R1+0x11ac] ;  /* 0x0011ac0001037983 */ /* 0x000f280000100800 */
[----:B------:R-:W4:Y:S01]  /*dac0*/  LDL R100, [R1+0x11a8] ;  /* 0x0011a80001647983 */ /* 0x000f220000100800 */
[----:B--2---:R-:W-:Y:S01]  /*dad0*/  @!P2 IMAD.MOV R137, RZ, RZ, -R137 ;  /* 0x000000ffff89a224 */ /* 0x004fe200078e0a89 */
[----:B---3--:R-:W-:-:S02]  /*dae0*/  ISETP.GE.AND P2, PT, R7, RZ, PT ;  /* 0x000000ff0700720c */ /* 0x008fc40003f46270 */
[----:B------:R-:W2:Y:S01]  /*daf0*/  LDL R7, [R1+0x1188] ;  /* 0x0011880001077983 */ /* 0x000ea20000100800 */
[----:B------:R-:W-:Y:S02]  /*db00*/  @!P1 IMAD.MOV R136, RZ, RZ, -R136 ;  /* 0x000000ffff889224 */ /* 0x000fe400078e0a88 */
[----:B------:R-:W-:Y:S01]  /*db10*/  @!P4 IMAD.MOV R135, RZ, RZ, -R135 ;  /* 0x000000ffff87c224 */ /* 0x000fe200078e0a87 */
[----:B------:R-:W-:Y:S02]  /*db20*/  ISETP.GE.AND P4, PT, R5, RZ, PT ;  /* 0x000000ff0500720c */ /* 0x000fe40003f86270 */
[C---:B------:R-:W-:Y:S01]  /*db30*/  SEL R136, R250.reuse, R136, !P0 ;  /* 0x00000088fa887207 */ /* 0x040fe20004000000 */
[----:B------:R-:W3:Y:S01]  /*db40*/  LDL R5, [R1+0x11b0] ;  /* 0x0011b00001057983 */ /* 0x000ee20000100800 */
[----:B------:R-:W-:-:S03]  /*db50*/  SEL R137, R250, R137, !P0 ;  /* 0x00000089fa897207 */ /* 0x000fc60004000000 */
[----:B-1----:R-:W-:Y:S01]  /*db60*/  IMAD R6, R136, UR73, RZ ;  /* 0x0000004988067c24 */ /* 0x002fe2000f8e02ff */
[----:B------:R-:W-:Y:S02]  /*db70*/  ISETP.GE.AND P1, PT, R4, RZ, PT ;  /* 0x000000ff0400720c */ /* 0x000fe40003f26270 */
[----:B------:R-:W-:Y:S01]  /*db80*/  @!P3 IADD3 R138, PT, PT, -R138, RZ, RZ ;  /* 0x000000ff8a8ab210 */ /* 0x000fe20007ffe1ff */
[----:B------:R-:W2:Y:S01]  /*db90*/  LDL R4, [R1+0x11b4] ;  /* 0x0011b40001047983 */ /* 0x000ea20000100800 */
[----:B------:R-:W-:Y:S01]  /*dba0*/  @!P2 IMAD.MOV R141, RZ, RZ, -R141 ;  /* 0x000000ffff8da224 */ /* 0x000fe200078e0a8d */
[C---:B------:R-:W-:Y:S01]  /*dbb0*/  SEL R118, R250.reuse, R118, !P0 ;  /* 0x00000076fa767207 */ /* 0x040fe20004000000 */
[----:B------:R-:W-:Y:S01]  /*dbc0*/  @!P4 IMAD.MOV R139, RZ, RZ, -R139 ;  /* 0x000000ffff8bc224 */ /* 0x000fe200078e0a8b */
[----:B------:R1:W-:Y:S01]  /*dbd0*/  STL [R1+0x4c4], R6 ;  /* 0x0004c40601007387 */ /* 0x0003e20000100800 */
[C---:B------:R-:W-:Y:S02]  /*dbe0*/  SEL R138, R250.reuse, R138, !P0 ;  /* 0x0000008afa8a7207 */ /* 0x040fe40004000000 */
[----:B------:R-:W-:-:S02]  /*dbf0*/  SEL R117, R250, R117, !P0 ;  /* 0x00000075fa757207 */ /* 0x000fc40004000000 */
[C---:B------:R-:W-:Y:S02]  /*dc00*/  SEL R119, R250.reuse, R119, !P0 ;  /* 0x00000077fa777207 */ /* 0x040fe40004000000 */
[C---:B------:R-:W-:Y:S02]  /*dc10*/  SEL R120, R250.reuse, R120, !P0 ;  /* 0x00000078fa787207 */ /* 0x040fe40004000000 */
[C---:B------:R-:W-:Y:S01]  /*dc20*/  SEL R122, R250.reuse, R122, !P0 ;  /* 0x0000007afa7a7207 */ /* 0x040fe20004000000 */
[----:B-1----:R-:W-:Y:S01]  /*dc30*/  IMAD R6, R137, UR72, RZ ;  /* 0x0000004889067c24 */ /* 0x002fe2000f8e02ff */
[C---:B------:R-:W-:Y:S02]  /*dc40*/  SEL R139, R250.reuse, R139, !P0 ;  /* 0x0000008bfa8b7207 */ /* 0x040fe40004000000 */
[C---:B------:R-:W-:Y:S02]  /*dc50*/  SEL R128, R250.reuse, R128, !P0 ;  /* 0x00000080fa807207 */ /* 0x040fe40004000000 */
[----:B------:R-:W-:Y:S01]  /*dc60*/  SEL R124, R250, R124, !P0 ;  /* 0x0000007cfa7c7207 */ /* 0x000fe20004000000 */
[----:B------:R1:W-:Y:S01]  /*dc70*/  STL [R1+0x4cc], R6 ;  /* 0x0004cc0601007387 */ /* 0x0003e20000100800 */
[----:B----4-:R-:W-:Y:S01]  /*dc80*/  ISETP.GE.AND P3, PT, R3, RZ, PT ;  /* 0x000000ff0300720c */ /* 0x010fe20003f66270 */
[----:B------:R-:W-:Y:S01]  /*dc90*/  @!P5 IMAD.MOV R134, RZ, RZ, -R134 ;  /* 0x000000ffff86d224 */ /* 0x000fe200078e0a86 */
[----:B------:R-:W-:Y:S01]  /*dca0*/  ISETP.GE.AND P2, PT, R100, RZ, PT ;  /* 0x000000ff6400720c */ /* 0x000fe20003f46270 */
[----:B------:R-:W-:Y:S01]  /*dcb0*/  @!P1 IMAD.MOV R140, RZ, RZ, -R140 ;  /* 0x000000ffff8c9224 */ /* 0x000fe200078e0a8c */
[----:B------:R-:W-:Y:S01]  /*dcc0*/  SEL R131, R250, R131, !P0 ;  /* 0x00000083fa837207 */ /* 0x000fe20004000000 */
[----:B------:R-:W-:Y:S01]  /*dcd0*/  IMAD R105, R118, UR74, RZ ;  /* 0x0000004a76697c24 */ /* 0x000fe2000f8e02ff */
[C---:B------:R-:W-:Y:S01]  /*dce0*/  SEL R130, R250.reuse, R130, !P0 ;  /* 0x00000082fa827207 */ /* 0x040fe20004000000 */
[----:B------:R-:W-:Y:S01]  /*dcf0*/  IMAD R106, R117, UR74, RZ ;  /* 0x0000004a756a7c24 */ /* 0x000fe2000f8e02ff */
[----:B------:R-:W-:Y:S01]  /*dd00*/  SEL R126, R250, R126, !P0 ;  /* 0x0000007efa7e7207 */ /* 0x000fe20004000000 */
[----:B-1----:R-:W-:Y:S01]  /*dd10*/  IMAD R6, R138, UR71, RZ ;  /* 0x000000478a067c24 */ /* 0x002fe2000f8e02ff */
[----:B------:R-:W-:-:S02]  /*dd20*/  SEL R129, R250, R129, !P0 ;  /* 0x00000081fa817207 */ /* 0x000fc40004000000 */
[C---:B------:R-:W-:Y:S02]  /*dd30*/  SEL R132, R250.reuse, R132, !P0 ;  /* 0x00000084fa847207 */ /* 0x040fe40004000000 */
[----:B------:R-:W-:Y:S01]  /*dd40*/  SEL R127, R250, R127, !P0 ;  /* 0x0000007ffa7f7207 */ /* 0x000fe20004000000 */
[----:B------:R1:W-:Y:S01]  /*dd50*/  STL [R1+0x4d4], R6 ;  /* 0x0004d40601007387 */ /* 0x0003e20000100800 */
[----:B------:R-:W-:Y:S01]  /*dd60*/  @!P2 IMAD.MOV R143, RZ, RZ, -R143 ;  /* 0x000000ffff8fa224 */ /* 0x000fe200078e0a8f */
[----:B------:R-:W-:Y:S02]  /*dd70*/  ISETP.GE.AND P1, PT, R116, RZ, PT ;  /* 0x000000ff7400720c */ /* 0x000fe40003f26270 */
[C---:B------:R-:W-:Y:S02]  /*dd80*/  SEL R125, R250.reuse, R125, !P0 ;  /* 0x0000007dfa7d7207 */ /* 0x040fe40004000000 */
[C---:B------:R-:W-:Y:S01]  /*dd90*/  SEL R121, R250.reuse, R121, !P0 ;  /* 0x00000079fa797207 */ /* 0x040fe20004000000 */
[----:B------:R-:W-:Y:S01]  /*dda0*/  IMAD R39, R39, UR74, RZ ;  /* 0x0000004a27277c24 */ /* 0x000fe2000f8e02ff */
[----:B------:R-:W-:Y:S01]  /*ddb0*/  SEL R141, R250, R141, !P0 ;  /* 0x0000008dfa8d7207 */ /* 0x000fe20004000000 */
[----:B------:R-:W-:Y:S01]  /*ddc0*/  IMAD R38, R38, UR74, RZ ;  /* 0x0000004a26267c24 */ /* 0x000fe2000f8e02ff */
[C---:B------:R-:W-:Y:S01]  /*ddd0*/  SEL R135, R250.reuse, R135, !P0 ;  /* 0x00000087fa877207 */ /* 0x040fe20004000000 */
[----:B-1----:R-:W-:Y:S01]  /*dde0*/  IMAD R6, R139, UR70, RZ ;  /* 0x000000468b067c24 */ /* 0x002fe2000f8e02ff */
[C---:B------:R-:W-:Y:S01]  /*ddf0*/  SEL R17, R250.reuse, R17, !P0 ;  /* 0x00000011fa117207 */ /* 0x040fe20004000000 */
[----:B------:R-:W-:Y:S01]  /*de00*/  IMAD R37, R37, UR74, RZ ;  /* 0x0000004a25257c24 */ /* 0x000fe2000f8e02ff */
[----:B------:R-:W-:Y:S01]  /*de10*/  SEL R41, R250, R41, !P0 ;  /* 0x00000029fa297207 */ /* 0x000fe20004000000 */
[----:B------:R-:W-:Y:S01]  /*de20*/  IMAD R36, R36, UR74, RZ ;  /* 0x0000004a24247c24 */ /* 0x000fe2000f8e02ff */
[----:B------:R1:W-:Y:S01]  /*de30*/  STL [R1+0x4dc], R6 ;  /* 0x0004dc0601007387 */ /* 0x0003e20000100800 */
[----:B------:R-:W-:Y:S01]  /*de40*/  IMAD R35, R35, UR74, RZ ;  /* 0x0000004a23237c24 */ /* 0x000fe2000f8e02ff */
[----:B------:R-:W-:Y:S01]  /*de50*/  SEL R42, R250, R42, !P0 ;  /* 0x0000002afa2a7207 */ /* 0x000fe20004000000 */
[----:B------:R-:W-:Y:S01]  /*de60*/  IMAD R34, R34, UR74, RZ ;  /* 0x0000004a22227c24 */ /* 0x000fe2000f8e02ff */
[----:B------:R-:W4:Y:S01]  /*de70*/  LDL R3, [R1+0x118c] ;  /* 0x00118c0001037983 */ /* 0x000f220000100800 */
[----:B------:R-:W-:Y:S01]  /*de80*/  IMAD R33, R33, UR74, RZ ;  /* 0x0000004a21217c24 */ /* 0x000fe2000f8e02ff */
[----:B------:R-:W-:Y:S01]  /*de90*/  SEL R43, R250, R43, !P0 ;  /* 0x0000002bfa2b7207 */ /* 0x000fe20004000000 */
[----:B------:R-:W-:Y:S01]  /*dea0*/  IMAD R32, R32, UR74, RZ ;  /* 0x0000004a20207c24 */ /* 0x000fe2000f8e02ff */
[C---:B------:R-:W-:Y:S01]  /*deb0*/  SEL R44, R250.reuse, R44, !P0 ;  /* 0x0000002cfa2c7207 */ /* 0x040fe20004000000 */
        /* <DEDUP_REMOVED lines=49> */
[----:B------:R-:W-:Y:S01]  /*e1d0*/  SEL R68, R250, R68, !P0 ;  /* 0x00000044fa447207 */ /* 0x000fe20004000000 */
[----:B------:R-:W-:Y:S01]  /*e1e0*/  IMAD R0, R0, UR74, RZ ;  /* 0x0000004a00007c24 */ /* 0x000fe2000f8e02ff */
[----:B------:R-:W-:Y:S01]  /*e1f0*/  SEL R69, R250, R69, !P0 ;  /* 0x00000045fa457207 */ /* 0x000fe20004000000 */
[----:B------:R-:W1:Y:S01]  /*e200*/  LDCU UR73, c[0x0][0x3b0] ;  /* 0x00007600ff4977ac */ /* 0x000e620008000800 */
[----:B---3--:R-:W-:Y:S01]  /*e210*/  ISETP.GE.AND P4, PT, R5, RZ, PT ;  /* 0x000000ff0500720c */ /* 0x008fe20003f86270 */
[----:B------:R-:W-:Y:S01]  /*e220*/  @!P3 IMAD.MOV R144, RZ, RZ, -R144 ;  /* 0x000000ffff90b224 */ /* 0x000fe200078e0a90 */
[----:B--2---:R-:W-:Y:S01]  /*e230*/  ISETP.GE.AND P2, PT, R7, RZ, PT ;  /* 0x000000ff0700720c */ /* 0x004fe20003f46270 */
[----:B------:R-:W2:Y:S01]  /*e240*/  LDL R5, [R1+0x11a0] ;  /* 0x0011a00001057983 */ /* 0x000ea20000100800 */
[----:B------:R-:W-:Y:S01]  /*e250*/  @!P1 IADD3 R142, PT, PT, -R142, RZ, RZ ;  /* 0x000000ff8e8e9210 */ /* 0x000fe20007ffe1ff */
[----:B------:R-:W-:Y:S01]  /*e260*/  IMAD R101, R119, UR74, RZ ;  /* 0x0000004a77657c24 */ /* 0x000fe2000f8e02ff */
[----:B------:R-:W-:Y:S01]  /*e270*/  SEL R143, R250, R143, !P0 ;  /* 0x0000008ffa8f7207 */ /* 0x000fe20004000000 */
[----:B------:R-:W3:Y:S01]  /*e280*/  LDL R7, [R1+0x1168] ;  /* 0x0011680001077983 */ /* 0x000ee20000100800 */
[----:B------:R-:W-:Y:S01]  /*e290*/  ISETP.GE.AND P1, PT, R4, RZ, PT ;  /* 0x000000ff0400720c */ /* 0x000fe20003f26270 */
[----:B------:R-:W-:Y:S01]  /*e2a0*/  IMAD R103, R120, UR74, RZ ;  /* 0x0000004a78677c24 */ /* 0x000fe2000f8e02ff */
[----:B------:R-:W-:Y:S01]  /*e2b0*/  SEL R142, R250, R142, !P0 ;  /* 0x0000008efa8e7207 */ /* 0x000fe20004000000 */
[----:B------:R-:W-:Y:S01]  /*e2c0*/  IMAD R114, R122, UR74, RZ ;  /* 0x0000004a7a727c24 */ /* 0x000fe2000f8e02ff */
[C---:B------:R-:W-:Y:S01]  /*e2d0*/  SEL R70, R250.reuse, R70, !P0 ;  /* 0x00000046fa467207 */ /* 0x040fe20004000000 */
[----:B------:R-:W-:Y:S01]  /*e2e0*/  @!P4 IMAD.MOV R145, RZ, RZ, -R145 ;  /* 0x000000ffff91c224 */ /* 0x000fe200078e0a91 */
[----:B------:R-:W-:Y:S01]  /*e2f0*/  SEL R71, R250, R71, !P0 ;  /* 0x00000047fa477207 */ /* 0x000fe20004000000 */
[----:B------:R-:W-:Y:S01]  /*e300*/  IMAD R4, R142, UR67, RZ ;  /* 0x000000438e047c24 */ /* 0x000fe2000f8e02ff */
[C---:B------:R-:W-:Y:S01]  /*e310*/  SEL R72, R250.reuse, R72, !P0 ;  /* 0x00000048fa487207 */ /* 0x040fe20004000000 */
[----:B-1----:R-:W-:Y:S01]  /*e320*/  IMAD R6, R143, UR66, RZ ;  /* 0x000000428f067c24 */ /* 0x002fe2000f8e02ff */
[----:B------:R-:W-:Y:S01]  /*e330*/  SEL R145, R250, R145, !P0 ;  /* 0x00000091fa917207 */ /* 0x000fe20004000000 */
[----:B------:R-:W-:Y:S01]  /*e340*/  IMAD R111, R128, UR74, RZ ;  /* 0x0000004a806f7c24 */ /* 0x000fe2000f8e02ff */
[----:B------:R1:W-:Y:S01]  /*e350*/  STL [R1+0x4f4], R4 ;  /* 0x0004f40401007387 */ /* 0x0003e20000100800 */
[----:B------:R-:W-:Y:S01]  /*e360*/  @!P1 IADD3 R146, PT, PT, -R146, RZ, RZ ;  /* 0x000000ff92929210 */ /* 0x000fe20007ffe1ff */
[----:B------:R-:W-:Y:S01]  /*e370*/  @!P2 IMAD.MOV R147, RZ, RZ, -R147 ;  /* 0x000000ffff93a224 */ /* 0x000fe200078e0a93 */
[----:B------:R-:W-:Y:S01]  /*e380*/  SEL R73, R250, R73, !P0 ;  /* 0x00000049fa497207 */ /* 0x000fe20004000000 */
[----:B------:R-:W-:Y:S01]  /*e390*/  IMAD R102, R124, UR74, RZ ;  /* 0x0000004a7c667c24 */ /* 0x000fe2000f8e02ff */
[C---:B------:R-:W-:Y:S01]  /*e3a0*/  SEL R146, R250.reuse, R146, !P0 ;  /* 0x00000092fa927207 */ /* 0x040fe20004000000 */
[----:B------:R-:W-:Y:S01]  /*e3b0*/  IMAD R108, R131, UR74, RZ ;  /* 0x0000004a836c7c24 */ /* 0x000fe2000f8e02ff */
[----:B------:R-:W-:Y:S01]  /*e3c0*/  SEL R140, R250, R140, !P0 ;  /* 0x0000008cfa8c7207 */ /* 0x000fe20004000000 */
[----:B------:R-:W-:Y:S01]  /*e3d0*/  IMAD R110, R130, UR74, RZ ;  /* 0x0000004a826e7c24 */ /* 0x000fe2000f8e02ff */
[C---:B------:R-:W-:Y:S01]  /*e3e0*/  SEL R134, R250.reuse, R134, !P0 ;  /* 0x00000086fa867207 */ /* 0x040fe20004000000 */
[----:B-1----:R-:W3:Y:S01]  /*e3f0*/  LDL R4, [R1+0x116c] ;  /* 0x00116c0001047983 */ /* 0x002ee20000100800 */
[----:B------:R-:W-:Y:S01]  /*e400*/  SEL R147, R250, R147, !P0 ;  /* 0x00000093fa937207 */ /* 0x000fe20004000000 */
[----:B------:R-:W-:Y:S01]  /*e410*/  IMAD R115, R126, UR74, RZ ;  /* 0x0000004a7e737c24 */ /* 0x000fe2000f8e02ff */
[C---:B------:R-:W-:Y:S01]  /*e420*/  SEL R74, R250.reuse, R74, !P0 ;  /* 0x0000004afa4a7207 */ /* 0x040fe20004000000 */
[----:B------:R-:W-:Y:S01]  /*e430*/  STL [R1+0x4fc], R6 ;  /* 0x0004fc0601007387 */ /* 0x000fe20000100800 */
[----:B------:R-:W-:Y:S01]  /*e440*/  IMAD R109, R129, UR74, RZ ;  /* 0x0000004a816d7c24 */ /* 0x000fe2000f8e02ff */
[C---:B------:R-:W-:Y:S01]  /*e450*/  SEL R75, R250.reuse, R75, !P0 ;  /* 0x0000004bfa4b7207 */ /* 0x040fe20004000000 */
        /* <DEDUP_REMOVED lines=8> */
[----:B------:R-:W1:Y:S01]  /*e4e0*/  LDCU UR72, c[0x0][0x3b0] ;  /* 0x00007600ff4877ac */ /* 0x000e620008000800 */
[----:B------:R-:W-:-:S02]  /*e4f0*/  SEL R80, R250, R80, !P0 ;  /* 0x00000050fa507207 */ /* 0x000fc40004000000 */
[C---:B------:R-:W-:Y:S01]  /*e500*/  SEL R81, R250.reuse, R81, !P0 ;  /* 0x00000051fa517207 */ /* 0x040fe20004000000 */
[----:B------:R-:W1:Y:S01]  /*e510*/  LDCU UR71, c[0x0][0x3b0] ;  /* 0x00007600ff4777ac */ /* 0x000e620008000800 */
[C---:B------:R-:W-:Y:S02]  /*e520*/  SEL R82, R250.reuse, R82, !P0 ;  /* 0x00000052fa527207 */ /* 0x040fe40004000000 */
[----:B------:R-:W-:Y:S01]  /*e530*/  SEL R83, R250, R83, !P0 ;  /* 0x00000053fa537207 */ /* 0x000fe20004000000 */
[----:B------:R-:W1:Y:S01]  /*e540*/  LDCU UR70, c[0x0][0x3b0] ;  /* 0x00007600ff4677ac */ /* 0x000e620008000800 */
[----:B----4-:R-:W-:Y:S02]  /*e550*/  ISETP.GE.AND P3, PT, R100, RZ, PT ;  /* 0x000000ff6400720c */ /* 0x010fe40003f66270 */
[----:B--2---:R-:W-:Y:S02]  /*e560*/  ISETP.GE.AND P4, PT, R5, RZ, PT ;  /* 0x000000ff0500720c */ /* 0x004fe40003f86270 */
[----:B------:R-:W-:Y:S01]  /*e570*/  SEL R144, R250, R144, !P0 ;  /* 0x00000090fa907207 */ /* 0x000fe20004000000 */
[----:B------:R-:W-:Y:S01]  /*e580*/  IMAD R17, R17, UR74, RZ ;  /* 0x0000004a11117c24 */ /* 0x000fe2000f8e02ff */
[----:B------:R-:W-:Y:S01]  /*e590*/  ISETP.GE.AND P1, PT, R3, RZ, PT ;  /* 0x000000ff0300720c */ /* 0x000fe20003f26270 */
[----:B------:R-:W-:Y:S01]  /*e5a0*/  IMAD R3, R145, UR64, RZ ;  /* 0x0000004091037c24 */ /* 0x000fe2000f8e02ff */
[----:B------:R-:W-:Y:S01]  /*e5b0*/  ISETP.GE.AND P2, PT, R116, RZ, PT ;  /* 0x000000ff7400720c */ /* 0x000fe20003f46270 */
[----:B------:R-:W-:-:S04]  /*e5c0*/  IMAD R41, R41, UR74, RZ ;  /* 0x0000004a29297c24 */ /* 0x000fc8000f8e02ff */
[----:B------:R-:W-:Y:S01]  /*e5d0*/  @!P3 IADD3 R150, PT, PT, -R150, RZ, RZ ;  /* 0x000000ff9696b210 */ /* 0x000fe20007ffe1ff */
[----:B------:R-:W-:Y:S01]  /*e5e0*/  IMAD R42, R42, UR74, RZ ;  /* 0x0000004a2a2a7c24 */ /* 0x000fe2000f8e02ff */
[----:B------:R2:W-:Y:S01]  /*e5f0*/  STL [R1+0x125c], R3 ;  /* 0x00125c0301007387 */ /* 0x0005e20000100800 */
[----:B------:R-:W-:Y:S01]  /*e600*/  IMAD R43, R43, UR74, RZ ;  /* 0x0000004a2b2b7c24 */ /* 0x000fe2000f8e02ff */
[----:B------:R-:W-:Y:S01]  /*e610*/  SEL R84, R250, R84, !P0 ;  /* 0x00000054fa547207 */ /* 0x000fe20004000000 */
[----:B------:R-:W-:Y:S01]  /*e620*/  IMAD R44, R44, UR74, RZ ;  /* 0x0000004a2c2c7c24 */ /* 0x000fe2000f8e02ff */
[C---:B------:R-:W-:Y:S01]  /*e630*/  SEL R85, R250.reuse, R85, !P0 ;  /* 0x00000055fa557207 */ /* 0x040fe20004000000 */
[----:B------:R-:W-:Y:S01]  /*e640*/  IMAD R45, R45, UR74, RZ ;  /* 0x0000004a2d2d7c24 */ /* 0x000fe2000f8e02ff */
[C---:B------:R-:W-:Y:S01]  /*e650*/  SEL R86, R250.reuse, R86, !P0 ;  /* 0x00000056fa567207 */ /* 0x040fe20004000000 */
[----:B------:R-:W-:Y:S01]  /*e660*/  @!P1 IMAD.MOV R148, RZ, RZ, -R148 ;  /* 0x000000ffff949224 */ /* 0x000fe200078e0a94 */
[C---:B------:R-:W-:Y:S01]  /*e670*/  SEL R87, R250.reuse, R87, !P0 ;  /* 0x00000057fa577207 */ /* 0x040fe20004000000 */
[----:B------:R-:W-:Y:S01]  /*e680*/  @!P4 IMAD.MOV R151, RZ, RZ, -R151 ;  /* 0x000000ffff97c224 */ /* 0x000fe200078e0a97 */
[----:B------:R-:W-:Y:S01]  /*e690*/  SEL R88, R250, R88, !P0 ;  /* 0x00000058fa587207 */ /* 0x000fe20004000000 */
[----:B--2---:R-:W-:Y:S01]  /*e6a0*/  IMAD R3, R146, UR63, RZ ;  /* 0x0000003f92037c24 */ /* 0x004fe2000f8e02ff */
[----:B---3--:R-:W-:Y:S01]  /*e6b0*/  ISETP.GE.AND P1, PT, R7, RZ, PT ;  /* 0x000000ff0700720c */ /* 0x008fe20003f26270 */
[----:B------:R-:W-:Y:S01]  /*e6c0*/  @!P2 IMAD.MOV R149, RZ, RZ, -R149 ;  /* 0x000000ffff95a224 */ /* 0x000fe200078e0a95 */
[----:B------:R-:W-:Y:S01]  /*e6d0*/  SEL R148, R250, R148, !P0 ;  /* 0x00000094fa947207 */ /* 0x000fe20004000000 */
[----:B------:R-:W-:Y:S01]  /*e6e0*/  IMAD R126, R132, UR74, RZ ;  /* 0x0000004a847e7c24 */ /* 0x000fe2000f8e02ff */
[----:B------:R2:W-:Y:S01]  /*e6f0*/  STL [R1+0x514], R3 ;  /* 0x0005140301007387 */ /* 0x0005e20000100800 */
[----:B------:R-:W-:Y:S01]  /*e700*/  SEL R150, R250, R150, !P0 ;  /* 0x00000096fa967207 */ /* 0x000fe20004000000 */
[----:B------:R-:W-:Y:S01]  /*e710*/  IMAD R129, R140, UR69, RZ ;  /* 0x000000458c817c24 */ /* 0x000fe2000f8e02ff */
[----:B------:R-:W-:Y:S01]  /*e720*/  ISETP.GE.AND P2, PT, R4, RZ, PT ;  /* 0x000000ff0400720c */ /* 0x000fe20003f46270 */
[----:B------:R-:W3:Y:S01]  /*e730*/  LDL R118, [R1+0x1170] ;  /* 0x0011700001767983 */ /* 0x000ee20000100800 */
[----:B------:R-:W-:Y:S01]  /*e740*/  IMAD.MOV.U32 R145, RZ, RZ, R109 ;  /* 0x000000ffff917224 */ /* 0x000fe200078e006d */
[----:B------:R-:W-:Y:S01]  /*e750*/  SEL R149, R250, R149, !P0 ;  /* 0x00000095fa957207 */ /* 0x000fe20004000000 */
[----:B------:R-:W-:Y:S01]  /*e760*/  IMAD R125, R134, UR74, RZ ;  /* 0x0000004a867d7c24 */ /* 0x000fe2000f8e02ff */
[C---:B------:R-:W-:Y:S01]  /*e770*/  SEL R151, R250.reuse, R151, !P0 ;  /* 0x00000097fa977207 */ /* 0x040fe20004000000 */
[----:B------:R-:W-:Y:S01]  /*e780*/  IMAD.MOV.U32 R135, RZ, RZ, R114 ;  /* 0x000000ffff877224 */ /* 0x000fe200078e0072 */
[----:B------:R-:W-:Y:S01]  /*e790*/  MOV R139, R112 ;  /* 0x00000070008b7202 */ /* 0x000fe20000000f00 */
[----:B--2---:R-:W-:Y:S01]  /*e7a0*/  IMAD R3, R147, UR62, RZ ;  /* 0x0000003e93037c24 */ /* 0x004fe2000f8e02ff */
[C---:B------:R-:W-:Y:S01]  /*e7b0*/  SEL R89, R250.reuse, R89, !P0 ;  /* 0x00000059fa597207 */ /* 0x040fe20004000000 */
[----:B------:R-:W-:Y:S01]  /*e7c0*/  @!P1 IMAD.MOV R152, RZ, RZ, -R152 ;  /* 0x000000ffff989224 */ /* 0x000fe200078e0a98 */
[----:B------:R-:W-:Y:S01]  /*e7d0*/  SEL R90, R250, R90, !P0 ;  /* 0x0000005afa5a7207 */ /* 0x000fe20004000000 */
[----:B------:R-:W-:Y:S01]  /*e7e0*/  IMAD R132, R144, UR65, RZ ;  /* 0x0000004190847c24 */ /* 0x000fe2000f8e02ff */
[----:B------:R2:W-:Y:S01]  /*e7f0*/  STL [R1+0x51c], R3 ;  /* 0x00051c0301007387 */ /* 0x0005e20000100800 */
[----:B------:R-:W-:Y:S01]  /*e800*/  @!P2 IMAD.MOV R153, RZ, RZ, -R153 ;  /* 0x000000ffff99a224 */ /* 0x000fe200078e0a99 */
[----:B------:R-:W-:Y:S01]  /*e810*/  SEL R152, R250, R152, !P0 ;  /* 0x00000098fa987207 */ /* 0x000fe20004000000 */
[----:B------:R-:W-:Y:S01]  /*e820*/  IMAD R4, R150, UR59, RZ ;  /* 0x0000003b96047c24 */ /* 0x000fe2000f8e02ff */
[----:B------:R-:W4:Y:S01]  /*e830*/  LDL R7, [R1+0x117c] ;  /* 0x00117c0001077983 */ /* 0x000f220000100800 */
[----:B------:R-:W-:Y:S01]  /*e840*/  IMAD R140, R141, UR68, RZ ;  /* 0x000000448d8c7c24 */ /* 0x000fe2000f8e02ff */
[C---:B------:R-:W-:Y:S01]  /*e850*/  SEL R91, R250.reuse, R91, !P0 ;  /* 0x0000005bfa5b7207 */ /* 0x040fe20004000000 */
[----:B------:R-:W-:Y:S01]  /*e860*/  IMAD R136, R151, UR58, RZ ;  /* 0x0000003a97887c24 */ /* 0x000fe2000f8e02ff */
[----:B------:R-:W4:Y:S01]  /*e870*/  LDL R117, [R1+0x1174] ;  /* 0x0011740001757983 */ /* 0x000f220000100800 */
[----:B------:R-:W-:Y:S01]  /*e880*/  IMAD.MOV.U32 R134, RZ, RZ, R115 ;  /* 0x000000ffff867224 */ /* 0x000fe200078e0073 */
[----:B------:R-:W-:Y:S01]  /*e890*/  SEL R92, R250, R92, !P0 ;  /* 0x0000005cfa5c7207 */ /* 0x000fe20004000000 */
[----:B--2---:R-:W-:Y:S01]  /*e8a0*/  IMAD R3, R148, UR61, RZ ;  /* 0x0000003d94037c24 */ /* 0x004fe2000f8e02ff */
[----:B------:R-:W2:Y:S01]  /*e8b0*/  LDL R116, [R1+0x1150] ;  /* 0x0011500001747983 */ /* 0x000ea20000100800 */
[----:B------:R-:W-:Y:S01]  /*e8c0*/  IMAD.MOV.U32 R137, RZ, RZ, R113 ;  /* 0x000000ffff897224 */ /* 0x000fe200078e0071 */
[----:B------:R-:W-:Y:S01]  /*e8d0*/  SEL R93, R250, R93, !P0 ;  /* 0x0000005dfa5d7207 */ /* 0x000fe20004000000 */
[----:B------:R-:W-:Y:S01]  /*e8e0*/  IMAD R46, R46, UR74, RZ ;  /* 0x0000004a2e2e7c24 */ /* 0x000fe2000f8e02ff */
[----:B------:R-:W2:Y:S01]  /*e8f0*/  LDL R100, [R1+0x1158] ;  /* 0x0011580001647983 */ /* 0x000ea20000100800 */
[C---:B------:R-:W-:Y:S01]  /*e900*/  SEL R153, R250.reuse, R153, !P0 ;  /* 0x00000099fa997207 */ /* 0x040fe20004000000 */
[----:B------:R-:W-:Y:S01]  /*e910*/  IMAD R47, R47, UR74, RZ ;  /* 0x0000004a2f2f7c24 */ /* 0x000fe2000f8e02ff */
[----:B------:R-:W-:Y:S01]  /*e920*/  SEL R94, R250, R94, !P0 ;  /* 0x0000005efa5e7207 */ /* 0x000fe20004000000 */
[----:B------:R1:W-:Y:S01]  /*e930*/  STL [R1+0x524], R3 ;  /* 0x0005240301007387 */ /* 0x0003e20000100800 */
[----:B------:R-:W-:Y:S01]  /*e940*/  IMAD R48, R48, UR74, RZ ;  /* 0x0000004a30307c24 */ /* 0x000fe2000f8e02ff */
[----:B------:R-:W-:Y:S01]  /*e950*/  SEL R95, R250, R95, !P0 ;  /* 0x0000005ffa5f7207 */ /* 0x000fe20004000000 */
[----:B------:R-:W-:Y:S01]  /*e960*/  IMAD R49, R49, UR74, RZ ;  /* 0x0000004a31317c24 */ /* 0x000fe2000f8e02ff */
[----:B------:R-:W2:Y:S01]  /*e970*/  LDL R5, [R1+0x115c] ;  /* 0x00115c0001057983 */ /* 0x000ea20000100800 */
[----:B------:R-:W-:Y:S01]  /*e980*/  IMAD R50, R50, UR74, RZ ;  /* 0x0000004a32327c24 */ /* 0x000fe2000f8e02ff */
[C---:B------:R-:W-:Y:S01]  /*e990*/  SEL R96, R250.reuse, R96, !P0 ;  /* 0x00000060fa607207 */ /* 0x040fe20004000000 */
[----:B------:R-:W-:Y:S01]  /*e9a0*/  IMAD R51, R51, UR74, RZ ;  /* 0x0000004a33337c24 */ /* 0x000fe2000f8e02ff */
[----:B------:R-:W-:Y:S01]  /*e9b0*/  SEL R97, R250, R97, !P0 ;  /* 0x00000061fa617207 */ /* 0x000fe20004000000 */
[----:B------:R-:W-:Y:S01]  /*e9c0*/  IMAD R52, R52, UR74, RZ ;  /* 0x0000004a34347c24 */ /* 0x000fe2000f8e02ff */
[C---:B------:R-:W-:Y:S01]  /*e9d0*/  SEL R98, R250.reuse, R98, !P0 ;  /* 0x00000062fa627207 */ /* 0x040fe20004000000 */
[----:B-1----:R-:W-:Y:S01]  /*e9e0*/  IMAD R3, R149, UR60, RZ ;  /* 0x0000003c95037c24 */ /* 0x002fe2000f8e02ff */
[----:B------:R-:W-:Y:S01]  /*e9f0*/  SEL R99, R250, R99, !P0 ;  /* 0x00000063fa637207 */ /* 0x000fe20004000000 */
[----:B------:R-:W-:Y:S01]  /*ea00*/  IMAD R6, R153, UR56, RZ ;  /* 0x0000003899067c24 */ /* 0x000fe2000f8e02ff */
[----:B------:R-:W1:Y:S02]  /*ea10*/  LDCU UR67, c[0x0][0x3b0] ;  /* 0x00007600ff4377ac */ /* 0x000e640008000800 */
[----:B------:R1:W-:Y:S01]  /*ea20*/  STL [R1+0x52c], R3 ;  /* 0x00052c0301007387 */ /* 0x0003e20000100800 */
[----:B------:R-:W-:Y:S01]  /*ea30*/  IMAD R53, R53, UR74, RZ ;  /* 0x0000004a35357c24 */ /* 0x000fe2000f8e02ff */
[----:B------:R-:W2:Y:S02]  /*ea40*/  LDCU UR66, c[0x0][0x3b0] ;  /* 0x00007600ff4277ac */ /* 0x000ea40008000800 */
[----:B------:R-:W-:Y:S01]  /*ea50*/  STL [R1+0x1260], R4 ;  /* 0x0012600401007387 */ /* 0x000fe20000100800 */
[----:B------:R-:W-:Y:S01]  /*ea60*/  IMAD R54, R54, UR74, RZ ;  /* 0x0000004a36367c24 */ /* 0x000fe2000f8e02ff */
[----:B------:R-:W2:Y:S01]  /*ea70*/  LDCU UR64, c[0x0][0x3b0] ;  /* 0x00007600ff4077ac */ /* 0x000ea20008000800 */
[----:B-1----:R-:W-:-:S02]  /*ea80*/  IMAD R3, R152, UR57, RZ ;  /* 0x0000003998037c24 */ /* 0x002fc4000f8e02ff */
[----:B------:R-:W-:Y:S02]  /*ea90*/  IMAD R55, R55, UR74, RZ ;  /* 0x0000004a37377c24 */ /* 0x000fe4000f8e02ff */
[----:B------:R-:W-:Y:S01]  /*eaa0*/  IMAD R56, R56, UR74, RZ ;  /* 0x0000004a38387c24 */ /* 0x000fe2000f8e02ff */
[----:B------:R1:W-:Y:S01]  /*eab0*/  STL [R1+0x544], R3 ;  /* 0x0005440301007387 */ /* 0x0003e20000100800 */
[----:B------:R-:W-:Y:S02]  /*eac0*/  IMAD R57, R57, UR74, RZ ;  /* 0x0000004a39397c24 */ /* 0x000fe4000f8e02ff */
[----:B------:R-:W-:Y:S02]  /*ead0*/  IMAD R58, R58, UR74, RZ ;  /* 0x0000004a3a3a7c24 */ /* 0x000fe4000f8e02ff */
[----:B------:R-:W-:Y:S02]  /*eae0*/  IMAD R59, R59, UR74, RZ ;  /* 0x0000004a3b3b7c24 */ /* 0x000fe4000f8e02ff */
        /* <DEDUP_REMOVED lines=27> */
[----:B------:R-:W-:Y:S01]  /*eca0*/  IMAD R87, R87, UR74, RZ ;  /* 0x0000004a57577c24 */ /* 0x000fe2000f8e02ff */
[----:B------:R-:W-:Y:S01]  /*ecb0*/  MOV R146, R108 ;  /* 0x0000006c00927202 */ /* 0x000fe20000000f00 */
[----:B------:R-:W-:Y:S01]  /*ecc0*/  IMAD R88, R88, UR74, RZ ;  /* 0x0000004a58587c24 */ /* 0x000fe2000f8e02ff */
[----:B------:R-:W1:Y:S01]  /*ecd0*/  LDCU UR69, c[0x0][0x3b0] ;  /* 0x00007600ff4577ac */ /* 0x000e620008000800 */
[----:B------:R-:W-:Y:S01]  /*ece0*/  IMAD.MOV.U32 R147, RZ, RZ, R107 ;  /* 0x000000ffff937224 */ /* 0x000fe200078e006b */
[----:B------:R-:W1:Y:S01]  /*ecf0*/  LDCU UR63, c[0x0][0x3b0] ;  /* 0x00007600ff3f77ac */ /* 0x000e620008000800 */
[----:B------:R-:W1:Y:S01]  /*ed00*/  LDCU UR62, c[0x0][0x3b0] ;  /* 0x00007600ff3e77ac */ /* 0x000e620008000800 */
[----:B---3--:R-:W-:Y:S01]  /*ed10*/  ISETP.GE.AND P1, PT, R118, RZ, PT ;  /* 0x000000ff7600720c */ /* 0x008fe20003f26270 */
[----:B------:R-:W-:Y:S01]  /*ed20*/  IMAD.MOV.U32 R144, RZ, RZ, R110 ;  /* 0x000000ffff907224 */ /* 0x000fe200078e006e */
[----:B------:R-:W3:Y:S01]  /*ed30*/  LDCU UR68, c[0x0][0x3b0] ;  /* 0x00007600ff4477ac */ /* 0x000ee20008000800 */
[----:B------:R-:W-:-:S02]  /*ed40*/  IMAD R89, R89, UR74, RZ ;  /* 0x0000004a59597c24 */ /* 0x000fc4000f8e02ff */
[----:B------:R-:W-:Y:S01]  /*ed50*/  IMAD R90, R90, UR74, RZ ;  /* 0x0000004a5a5a7c24 */ /* 0x000fe2000f8e02ff */
[----:B------:R-:W1:Y:S01]  /*ed60*/  LDCU UR65, c[0x0][0x3b0] ;  /* 0x00007600ff4177ac */ /* 0x000e620008000800 */
[----:B------:R-:W1:Y:S01]  /*ed70*/  LDCU UR59, c[0x0][0x3b0] ;  /* 0x00007600ff3b77ac */ /* 0x000e620008000800 */
[----:B----4-:R-:W-:Y:S01]  /*ed80*/  ISETP.GE.AND P3, PT, R7, RZ, PT ;  /* 0x000000ff0700720c */ /* 0x010fe20003f66270 */
[----:B------:R-:W-:Y:S01]  /*ed90*/  IMAD.MOV.U32 R141, RZ, RZ, R111 ;  /* 0x000000ffff8d7224 */ /* 0x000fe200078e006f */
[----:B------:R-:W4:Y:S01]  /*eda0*/  LDL R7, [R1+0x1160] ;  /* 0x0011600001077983 */ /* 0x000f220000100800 */
[----:B------:R-:W-:Y:S01]  /*edb0*/  IMAD R91, R91, UR74, RZ ;  /* 0x0000004a5b5b7c24 */ /* 0x000fe2000f8e02ff */
[----:B------:R-:W-:Y:S01]  /*edc0*/  ISETP.GE.AND P2, PT, R117, RZ, PT ;  /* 0x000000ff7500720c */ /* 0x000fe20003f46270 */
[----:B------:R-:W-:Y:S01]  /*edd0*/  IMAD R92, R92, UR74, RZ ;  /* 0x0000004a5c5c7c24 */ /* 0x000fe2000f8e02ff */
[----:B------:R-:W-:Y:S01]  /*ede0*/  STL [R1+0x1268], R6 ;  /* 0x0012680601007387 */ /* 0x000fe20000100800 */
[----:B------:R-:W-:Y:S01]  /*edf0*/  IMAD.MOV.U32 R148, RZ, RZ, R106 ;  /* 0x000000ffff947224 */ /* 0x000fe200078e006a */
[----:B--2---:R-:W-:Y:S01]  /*ee00*/  ISETP.GE.AND P4, PT, R116, RZ, PT ;  /* 0x000000ff7400720c */ /* 0x004fe20003f86270 */
[----:B------:R-:W-:Y:S01]  /*ee10*/  IMAD.MOV.U32 R149, RZ, RZ, R105 ;  /* 0x000000ffff957224 */ /* 0x000fe200078e0069 */
[----:B------:R-:W2:Y:S01]  /*ee20*/  LDL R117, [R1+0x1130] ;  /* 0x0011300001757983 */ /* 0x000ea20000100800 */
[----:B------:R-:W-:Y:S01]  /*ee30*/  @!P1 IADD3 R154, PT, PT, -R154, RZ, RZ ;  /* 0x000000ff9a9a9210 */ /* 0x000fe20007ffe1ff */
[----:B------:R-:W-:Y:S01]  /*ee40*/  IMAD R93, R93, UR74, RZ ;  /* 0x0000004a5d5d7c24 */ /* 0x000fe2000f8e02ff */
[----:B------:R-:W-:Y:S01]  /*ee50*/  ISETP.GE.AND P1, PT, R100, RZ, PT ;  /* 0x000000ff6400720c */ /* 0x000fe20003f26270 */
[----:B------:R-:W3:Y:S01]  /*ee60*/  LDL R119, [R1+0x1164] ;  /* 0x0011640001777983 */ /* 0x000ee20000100800 */
[----:B------:R-:W-:Y:S01]  /*ee70*/  IMAD R94, R94, UR74, RZ ;  /* 0x0000004a5e5e7c24 */ /* 0x000fe2000f8e02ff */
[----:B------:R-:W-:Y:S01]  /*ee80*/  MOV R152, R104 ;  /* 0x0000006800987202 */ /* 0x000fe20000000f00 */
[----:B------:R-:W-:Y:S01]  /*ee90*/  IMAD R95, R95, UR74, RZ ;  /* 0x0000004a5f5f7c24 */ /* 0x000fe2000f8e02ff */
[----:B------:R-:W3:Y:S01]  /*eea0*/  LDL R116, [R1+0x1138] ;  /* 0x0011380001747983 */ /* 0x000ee20000100800 */
[----:B------:R-:W-:Y:S01]  /*eeb0*/  @!P2 IMAD.MOV R155, RZ, RZ, -R155 ;  /* 0x000000ffff9ba224 */ /* 0x000fe200078e0a9b */
[----:B------:R-:W2:Y:S01]  /*eec0*/  LDCU UR61, c[0x0][0x3b0] ;  /* 0x00007600ff3d77ac */ /* 0x000ea20008000800 */
[----:B------:R-:W-:Y:S01]  /*eed0*/  @!P3 IMAD.MOV R156, RZ, RZ, -R156 ;  /* 0x000000ffff9cb224 */ /* 0x000fe200078e0a9c */
[----:B------:R-:W3:Y:S01]  /*eee0*/  LDL R118, [R1+0x112c] ;  /* 0x00112c0001767983 */ /* 0x000ee20000100800 */
[----:B------:R-:W-:Y:S01]  /*eef0*/  @!P4 IMAD.MOV R157, RZ, RZ, -R157 ;  /* 0x000000ffff9dc224 */ /* 0x000fe200078e0a9d */
[----:B------:R-:W-:Y:S01]  /*ef00*/  SEL R155, R250, R155, !P0 ;  /* 0x0000009bfa9b7207 */ /* 0x000fe20004000000 */
[----:B------:R-:W-:Y:S01]  /*ef10*/  IMAD.MOV.U32 R153, RZ, RZ, R103 ;  /* 0x000000ffff997224 */ /* 0x000fe200078e0067 */
[----:B------:R-:W-:Y:S01]  /*ef20*/  @!P1 IADD3 R158, PT, PT, -R158, RZ, RZ ;  /* 0x000000ff9e9e9210 */ /* 0x000fe20007ffe1ff */
[----:B------:R-:W3:Y:S01]  /*ef30*/  LDL R100, [R1+0x1140] ;  /* 0x0011400001647983 */ /* 0x000ee20000100800 */
[----:B------:R-:W-:Y:S01]  /*ef40*/  ISETP.GE.AND P2, PT, R5, RZ, PT ;  /* 0x000000ff0500720c */ /* 0x000fe20003f46270 */
[----:B------:R-:W-:Y:S01]  /*ef50*/  IMAD R5, R155, UR54, RZ ;  /* 0x000000369b057c24 */ /* 0x000fe2000f8e02ff */
[----:B------:R-:W-:Y:S01]  /*ef60*/  SEL R156, R250, R156, !P0 ;  /* 0x0000009cfa9c7207 */ /* 0x000fe20004000000 */
[----:B------:R-:W-:Y:S01]  /*ef70*/  IMAD R96, R96, UR74, RZ ;  /* 0x0000004a60607c24 */ /* 0x000fe2000f8e02ff */
[C---:B------:R-:W-:Y:S01]  /*ef80*/  SEL R157, R250.reuse, R157, !P0 ;  /* 0x0000009dfa9d7207 */ /* 0x040fe20004000000 */
[----:B------:R-:W-:Y:S01]  /*ef90*/  IMAD R97, R97, UR74, RZ ;  /* 0x0000004a61617c24 */ /* 0x000fe2000f8e02ff */
[----:B------:R-:W-:Y:S01]  /*efa0*/  SEL R158, R250, R158, !P0 ;  /* 0x0000009efa9e7207 */ /* 0x000fe20004000000 */
[----:B-1----:R-:W-:Y:S01]  /*efb0*/  IMAD R3, R156, UR53, RZ ;  /* 0x000000359c037c24 */ /* 0x002fe2000f8e02ff */
[----:B------:R1:W-:Y:S01]  /*efc0*/  STL [R1+0x126c], R5 ;  /* 0x00126c0501007387 */ /* 0x0003e20000100800 */
[----:B------:R-:W-:Y:S01]  /*efd0*/  IMAD R98, R98, UR74, RZ ;  /* 0x0000004a62627c24 */ /* 0x000fe2000f8e02ff */
[----:B------:R-:W-:Y:S01]  /*efe0*/  SEL R154, R250, R154, !P0 ;  /* 0x0000009afa9a7207 */ /* 0x000fe20004000000 */
[----:B------:R-:W-:Y:S01]  /*eff0*/  IMAD R99, R99, UR74, RZ ;  /* 0x0000004a63637c24 */ /* 0x000fe2000f8e02ff */
[----:B------:R-:W-:Y:S01]  /*f000*/  STL [R1+0x564], R3 ;  /* 0x0005640301007387 */ /* 0x000fe20000100800 */
[----:B------:R-:W2:Y:S01]  /*f010*/  LDCU UR60, c[0x0][0x3b0] ;  /* 0x00007600ff3c77ac */ /* 0x000ea20008000800 */
[----:B------:R-:W2:Y:S01]  /*f020*/  LDCU UR58, c[0x0][0x3b0] ;  /* 0x00007600ff3a77ac */ /* 0x000ea20008000800 */
[----:B-1----:R-:W-:Y:S01]  /*f030*/  IMAD R5, R158, UR51, RZ ;  /* 0x000000339e057c24 */ /* 0x002fe2000f8e02ff */
[----:B------:R-:W1:Y:S01]  /*f040*/  LDCU UR57, c[0x0][0x3b0] ;  /* 0x00007600ff3977ac */ /* 0x000e620008000800 */
[----:B------:R-:W1:Y:S01]  /*f050*/  LDCU UR56, c[0x0][0x3b0] ;  /* 0x00007600ff3877ac */ /* 0x000e620008000800 */
[----:B----4-:R-:W-:Y:S01]  /*f060*/  ISETP.GE.AND P1, PT, R7, RZ, PT ;  /* 0x000000ff0700720c */ /* 0x010fe20003f26270 */
[----:B------:R-:W-:Y:S01]  /*f070*/  IMAD R7, R157, UR52, RZ ;  /* 0x000000349d077c24 */ /* 0x000fe2000f8e02ff */
[----:B------:R-:W4:Y:S04]  /*f080*/  LDCU UR74, c[0x0][0x3b0] ;  /* 0x00007600ff4a77ac */ /* 0x000f280008000800 */
[----:B------:R-:W-:Y:S01]  /*f090*/  STL [R1+0x1270], R7 ;  /* 0x0012700701007387 */ /* 0x000fe20000100800 */
[----:B--2---:R-:W-:Y:S01]  /*f0a0*/  ISETP.GE.AND P4, PT, R117, RZ, PT ;  /* 0x000000ff7500720c */ /* 0x004fe20003f86270 */
[----:B------:R-:W-:-:S02]  /*f0b0*/  @!P2 IMAD.MOV R159, RZ, RZ, -R159 ;  /* 0x000000ffff9fa224 */ /* 0x000fc400078e0a9f */
[----:B------:R-:W-:Y:S01]  /*f0c0*/  STL [R1+0x1274], R5 ;  /* 0x0012740501007387 */ /* 0x000fe20000100800 */
[----:B---3--:R-:W-:-:S03]  /*f0d0*/  ISETP.GE.AND P3, PT, R118, RZ, PT ;  /* 0x000000ff7600720c */ /* 0x008fc60003f66270 */
[----:B------:R-:W2:Y:S01]  /*f0e0*/  LDL R117, [R1+0x1120] ;  /* 0x0011200001757983 */ /* 0x000ea20000100800 */
[----:B------:R-:W-:Y:S01]  /*f0f0*/  @!P1 IMAD.MOV R160, RZ, RZ, -R160 ;  /* 0x000000ffffa09224 */ /* 0x000fe200078e0aa0 */
[----:B------:R-:W3:Y:S02]  /*f100*/  LDCU UR54, c[0x0][0x3b0] ;  /* 0x00007600ff3677ac */ /* 0x000ee40008000800 */
[----:B------:R-:W3:Y:S01]  /*f110*/  LDL R120, [R1+0x1148] ;  /* 0x0011480001787983 */ /* 0x000ee20000100800 */
[----:B------:R-:W-:Y:S01]  /*f120*/  ISETP.GE.AND P2, PT, R119, RZ, PT ;  /* 0x000000ff7700720c */ /* 0x000fe20003f46270 */
[----:B------:R-:W-:Y:S01]  /*f130*/  IMAD R150, R154, UR55, RZ ;  /* 0x000000379a967c24 */ /* 0x000fe2000f8e02ff */
[----:B------:R-:W-:Y:S01]  /*f140*/  ISETP.GE.AND P1, PT, R116, RZ, PT ;  /* 0x000000ff7400720c */ /* 0x000fe20003f26270 */
[----:B------:R-:W4:Y:S01]  /*f150*/  LDL R119, [R1+0x1118] ;  /* 0x0011180001777983 */ /* 0x000f220000100800 */
[----:B------:R-:W-:Y:S01]  /*f160*/  IMAD.MOV.U32 R155, RZ, RZ, R101 ;  /* 0x000000ffff9b7224 */ /* 0x000fe200078e0065 */
[----:B------:R-:W1:Y:S02]  /*f170*/  LDCU UR53, c[0x0][0x3b0] ;  /* 0x00007600ff3577ac */ /* 0x000e640008000800 */
[----:B------:R-:W4:Y:S01]  /*f180*/  LDL R116, [R1+0x1128] ;  /* 0x0011280001747983 */ /* 0x000f220000100800 */
[----:B------:R-:W1:Y:S03]  /*f190*/  LDCU UR52, c[0x0][0x3b0] ;  /* 0x00007600ff3477ac */ /* 0x000e660008000800 */
[----:B------:R-:W4:Y:S02]  /*f1a0*/  LDL R122, [R1+0x1100] ;  /* 0x00110000017a7983 */ /* 0x000f240000100800 */
[----:B------:R-:W-:Y:S01]  /*f1b0*/  @!P2 IMAD.MOV R161, RZ, RZ, -R161 ;  /* 0x000000ffffa1a224 */ /* 0x000fe200078e0aa1 */
[----:B------:R-:W-:Y:S01]  /*f1c0*/  ISETP.GE.AND P2, PT, R100, RZ, PT ;  /* 0x000000ff6400720c */ /* 0x000fe20003f46270 */
[----:B------:R-:W-:Y:S01]  /*f1d0*/  @!P4 IMAD.MOV R163, RZ, RZ, -R163 ;  /* 0x000000ffffa3c224 */ /* 0x000fe200078e0aa3 */
[----:B------:R-:W4:Y:S01]  /*f1e0*/  LDL R100, [R1+0x1124] ;  /* 0x0011240001647983 */ /* 0x000f220000100800 */
[----:B------:R-:W-:Y:S01]  /*f1f0*/  @!P1 IMAD.MOV R164, RZ, RZ, -R164 ;  /* 0x000000ffffa49224 */ /* 0x000fe200078e0aa4 */
[----:B------:R-:W1:Y:S02]  /*f200*/  LDCU UR51, c[0x0][0x3b0] ;  /* 0x00007600ff3377ac */ /* 0x000e640008000800 */
[----:B------:R-:W4:Y:S01]  /*f210*/  LDL R118, [R1+0x111c] ;  /* 0x00111c0001767983 */ /* 0x000f220000100800 */
[----:B------:R-:W-:Y:S01]  /*f220*/  @!P3 IADD3 R162, PT, PT, -R162, RZ, RZ ;  /* 0x000000ffa2a2b210 */ /* 0x000fe20007ffe1ff */
[----:B------:R-:W1:Y:S02]  /*f230*/  LDCU UR55, c[0x0][0x3b0] ;  /* 0x00007600ff3777ac */ /* 0x000e640008000800 */
[----:B------:R-:W4:Y:S04]  /*f240*/  LDL R128, [R1+0x10c8] ;  /* 0x0010c80001807983 */ /* 0x000f280000100800 */
[----:B------:R-:W4:Y:S04]  /*f250*/  LDL R123, [R1+0x1090] ;  /* 0x00109000017b7983 */ /* 0x000f280000100800 */
[----:B------:R-:W4:Y:S04]  /*f260*/  LDL R124, [R1+0x1098] ;  /* 0x00109800017c7983 */ /* 0x000f280000100800 */
[----:B------:R-:W4:Y:S01]  /*f270*/  LDL R131, [R1+0xe90] ;  /* 0x000e900001837983 */ /* 0x000f220000100800 */
[----:B--2---:R-:W-:-:S03]  /*f280*/  ISETP.GE.AND P4, PT, R117, RZ, PT ;  /* 0x000000ff7500720c */ /* 0x004fc60003f86270 */
[----:B------:R-:W2:Y:S01]  /*f290*/  LDL R117, [R1+0x10f0] ;  /* 0x0010f00001757983 */ /* 0x000ea20000100800 */
[----:B---3--:R-:W-:-:S03]  /*f2a0*/  ISETP.GE.AND P1, PT, R120, RZ, PT ;  /* 0x000000ff7800720c */ /* 0x008fc60003f26270 */
[----:B------:R-:W3:Y:S01]  /*f2b0*/  LDL R120, [R1+0x10fc] ;  /* 0x0010fc0001787983 */ /* 0x000ee20000100800 */
[----:B------:R-:W-:Y:S01]  /*f2c0*/  @!P2 IMAD.MOV R165, RZ, RZ, -R165 ;  /* 0x000000ffffa5a224 */ /* 0x000fe200078e0aa5 */
[----:B----4-:R-:W-:Y:S02]  /*f2d0*/  ISETP.GE.AND P2, PT, R119, RZ, PT ;  /* 0x000000ff7700720c */ /* 0x010fe40003f46270 */
[----:B------:R-:W4:Y:S06]  /*f2e0*/  LDL R119, [R1+0x10f8] ;  /* 0x0010f80001777983 */ /* 0x000f2c0000100800 */
[----:B------:R-:W-:-:S02]  /*f2f0*/  @!P1 IADD3 R166, PT, PT, -R166, RZ, RZ ;  /* 0x000000ffa6a69210 */ /* 0x000fc40007ffe1ff */
[----:B------:R-:W-:-:S03]  /*f300*/  ISETP.GE.AND P1, PT, R116, RZ, PT ;  /* 0x000000ff7400720c */ /* 0x000fc60003f26270 */
[----:B------:R-:W-:Y:S01]  /*f310*/  @!P2 IMAD.MOV R167, RZ, RZ, -R167 ;  /* 0x000000ffffa7a224 */ /* 0x000fe200078e0aa7 */
[----:B------:R-:W4:Y:S09]  /*f320*/  LDL R116, [R1+0x10d8] ;  /* 0x0010d80001747983 */ /* 0x000f320000100800 */
[----:B------:R-:W-:Y:S01]  /*f330*/  @!P1 IMAD.MOV R170, RZ, RZ, -R170 ;  /* 0x000000ffffaa9224 */ /* 0x000fe200078e0aaa */
[----:B------:R-:W-:-:S02]  /*f340*/  ISETP.GE.AND P1, PT, R122, RZ, PT ;  /* 0x000000ff7a00720c */ /* 0x000fc40003f26270 */
[----:B------:R-:W-:Y:S02]  /*f350*/  ISETP.GE.AND P2, PT, R100, RZ, PT ;  /* 0x000000ff6400720c */ /* 0x000fe40003f46270 */
[----:B------:R-:W-:Y:S01]  /*f360*/  ISETP.GE.AND P3, PT, R118, RZ, PT ;  /* 0x000000ff7600720c */ /* 0x000fe20003f66270 */
[----:B------:R-:W-:Y:S01]  /*f370*/  @!P4 IMAD.MOV R169, RZ, RZ, -R169 ;  /* 0x000000ffffa9c224 */ /* 0x000fe200078e0aa9 */
[----:B------:R-:W-:Y:S01]  /*f380*/  MOV R100, R171 ;  /* 0x000000ab00647202 */ /* 0x000fe20000000f00 */
[----:B------:R-:W4:Y:S04]  /*f390*/  LDL R118, [R1+0x10f4] ;  /* 0x0010f40001767983 */ /* 0x000f280000100800 */
[----:B------:R-:W4:Y:S02]  /*f3a0*/  LDL R122, [R1+0x108c] ;  /* 0x00108c00017a7983 */ /* 0x000f240000100800 */
[----:B------:R-:W-:-:S02]  /*f3b0*/  @!P1 IMAD.MOV R172, RZ, RZ, -R172 ;  /* 0x000000ffffac9224 */ /* 0x000fc400078e0aac */
[----:B------:R-:W-:Y:S01]  /*f3c0*/  @!P2 IMAD.MOV R100, RZ, RZ, -R100 ;  /* 0x000000ffff64a224 */ /* 0x000fe200078e0a64 */
[----:B--2---:R-:W-:Y:S02]  /*f3d0*/  ISETP.GE.AND P1, PT, R117, RZ, PT ;  /* 0x000000ff7500720c */ /* 0x004fe40003f26270 */
[----:B------:R-:W2:Y:S01]  /*f3e0*/  LDL R117, [R1+0x10b0] ;  /* 0x0010b00001757983 */ /* 0x000ea20000100800 */
[----:B---3--:R-:W-:-:S03]  /*f3f0*/  ISETP.GE.AND P2, PT, R120, RZ, PT ;  /* 0x000000ff7800720c */ /* 0x008fc60003f46270 */
[----:B------:R-:W3:Y:S01]  /*f400*/  LDL R120, [R1+0x10d4] ;  /* 0x0010d40001787983 */ /* 0x000ee20000100800 */
[----:B------:R-:W-:Y:S01]  /*f410*/  @!P3 IMAD.MOV R168, RZ, RZ, -R168 ;  /* 0x000000ffffa8b224 */ /* 0x000fe200078e0aa8 */
[----:B----4-:R-:W-:Y:S02]  /*f420*/  ISETP.GE.AND P3, PT, R119, RZ, PT ;  /* 0x000000ff7700720c */ /* 0x010fe40003f66270 */
[----:B------:R-:W4:Y:S11]  /*f430*/  LDL R119, [R1+0x10d0] ;  /* 0x0010d00001777983 */ /* 0x000f360000100800 */
[----:B------:R-:W-:-:S02]  /*f440*/  @!P3 IMAD.MOV R174, RZ, RZ, -R174 ;  /* 0x000000ffffaeb224 */ /* 0x000fc400078e0aae */
[----:B------:R-:W-:Y:S01]  /*f450*/  @!P1 IMAD.MOV R176, RZ, RZ, -R176 ;  /* 0x000000ffffb09224 */ /* 0x000fe200078e0ab0 */
[----:B------:R-:W-:Y:S02]  /*f460*/  @!P2 IADD3 R173, PT, PT, -R173, RZ, RZ ;  /* 0x000000ffadada210 */ /* 0x000fe40007ffe1ff */
[----:B------:R-:W-:Y:S02]  /*f470*/  ISETP.GE.AND P2, PT, R116, RZ, PT ;  /* 0x000000ff7400720c */ /* 0x000fe40003f46270 */
[----:B------:R-:W4:Y:S01]  /*f480*/  LDL R116, [R1+0x10a4] ;  /* 0x0010a40001747983 */ /* 0x000f220000100800 */
[----:B------:R-:W-:-:S03]  /*f490*/  ISETP.GE.AND P4, PT, R118, RZ, PT ;  /* 0x000000ff7600720c */ /* 0x000fc60003f86270 */
[----:B------:R-:W4:Y:S01]  /*f4a0*/  LDL R118, [R1+0x10bc] ;  /* 0x0010bc0001767983 */ /* 0x000f220000100800 */
[----:B--2---:R-:W-:-:S03]  /*f4b0*/  ISETP.GE.AND P3, PT, R117, RZ, PT ;  /* 0x000000ff7500720c */ /* 0x004fc60003f66270 */
[----:B------:R-:W2:Y:S01]  /*f4c0*/  LDL R117, [R1+0x1068] ;  /* 0x0010680001757983 */ /* 0x000ea20000100800 */
[----:B---3--:R-:W-:-:S03]  /*f4d0*/  ISETP.GE.AND P1, PT, R120, RZ, PT ;  /* 0x000000ff7800720c */ /* 0x008fc60003f26270 */
[----:B------:R-:W3:Y:S02]  /*f4e0*/  LDL R120, [R1+0x1078] ;  /* 0x0010780001787983 */ /* 0x000ee40000100800 */
[----:B------:R-:W-:Y:S01]  /*f4f0*/  @!P4 IMAD.MOV R175, RZ, RZ, -R175 ;  /* 0x000000ffffafc224 */ /* 0x000fe200078e0aaf */
[----:B------:R-:W-:Y:S02]  /*f500*/  @!P2 IADD3 R177, PT, PT, -R177, RZ, RZ ;  /* 0x000000ffb1b1a210 */ /* 0x000fe40007ffe1ff */
[----:B----4-:R-:W-:Y:S02]  /*f510*/  ISETP.GE.AND P2, PT, R119, RZ, PT ;  /* 0x000000ff7700720c */ /* 0x010fe40003f46270 */
[----:B------:R-:W-:Y:S01]  /*f520*/  ISETP.GE.AND P4, PT, R128, RZ, PT ;  /* 0x000000ff8000720c */ /* 0x000fe20003f86270 */
[----:B------:R-:W4:Y:S01]  /*f530*/  LDL R119, [R1+0x1070] ;  /* 0x0010700001777983 */ /* 0x000f220000100800 */
[----:B------:R-:W-:Y:S02]  /*f540*/  @!P3 IMAD.MOV R182, RZ, RZ, -R182 ;  /* 0x000000ffffb6b224 */ /* 0x000fe400078e0ab6 */
[----:B------:R-:W-:Y:S01]  /*f550*/  @!P1 IMAD.MOV R178, RZ, RZ, -R178 ;  /* 0x000000ffffb29224 */ /* 0x000fe200078e0ab2 */
[----:B------:R-:W4:Y:S08]  /*f560*/  LDL R128, [R1+0xe8c] ;  /* 0x000e8c0001807983 */ /* 0x000f300000100800 */
[----:B------:R-:W-:Y:S01]  /*f570*/  @!P4 IMAD.MOV R180, RZ, RZ, -R180 ;  /* 0x000000ffffb4c224 */ /* 0x000fe200078e0ab4 */
[----:B------:R-:W-:-:S02]  /*f580*/  ISETP.GE.AND P4, PT, R123, RZ, PT ;  /* 0x000000ff7b00720c */ /* 0x000fc40003f86270 */
[----:B------:R-:W4:Y:S11]  /*f590*/  LDL R123, [R1+0x1048] ;  /* 0x00104800017b7983 */ /* 0x000f360000100800 */
[----:B------:R-:W-:-:S02]  /*f5a0*/  @!P4 IADD3 R185, PT, PT, -R185, RZ, RZ ;  /* 0x000000ffb9b9c210 */ /* 0x000fc40007ffe1ff */
        /* <DEDUP_REMOVED lines=9> */
[----:B----4-:R-:W-:Y:S02]  /*f640*/  ISETP.GE.AND P1, PT, R119, RZ, PT ;  /* 0x000000ff7700720c */ /* 0x010fe40003f26270 */
[----:B------:R-:W4:Y:S01]  /*f650*/  LDL R119, [R1+0x1034] ;  /* 0x0010340001777983 */ /* 0x000f220000100800 */
[----:B------:R-:W-:-:S10]  /*f660*/  @!P2 IMAD.MOV R179, RZ, RZ, -R179 ;  /* 0x000000ffffb3a224 */ /* 0x000fd400078e0ab3 */
[----:B------:R-:W-:Y:S01]  /*f670*/  @!P1 IMAD.MOV R188, RZ, RZ, -R188 ;  /* 0x000000ffffbc9224 */ /* 0x000fe200078e0abc */
[----:B------:R-:W-:Y:S02]  /*f680*/  ISETP.GE.AND P1, PT, R123, RZ, PT ;  /* 0x000000ff7b00720c */ /* 0x000fe40003f26270 */
[----:B------:R-:W4:Y:S01]  /*f690*/  LDL R123, [R1+0x1000] ;  /* 0x00100000017b7983 */ /* 0x000f220000100800 */
[----:B------:R-:W-:-:S03]  /*f6a0*/  ISETP.GE.AND P2, PT, R124, RZ, PT ;  /* 0x000000ff7c00720c */ /* 0x000fc60003f46270 */
[----:B------:R-:W4:Y:S01]  /*f6b0*/  LDL R124, [R1+0x104c] ;  /* 0x00104c00017c7983 */ /* 0x000f220000100800 */
[----:B------:R-:W-:-:S06]  /*f6c0*/  @!P5 IADD3 R181, PT, PT, -R181, RZ, RZ ;  /* 0x000000ffb5b5d210 */ /* 0x000fcc0007ffe1ff */
[----:B------:R-:W-:Y:S02]  /*f6d0*/  @!P1 IADD3 R193, PT, PT, -R193, RZ, RZ ;  /* 0x000000ffc1c19210 */ /* 0x000fe40007ffe1ff */
[----:B------:R-:W-:Y:S02]  /*f6e0*/  ISETP.GE.AND P5, PT, R122, RZ, PT ;  /* 0x000000ff7a00720c */ /* 0x000fe40003fa6270 */
[----:B------:R-:W4:Y:S01]  /*f6f0*/  LDL R122, [R1+0x1044] ;  /* 0x00104400017a7983 */ /* 0x000f220000100800 */
[----:B------:R-:W-:Y:S01]  /*f700*/  @!P2 IMAD.MOV R184, RZ, RZ, -R184 ;  /* 0x000000ffffb8a224 */ /* 0x000fe200078e0ab8 */
[----:B------:R-:W-:Y:S01]  /*f710*/  ISETP.GE.AND P2, PT, R118, RZ, PT ;  /* 0x000000ff7600720c */ /* 0x000fe20003f46270 */
[----:B------:R-:W-:Y:S01]  /*f720*/  @!P4 IMAD.MOV R190, RZ, RZ, -R190 ;  /* 0x000000ffffbec224 */ /* 0x000fe200078e0abe */
[----:B------:R-:W4:Y:S07]  /*f730*/  LDL R118, [R1+0x1024] ;  /* 0x0010240001767983 */ /* 0x000f2e0000100800 */
[----:B------:R-:W-:Y:S01]  /*f740*/  @!P5 IMAD.MOV R186, RZ, RZ, -R186 ;  /* 0x000000ffffbad224 */ /* 0x000fe200078e0aba */
[----:B------:R-:W-:-:S02]  /*f750*/  ISETP.GE.AND P5, PT, R116, RZ, PT ;  /* 0x000000ff7400720c */ /* 0x000fc40003fa6270 */
[----:B------:R-:W4:Y:S01]  /*f760*/  LDL R116, [R1+0x1008] ;  /* 0x0010080001747983 */ /* 0x000f220000100800 */
[----:B--2---:R-:W-:-:S03]  /*f770*/  ISETP.GE.AND P1, PT, R117, RZ, PT ;  /* 0x000000ff7500720c */ /* 0x004fc60003f26270 */
[----:B------:R-:W2:Y:S01]  /*f780*/  LDL R117, [R1+0xfc4] ;  /* 0x000fc40001757983 */ /* 0x000ea20000100800 */
[----:B---3--:R-:W-:-:S03]  /*f790*/  ISETP.GE.AND P4, PT, R120, RZ, PT ;  /* 0x000000ff7800720c */ /* 0x008fc60003f86270 */
[----:B------:R-:W3:Y:S03]  /*f7a0*/  LDL R120, [R1+0xfd0] ;  /* 0x000fd00001787983 */ /* 0x000ee60000100800 */
        /* <DEDUP_REMOVED lines=97> */
[----:B----4-:R-:W-:Y:S01]  /*fdc0*/  ISETP.GE.AND P1, PT, R119, RZ, PT ;  /* 0x000000ff7700720c */ /* 0x010fe20003f26270 */
[----:B------:R-:W-:Y:S01]  /*fdd0*/  @!P2 IMAD.MOV R219, RZ, RZ, -R219 ;  /* 0x000000ffffdba224 */ /* 0x000fe200078e0adb */
[----:B------:R-:W4:Y:S11]  /*fde0*/  LDL R119, [R1+0xea8] ;  /* 0x000ea80001777983 */ /* 0x000f360000100800 */
[----:B------:R-:W-:Y:S01]  /*fdf0*/  @!P1 IMAD.MOV R228, RZ, RZ, -R228 ;  /* 0x000000ffffe49224 */ /* 0x000fe200078e0ae4 */
[----:B------:R-:W-:-:S02]  /*fe00*/  ISETP.GE.AND P1, PT, R123, RZ, PT ;  /* 0x000000ff7b00720c */ /* 0x000fc40003f26270 */
        /* <DEDUP_REMOVED lines=17> */
[----:B------:R-:W3:Y:S06]  /*ff20*/  LDL R120, [R1+0xe74] ;  /* 0x000e740001787983 */ /* 0x000eec0000100800 */
[----:B------:R-:W-:Y:S02]  /*ff30*/  @!P1 IMAD.MOV R238, RZ, RZ, -R238 ;  /* 0x000000ffffee9224 */ /* 0x000fe400078e0aee */
[----:B------:R-:W-:Y:S01]  /*ff40*/  @!P5 IMAD.MOV R231, RZ, RZ, -R231 ;  /* 0x000000ffffe7d224 */ /* 0x000fe200078e0ae7 */
[----:B----4-:R-:W-:Y:S01]  /*ff50*/  ISETP.GE.AND P5, PT, R119, RZ, PT ;  /* 0x000000ff7700720c */ /* 0x010fe20003fa6270 */
[----:B------:R-:W-:Y:S01]  /*ff60*/  @!P3 IMAD.MOV R227, RZ, RZ, -R227 ;  /* 0x000000ffffe3b224 */ /* 0x000fe200078e0ae3 */
[----:B------:R-:W-:Y:S01]  /*ff70*/  @!P2 IADD3 R229, PT, PT, -R229, RZ, RZ ;  /* 0x000000ffe5e5a210 */ /* 0x000fe20007ffe1ff */
[----:B------:R-:W-:Y:S01]  /*ff80*/  @!P4 IMAD.MOV R235, RZ, RZ, -R235 ;  /* 0x000000ffffebc224 */ /* 0x000fe200078e0aeb */
[----:B------:R-:W-:Y:S01]  /*ff90*/  ISETP.GE.AND P1, PT, R123, RZ, PT ;  /* 0x000000ff7b00720c */ /* 0x000fe20003f26270 */
[----:B------:R-:W4:Y:S01]  /*ffa0*/  LDL R119, [R1+0xe70] ;  /* 0x000e700001777983 */ /* 0x000f220000100800 */
[----:B------:R-:W-:-:S02]  /*ffb0*/  ISETP.GE.AND P4, PT, R131, RZ, PT ;  /* 0x000000ff8300720c */ /* 0x000fc40003f86270 */
[----:B------:R-:W-:Y:S02]  /*ffc0*/  ISETP.GE.AND P3, PT, R124, RZ, PT ;  /* 0x000000ff7c00720c */ /* 0x000fe40003f66270 */
[----:B------:R-:W4:Y:S07]  /*ffd0*/  LDL R124, [R1+0xe88] ;  /* 0x000e8800017c7983 */ /* 0x000f2e0000100800 */
[----:B------:R-:W-:Y:S01]  /*ffe0*/  @!P1 IMAD.MOV R243, RZ, RZ, -R243 ;  /* 0x000000fffff39224 */ /* 0x000fe200078e0af3 */
[----:B------:R-:W-:Y:S01]  /*fff0*/  ISETP.GE.AND P2, PT, R122, RZ, PT ;  /* 0x000000ff7a00720c */ /* 0x000fe20003f46270 */
[----:B------:R-:W-:Y:S01]  /*10000*/  @!P5 IMAD.MOV R236, RZ, RZ, -R236 ;  /* 0x000000ffffecd224 */ /* 0x000fe200078e0aec */
[----:B------:R-:W4:Y:S01]  /*10010*/  LDL R122, [R1+0xe78] ;  /* 0x000e7800017a7983 */ /* 0x000f220000100800 */
[----:B------:R-:W-:Y:S01]  /*10020*/  ISETP.GE.AND P5, PT, R128, RZ, PT ;  /* 0x000000ff8000720c */ /* 0x000fe20003fa6270 */
[----:B------:R-:W-:-:S02]  /*10030*/  IMAD.MOV.U32 R128, RZ, RZ, R102 ;  /* 0x000000ffff807224 */ /* 0x000fc400078e0066 */
[----:B------:R-:W-:Y:S01]  /*10040*/  @!P3 IMAD.MOV R232, RZ, RZ, -R232 ;  /* 0x000000ffffe8b224 */ /* 0x000fe200078e0ae8 */
[----:B------:R-:W-:Y:S01]  /*10050*/  ISETP.GE.AND P3, PT, R118, RZ, PT ;  /* 0x000000ff7600720c */ /* 0x000fe20003f66270 */
[----:B------:R-:W-:Y:S01]  /*10060*/  @!P4 IMAD.MOV R240, RZ, RZ, -R240 ;  /* 0x000000fffff0c224 */ /* 0x000fe200078e0af0 */
[----:B------:R-:W4:Y:S01]  /*10070*/  LDL R118, [R1+0xe6c] ;  /* 0x000e6c0001767983 */ /* 0x000f220000100800 */
[C---:B------:R-:W-:Y:S01]  /*10080*/  SEL R110, R250.reuse, R190, !P0 ;  /* 0x000000befa6e7207 */ /* 0x040fe20004000000 */
[----:B------:R-:W-:Y:S01]  /*10090*/  IMAD.MOV.U32 R190, RZ, RZ, R129 ;  /* 0x000000ffffbe7224 */ /* 0x000fe200078e0081 */
[----:B------:R-:W-:Y:S01]  /*100a0*/  SEL R129, R250, R209, !P0 ;  /* 0x000000d1fa817207 */ /* 0x000fe20004000000 */
[----:B------:R-:W-:Y:S01]  /*100b0*/  @!P2 IMAD.MOV R234, RZ, RZ, -R234 ;  /* 0x000000ffffeaa224 */ /* 0x000fe200078e0aea */
[----:B------:R-:W-:Y:S02]  /*100c0*/  ISETP.GE.AND P2, PT, R116, RZ, PT ;  /* 0x000000ff7400720c */ /* 0x000fe40003f46270 */
[----:B------:R-:W4:Y:S01]  /*100d0*/  LDL R116, [R1+0xe60] ;  /* 0x000e600001747983 */ /* 0x000f220000100800 */
[C---:B------:R-:W-:Y:S01]  /*100e0*/  SEL R109, R250.reuse, R189, !P0 ;  /* 0x000000bdfa6d7207 */ /* 0x040fe20004000000 */
[----:B------:R-:W-:Y:S01]  /*100f0*/  IMAD.MOV.U32 R189, RZ, RZ, R140 ;  /* 0x000000ffffbd7224 */ /* 0x000fe200078e008c */
[----:B------:R-:W-:-:S02]  /*10100*/  SEL R140, R250, R218, !P0 ;  /* 0x000000dafa8c7207 */ /* 0x000fc40004000000 */
[----:B--2---:R-:W-:Y:S02]  /*10110*/  ISETP.GE.AND P1, PT, R117, RZ, PT ;  /* 0x000000ff7500720c */ /* 0x004fe40003f26270 */
[----:B---3--:R-:W-:Y:S02]  /*10120*/  ISETP.GE.AND P4, PT, R120, RZ, PT ;  /* 0x000000ff7800720c */ /* 0x008fe40003f86270 */
[C---:B------:R-:W-:Y:S01]  /*10130*/  SEL R120, R250.reuse, R200, !P0 ;  /* 0x000000c8fa787207 */ /* 0x040fe20004000000 */
[----:B------:R-:W-:Y:S01]  /*10140*/  IMAD.MOV.U32 R200, RZ, RZ, R128 ;  /* 0x000000ffffc87224 */ /* 0x000fe200078e0080 */
[----:B------:R-:W-:-:S07]  /*10150*/  SEL R128, R250, R208, !P0 ;  /* 0x000000d0fa807207 */ /* 0x000fce0004000000 */
[----:B------:R-:W-:Y:S01]  /*10160*/  @!P1 IMAD.MOV R248, RZ, RZ, -R248 ;  /* 0x000000fffff89224 */ /* 0x000fe200078e0af8 */
[----:B------:R-:W-:-:S04]  /*10170*/  LEA R208, P1, R40, R251, 0x2 ;  /* 0x000000fb28d07211 */ /* 0x000fc800078210ff */
[----:B------:R-:W-:-:S05]  /*10180*/  LEA.HI.X.SX32 R209, R40, R252, 0x2, P1 ;  /* 0x000000fc28d17211 */ /* 0x000fca00008f16ff */
[----:B------:R2:W-:Y:S04]  /*10190*/  STL.64 [R1+0x260], R208 ;  /* 0x000260d001007387 */ /* 0x0005e80000100a00 */
[----:B------:R-:W3:Y:S01]  /*101a0*/  LDL.LU R218, [R1+0x8c] ;  /* 0x00008c0001da7983 */ /* 0x000ee20000300800 */
[----:B------:R-:W-:Y:S02]  /*101b0*/  @!P3 IADD3 R237, PT, PT, -R237, RZ, RZ ;  /* 0x000000ffededb210 */ /* 0x000fe40007ffe1ff */
[----:B----4-:R-:W-:Y:S01]  /*101c0*/  ISETP.GE.AND P3, PT, R124, RZ, PT ;  /* 0x000000ff7c00720c */ /* 0x010fe20003f66270 */
[----:B------:R-:W-:Y:S01]  /*101d0*/  @!P2 IMAD.MOV R239, RZ, RZ, -R239 ;  /* 0x000000ffffefa224 */ /* 0x000fe200078e0aef */
[----:B------:R-:W-:Y:S02]  /*101e0*/  @!P5 IADD3 R241, PT, PT, -R241, RZ, RZ ;  /* 0x000000fff1f1d210 */ /* 0x000fe40007ffe1ff */
[----:B------:R-:W-:-:S02]  /*101f0*/  SEL R163, R250, R163, !P0 ;  /* 0x000000a3faa37207 */ /* 0x000fc40004000000 */
[----:B------:R-:W-:-:S07]  /*10200*/  ISETP.GE.AND P2, PT, R122, RZ, PT ;  /* 0x000000ff7a00720c */ /* 0x000fce0003f46270 */
[----:B------:R-:W-:Y:S01]  /*10210*/  @!P3 IMAD.MOV R242, RZ, RZ, -R242 ;  /* 0x000000fffff2b224 */ /* 0x000fe200078e0af2 */
[----:B------:R-:W-:Y:S02]  /*10220*/  ISETP.GE.AND P5, PT, R119, RZ, PT ;  /* 0x000000ff7700720c */ /* 0x000fe40003fa6270 */
[----:B------:R-:W-:Y:S02]  /*10230*/  ISETP.GE.AND P3, PT, R118, RZ, PT ;  /* 0x000000ff7600720c */ /* 0x000fe40003f66270 */
[C---:B------:R-:W-:Y:S02]  /*10240*/  SEL R170, R250.reuse, R170, !P0 ;  /* 0x000000aafaaa7207 */ /* 0x040fe40004000000 */
[----:B------:R-:W-:Y:S01]  /*10250*/  SEL R169, R250, R169, !P0 ;  /* 0x000000a9faa97207 */ /* 0x000fe20004000000 */
[----:B------:R-:W-:Y:S02]  /*10260*/  IMAD R138, R163, UR46, RZ ;  /* 0x0000002ea38a7c24 */ /* 0x000fe4000f8e02ff */
[----:B------:R-:W-:Y:S01]  /*10270*/  @!P2 IMAD.MOV R244, RZ, RZ, -R244 ;  /* 0x000000fffff4a224 */ /* 0x000fe200078e0af4 */
[----:B------:R-:W-:Y:S01]  /*10280*/  ISETP.GE.AND P2, PT, R116, RZ, PT ;  /* 0x000000ff7400720c */ /* 0x000fe20003f46270 */
[----:B------:R-:W-:Y:S01]  /*10290*/  IMAD R130, R170, UR39, RZ ;  /* 0x00000027aa827c24 */ /* 0x000fe2000f8e02ff */
[C---:B------:R-:W-:Y:S01]  /*102a0*/  SEL R105, R250.reuse, R185, !P0 ;  /* 0x000000b9fa697207 */ /* 0x040fe20004000000 */
[----:B------:R-:W-:Y:S01]  /*102b0*/  IMAD R154, R169, UR40, RZ ;  /* 0x00000028a99a7c24 */ /* 0x000fe2000f8e02ff */
[C---:B------:R-:W-:Y:S01]  /*102c0*/  SEL R169, R250.reuse, R178, !P0 ;  /* 0x000000b2faa97207 */ /* 0x040fe20004000000 */
[----:B------:R-:W-:Y:S01]  /*102d0*/  IMAD.MOV.U32 R185, RZ, RZ, R138 ;  /* 0x000000ffffb97224 */ /* 0x000fe200078e008a */
[C---:B------:R-:W-:Y:S01]  /*102e0*/  SEL R118, R250.reuse, R198, !P0 ;  /* 0x000000c6fa767207 */ /* 0x040fe20004000000 */
[----:B------:R-:W-:Y:S01]  /*102f0*/  IMAD.MOV.U32 R178, RZ, RZ, R136 ;  /* 0x000000ffffb27224 */ /* 0x000fe200078e0088 */
[C---:B------:R-:W-:Y:S01]  /*10300*/  SEL R138, R250.reuse, R216, !P0 ;  /* 0x000000d8fa8a7207 */ /* 0x040fe20004000000 */
[----:B------:R-:W-:Y:S01]  /*10310*/  @!P3 IMAD.MOV R247, RZ, RZ, -R247 ;  /* 0x000000fffff7b224 */ /* 0x000fe200078e0af7 */
[C---:B------:R-:W-:Y:S01]  /*10320*/  SEL R170, R250.reuse, R179, !P0 ;  /* 0x000000b3faaa7207 */ /* 0x040fe20004000000 */
[----:B------:R-:W-:Y:S01]  /*10330*/  IMAD.MOV.U32 R198, RZ, RZ, R134 ;  /* 0x000000ffffc67224 */ /* 0x000fe200078e0086 */
[----:B------:R-:W-:Y:S01]  /*10340*/  MOV R131, R121 ;  /* 0x0000007900837202 */ /* 0x000fe20000000f00 */
[----:B------:R-:W-:Y:S01]  /*10350*/  @!P5 IMAD.MOV R246, RZ, RZ, -R246 ;  /* 0x000000fffff6d224 */ /* 0x000fe200078e0af6 */
[----:B------:R-:W-:-:S02]  /*10360*/  SEL R136, R250, R214, !P0 ;  /* 0x000000d6fa887207 */ /* 0x000fc40004000000 */
[----:B------:R-:W-:Y:S02]  /*10370*/  @!P4 IADD3 R245, PT, PT, -R245, RZ, RZ ;  /* 0x000000fff5f5c210 */ /* 0x000fe40007ffe1ff */
        /* <DEDUP_REMOVED lines=29> */
[----:B------:R-:W-:Y:S01]  /*10550*/  SEL R177, R250, R177, !P0 ;  /* 0x000000b1fab17207 */ /* 0x000fe20004000000 */
[----:B------:R-:W-:Y:S01]  /*10560*/  IMAD R109, R109, UR15, RZ ;  /* 0x0000000f6d6d7c24 */ /* 0x000fe2000f8e02ff */
[----:B------:R-:W-:Y:S01]  /*10570*/  MOV R179, R130 ;  /* 0x0000008200b37202 */ /* 0x000fe20000000f00 */
[----:B------:R-:W-:Y:S01]  /*10580*/  IMAD R110, R110, UR16, RZ ;  /* 0x000000106e6e7c24 */ /* 0x000fe2000f8e02ff */
[----:B------:R-:W-:Y:S01]  /*10590*/  SEL R134, R250, R212, !P0 ;  /* 0x000000d4fa867207 */ /* 0x000fe20004000000 */
[----:B------:R-:W-:Y:S01]  /*105a0*/  IMAD R120, R120, UR24, RZ ;  /* 0x0000001878787c24 */ /* 0x000fe2000f8e02ff */
[----:B------:R-:W-:Y:S01]  /*105b0*/  LEA R214, P3, R39, R251, 0x2 ;  /* 0x000000fb27d67211 */ /* 0x000fe200078610ff */
[----:B------:R-:W-:Y:S01]  /*105c0*/  IMAD R128, R128, UR71, RZ ;  /* 0x0000004780807c24 */ /* 0x000fe2000f8e02ff */
[C---:B------:R-:W-:Y:S01]  /*105d0*/  SEL R119, R250.reuse, R199, !P0 ;  /* 0x000000c7fa777207 */ /* 0x040fe20004000000 */
[----:B------:R-:W-:Y:S01]  /*105e0*/  IMAD.MOV.U32 R199, RZ, RZ, R137 ;  /* 0x000000ffffc77224 */ /* 0x000fe200078e0089 */
[----:B------:R-:W-:Y:S01]  /*105f0*/  MOV R197, R139 ;  /* 0x0000008b00c57202 */ /* 0x000fe20000000f00 */
[----:B------:R-:W-:Y:S01]  /*10600*/  IMAD R129, R129, UR70, RZ ;  /* 0x0000004681817c24 */ /* 0x000fe2000f8e02ff */
[----:B------:R-:W-:Y:S01]  /*10610*/  SEL R130, R250, R210, !P0 ;  /* 0x000000d2fa827207 */ /* 0x000fe20004000000 */
[----:B------:R-:W-:Y:S01]  /*10620*/  IMAD R140, R140, UR61, RZ ;  /* 0x0000003d8c8c7c24 */ /* 0x000fe2000f8e02ff */
[----:B------:R-:W-:Y:S01]  /*10630*/  LEA R212, P4, R38, R251, 0x2 ;  /* 0x000000fb26d47211 */ /* 0x000fe200078810ff */
[----:B------:R-:W4:Y:S01]  /*10640*/  LDCU UR46, c[0x0][0x3b0] ;  /* 0x00007600ff2e77ac */ /* 0x000f220008000800 */
[----:B------:R-:W-:-:S02]  /*10650*/  SEL R121, R250, R201, !P0 ;  /* 0x000000c9fa797207 */ /* 0x000fc40004000000 */
[C---:B------:R-:W-:Y:S02]  /*10660*/  SEL R139, R250.reuse, R217, !P0 ;  /* 0x000000d9fa8b7207 */ /* 0x040fe40004000000 */
[----:B------:R-:W-:Y:S02]  /*10670*/  SEL R122, R250, R202, !P0 ;  /* 0x000000cafa7a7207 */ /* 0x000fe40004000000 */
[-C--:B--2---:R-:W-:Y:S02]  /*10680*/  LEA R208, P6, R36, R251.reuse, 0x2 ;  /* 0x000000fb24d07211 */ /* 0x084fe400078c10ff */
[----:B------:R-:W-:Y:S02]  /*10690*/  @!P2 IADD3 R249, PT, PT, -R249, RZ, RZ ;  /* 0x000000fff9f9a210 */ /* 0x000fe40007ffe1ff */
[C---:B------:R-:W-:Y:S02]  /*106a0*/  SEL R116, R250.reuse, R196, !P0 ;  /* 0x000000c4fa747207 */ /* 0x040fe40004000000 */
[C---:B------:R-:W-:Y:S01]  /*106b0*/  SEL R124, R250.reuse, R204, !P0 ;  /* 0x000000ccfa7c7207 */ /* 0x040fe20004000000 */
[----:B------:R-:W-:Y:S01]  /*106c0*/  IMAD R105, R105, UR8, RZ ;  /* 0x0000000869697c24 */ /* 0x000fe2000f8e02ff */
[----:B------:R-:W-:Y:S01]  /*106d0*/  LEA R210, P5, R37, R251, 0x2 ;  /* 0x000000fb25d27211 */ /* 0x000fe200078a10ff */
[----:B------:R-:W-:Y:S01]  /*106e0*/  IMAD.MOV.U32 R202, RZ, RZ, R131 ;  /* 0x000000ffffca7224 */ /* 0x000fe200078e0083 */
[----:B------:R-:W-:Y:S01]  /*106f0*/  MOV R201, R135 ;  /* 0x0000008700c97202 */ /* 0x000fe20000000f00 */
[----:B------:R-:W2:Y:S01]  /*10700*/  LDCU UR40, c[0x0][0x3b0] ;  /* 0x00007600ff2877ac */ /* 0x000ea20008000800 */
[----:B------:R-:W-:-:S02]  /*10710*/  SEL R137, R250, R215, !P0 ;  /* 0x000000d7fa897207 */ /* 0x000fc40004000000 */
[C---:B------:R-:W-:Y:S01]  /*10720*/  SEL R135, R250.reuse, R213, !P0 ;  /* 0x000000d5fa877207 */ /* 0x040fe20004000000 */
[----:B------:R-:W1:Y:S01]  /*10730*/  LDCU UR39, c[0x0][0x3b0] ;  /* 0x00007600ff2777ac */ /* 0x000e620008000800 */
[-C--:B------:R-:W-:Y:S02]  /*10740*/  LEA.HI.X.SX32 R215, R39, R252.reuse, 0x2, P3 ;  /* 0x000000fc27d77211 */ /* 0x080fe400018f16ff */
[----:B------:R-:W-:Y:S02]  /*10750*/  SEL R131, R250, R211, !P0 ;  /* 0x000000d3fa837207 */ /* 0x000fe40004000000 */
[-C--:B------:R-:W-:Y:S02]  /*10760*/  LEA.HI.X.SX32 R213, R38, R252.reuse, 0x2, P4 ;  /* 0x000000fc26d57211 */ /* 0x080fe400020f16ff */
[-C--:B------:R-:W-:Y:S02]  /*10770*/  LEA.HI.X.SX32 R211, R37, R252.reuse, 0x2, P5 ;  /* 0x000000fc25d37211 */ /* 0x080fe400028f16ff */
[----:B------:R-:W-:Y:S01]  /*10780*/  LEA.HI.X.SX32 R209, R36, R252, 0x2, P6 ;  /* 0x000000fc24d17211 */ /* 0x000fe200030f16ff */
[----:B------:R-:W-:Y:S01]  /*10790*/  IMAD.MOV.U32 R196, RZ, RZ, R141 ;  /* 0x000000ffffc47224 */ /* 0x000fe200078e008d */
[----:B------:R-:W-:-:S02]  /*107a0*/  SEL R141, R250, R219, !P0 ;  /* 0x000000dbfa8d7207 */ /* 0x000fc40004000000 */
[----:B---3--:R-:W-:-:S04]  /*107b0*/  LEA R216, P1, R218, R251, 0x2 ;  /* 0x000000fbdad87211 */ /* 0x008fc800078210ff */
[----:B------:R-:W-:Y:S02]  /*107c0*/  LEA.HI.X.SX32 R217, R218, R252, 0x2, P1 ;  /* 0x000000fcdad97211 */ /* 0x000fe400008f16ff */
[----:B------:R-:W-:-:S03]  /*107d0*/  LEA R218, P1, R35, R251, 0x2 ;  /* 0x000000fb23da7211 */ /* 0x000fc600078210ff */
[----:B------:R3:W-:Y:S01]  /*107e0*/  STL.64 [R1+0x960], R216 ;  /* 0x000960d801007387 */ /* 0x0007e20000100a00 */
[----:B------:R-:W-:-:S03]  /*107f0*/  LEA.HI.X.SX32 R219, R35, R252, 0x2, P1 ;  /* 0x000000fc23db7211 */ /* 0x000fc600008f16ff */
[----:B------:R1:W-:Y:S04]  /*10800*/  STL.64 [R1+0x258], R214 ;  /* 0x000258d601007387 */ /* 0x0003e80000100a00 */
[----:B------:R2:W-:Y:S01]  /*10810*/  STL.64 [R1+0x250], R212 ;  /* 0x000250d401007387 */ /* 0x0005e20000100a00 */
[----:B---3--:R-:W-:-:S03]  /*10820*/  LEA R216, P2, R34, R251, 0x2 ;  /* 0x000000fb22d87211 */ /* 0x008fc600078410ff */
[----:B------:R3:W-:Y:S01]  /*10830*/  STL.64 [R1+0x248], R210 ;  /* 0x000248d201007387 */ /* 0x0007e20000100a00 */
[----:B-1----:R-:W-:-:S03]  /*10840*/  LEA R214, P3, R33, R251, 0x2 ;  /* 0x000000fb21d67211 */ /* 0x002fc600078610ff */
[----:B------:R1:W-:Y:S01]  /*10850*/  STL.64 [R1+0x240], R208 ;  /* 0x000240d001007387 */ /* 0x0003e20000100a00 */
[-C--:B------:R-:W-:Y:S02]  /*10860*/  LEA.HI.X.SX32 R217, R34, R252.reuse, 0x2, P2 ;  /* 0x000000fc22d97211 */ /* 0x080fe400010f16ff */
[-C--:B--2---:R-:W-:Y:S02]  /*10870*/  LEA R212, P4, R32, R251.reuse, 0x2 ;  /* 0x000000fb20d47211 */ /* 0x084fe400078810ff */
[-C--:B------:R-:W-:Y:S02]  /*10880*/  LEA R38, P1, R29, R251.reuse, 0x2 ;  /* 0x000000fb1d267211 */ /* 0x080fe400078210ff */
[-C--:B---3--:R-:W-:Y:S02]  /*10890*/  LEA R210, P5, R31, R251.reuse, 0x2 ;  /* 0x000000fb1fd27211 */ /* 0x088fe400078a10ff */
[----:B------:R-:W-:Y:S02]  /*108a0*/  LEA.HI.X.SX32 R215, R33, R252, 0x2, P3 ;  /* 0x000000fc21d77211 */ /* 0x000fe400018f16ff */
[----:B-1----:R-:W-:-:S02]  /*108b0*/  LEA R208, P6, R30, R251, 0x2 ;  /* 0x000000fb1ed07211 */ /* 0x002fc400078c10ff */
[-C--:B------:R-:W-:Y:S02]  /*108c0*/  LEA R36, P2, R28, R251.reuse, 0x2 ;  /* 0x000000fb1c247211 */ /* 0x080fe400078410ff */
[-C--:B------:R-:W-:Y:S01]  /*108d0*/  LEA.HI.X.SX32 R213, R32, R252.reuse, 0x2, P4 ;  /* 0x000000fc20d57211 */ /* 0x080fe200020f16ff */
[----:B------:R-:W-:Y:S01]  /*108e0*/  STL.64 [R1+0x238], R218 ;  /* 0x000238da01007387 */ /* 0x000fe20000100a00 */
[----:B------:R-:W-:Y:S02]  /*108f0*/  LEA R34, P3, R27, R251, 0x2 ;  /* 0x000000fb1b227211 */ /* 0x000fe400078610ff */
[-C--:B------:R-:W-:Y:S01]  /*10900*/  LEA.HI.X.SX32 R211, R31, R252.reuse, 0x2, P5 ;  /* 0x000000fc1fd37211 */ /* 0x080fe200028f16ff */
[----:B------:R-:W-:Y:S01]  /*10910*/  STL.64 [R1+0x230], R216 ;  /* 0x000230d801007387 */ /* 0x000fe20000100a00 */
[-C--:B------:R-:W-:Y:S02]  /*10920*/  LEA.HI.X.SX32 R209, R30, R252.reuse, 0x2, P6 ;  /* 0x000000fc1ed17211 */ /* 0x080fe400030f16ff */
[-C--:B------:R-:W-:Y:S01]  /*10930*/  LEA.HI.X.SX32 R39, R29, R252.reuse, 0x2, P1 ;  /* 0x000000fc1d277211 */ /* 0x080fe200008f16ff */
[----:B------:R-:W-:Y:S01]  /*10940*/  STL.64 [R1+0x228], R214 ;  /* 0x000228d601007387 */ /* 0x000fe20000100a00 */
[----:B------:R-:W-:-:S02]  /*10950*/  LEA.HI.X.SX32 R37, R28, R252, 0x2, P2 ;  /* 0x000000fc1c257211 */ /* 0x000fc400010f16ff */
[----:B------:R-:W-:Y:S01]  /*10960*/  LEA.HI.X.SX32 R35, R27, R252, 0x2, P3 ;  /* 0x000000fc1b237211 */ /* 0x000fe200018f16ff */
[----:B------:R1:W-:Y:S04]  /*10970*/  STL.64 [R1+0x220], R212 ;  /* 0x000220d401007387 */ /* 0x0003e80000100a00 */
[----:B------:R2:W-:Y:S04]  /*10980*/  STL.64 [R1+0x218], R210 ;  /* 0x000218d201007387 */ /* 0x0005e80000100a00 */
[----:B------:R3:W-:Y:S01]  /*10990*/  STL.64 [R1+0x210], R208 ;  /* 0x000210d001007387 */ /* 0x0007e20000100a00 */
[----:B-1----:R-:W-:-:S03]  /*109a0*/  LEA R212, P4, R26, R251, 0x2 ;  /* 0x000000fb1ad47211 */ /* 0x002fc600078810ff */
[----:B------:R1:W-:Y:S01]  /*109b0*/  STL.64 [R1+0x208], R38 ;  /* 0x0002082601007387 */ /* 0x0003e20000100a00 */
[----:B--2---:R-:W-:-:S03]  /*109c0*/  LEA R210, P5, R25, R251, 0x2 ;  /* 0x000000fb19d27211 */ /* 0x004fc600078a10ff */
[----:B------:R2:W-:Y:S01]  /*109d0*/  STL.64 [R1+0x200], R36 ;  /* 0x0002002401007387 */ /* 0x0005e20000100a00 */
[-C--:B------:R-:W-:Y:S02]  /*109e0*/  LEA.HI.X.SX32 R213, R26, R252.reuse, 0x2, P4 ;  /* 0x000000fc1ad57211 */ /* 0x080fe400020f16ff */
[CC--:B---3--:R-:W-:Y:S01]  /*109f0*/  LEA R208, P6, R24.reuse, R251.reuse, 0x2 ;  /* 0x000000fb18d07211 */ /* 0x0c8fe200078c10ff */
[----:B------:R3:W-:Y:S01]  /*10a00*/  STL.64 [R1+0x1f8], R34 ;  /* 0x0001f82201007387 */ /* 0x0007e20000100a00 */
[-C--:B------:R-:W-:Y:S02]  /*10a10*/  LEA.HI.X.SX32 R211, R25, R252.reuse, 0x2, P5 ;  /* 0x000000fc19d37211 */ /* 0x080fe400028f16ff */
[-C--:B-1----:R-:W-:Y:S02]  /*10a20*/  LEA R38, P1, R23, R251.reuse, 0x2 ;  /* 0x000000fb17267211 */ /* 0x082fe400078210ff */
[----:B------:R-:W-:Y:S02]  /*10a30*/  LEA.HI.X.SX32 R209, R24, R252, 0x2, P6 ;  /* 0x000000fc18d17211 */ /* 0x000fe400030f16ff */
[----:B--2---:R-:W-:-:S02]  /*10a40*/  LEA R36, P2, R22, R251, 0x2 ;  /* 0x000000fb16247211 */ /* 0x004fc400078410ff */
[-C--:B------:R-:W-:Y:S02]  /*10a50*/  LEA R32, P4, R20, R251.reuse, 0x2 ;  /* 0x000000fb14207211 */ /* 0x080fe400078810ff */
[-C--:B---3--:R-:W-:Y:S02]  /*10a60*/  LEA R34, P3, R21, R251.reuse, 0x2 ;  /* 0x000000fb15227211 */ /* 0x088fe400078610ff */
[-C--:B------:R-:W-:Y:S01]  /*10a70*/  LEA.HI.X.SX32 R39, R23, R252.reuse, 0x2, P1 ;  /* 0x000000fc17277211 */ /* 0x080fe200008f16ff */
[----:B------:R1:W-:Y:S01]  /*10a80*/  STL.64 [R1+0x1f0], R212 ;  /* 0x0001f0d401007387 */ /* 0x0003e20000100a00 */
[-C--:B------:R-:W-:Y:S02]  /*10a90*/  LEA.HI.X.SX32 R37, R22, R252.reuse, 0x2, P2 ;  /* 0x000000fc16257211 */ /* 0x080fe400010f16ff */
[----:B------:R-:W-:Y:S01]  /*10aa0*/  LEA.HI.X.SX32 R35, R21, R252, 0x2, P3 ;  /* 0x000000fc15237211 */ /* 0x000fe200018f16ff */
[----:B------:R2:W-:Y:S01]  /*10ab0*/  STL.64 [R1+0x1e8], R210 ;  /* 0x0001e8d201007387 */ /* 0x0005e20000100a00 */
[----:B------:R-:W-:-:S02]  /*10ac0*/  LEA R30, P5, R19, R251, 0x2 ;  /* 0x000000fb131e7211 */ /* 0x000fc400078a10ff */
[----:B------:R-:W-:Y:S01]  /*10ad0*/  LEA.HI.X.SX32 R33, R20, R252, 0x2, P4 ;  /* 0x000000fc14217211 */ /* 0x000fe200020f16ff */
[----:B------:R3:W-:Y:S01]  /*10ae0*/  STL.64 [R1+0x1e0], R208 ;  /* 0x0001e0d001007387 */ /* 0x0007e20000100a00 */
[----:B------:R-:W-:-:S03]  /*10af0*/  LEA R28, P6, R18, R251, 0x2 ;  /* 0x000000fb121c7211 */ /* 0x000fc600078c10ff */
[----:B------:R-:W-:Y:S01]  /*10b00*/  STL.64 [R1+0x1d8], R38 ;  /* 0x0001d82601007387 */ /* 0x000fe20000100a00 */
[----:B------:R-:W-:-:S03]  /*10b10*/  LEA.HI.X.SX32 R31, R19, R252, 0x2, P5 ;  /* 0x000000fc131f7211 */ /* 0x000fc600028f16ff */
[----:B------:R-:W-:Y:S01]  /*10b20*/  STL.64 [R1+0x1d0], R36 ;  /* 0x0001d02401007387 */ /* 0x000fe20000100a00 */
[----:B------:R-:W-:-:S03]  /*10b30*/  LEA R26, P1, R17, R251, 0x2 ;  /* 0x000000fb111a7211 */ /* 0x000fc600078210ff */
[----:B------:R-:W-:Y:S01]  /*10b40*/  STL.64 [R1+0x1c8], R34 ;  /* 0x0001c82201007387 */ /* 0x000fe20000100a00 */
[----:B------:R-:W-:-:S03]  /*10b50*/  LEA.HI.X.SX32 R29, R18, R252, 0x2, P6 ;  /* 0x000000fc121d7211 */ /* 0x000fc600030f16ff */
[----:B------:R-:W4:Y:S04]  /*10b60*/  LDL.LU R219, [R1+0x8] ;  /* 0x0000080001db7983 */ /* 0x000f280000300800 */
[----:B------:R1:W-:Y:S04]  /*10b70*/  STL.64 [R1+0x1c0], R32 ;  /* 0x0001c02001007387 */ /* 0x0003e80000100a00 */
[----:B------:R-:W4:Y:S01]  /*10b80*/  LDL.LU R218, [R1+0x14] ;  /* 0x0000140001da7983 */ /* 0x000f220000300800 */
[----:B------:R-:W-:-:S03]  /*10b90*/  LEA.HI.X.SX32 R27, R17, R252, 0x2, P1 ;  /* 0x000000fc111b7211 */ /* 0x000fc600008f16ff */
[----:B------:R-:W4:Y:S01]  /*10ba0*/  LDL.LU R217, [R1+0x24] ;  /* 0x0000240001d97983 */ /* 0x000f220000300800 */
[----:B------:R-:W-:-:S03]  /*10bb0*/  LEA R24, P2, R16, R251, 0x2 ;  /* 0x000000fb10187211 */ /* 0x000fc600078410ff */
[----:B------:R1:W-:Y:S04]  /*10bc0*/  STL.64 [R1+0x1b8], R30 ;  /* 0x0001b81e01007387 */ /* 0x0003e80000100a00 */
[----:B------:R-:W4:Y:S01]  /*10bd0*/  LDL.LU R216, [R1+0x2c] ;  /* 0x00002c0001d87983 */ /* 0x000f220000300800 */
[----:B------:R-:W-:-:S03]  /*10be0*/  LEA R22, P3, R15, R251, 0x2 ;  /* 0x000000fb0f167211 */ /* 0x000fc600078610ff */
[----:B------:R-:W4:Y:S01]  /*10bf0*/  LDL.LU R215, [R1+0x28] ;  /* 0x0000280001d77983 */ /* 0x000f220000300800 */
[----:B------:R-:W-:-:S03]  /*10c00*/  LEA.HI.X.SX32 R25, R16, R252, 0x2, P2 ;  /* 0x000000fc10197211 */ /* 0x000fc600010f16ff */
[----:B------:R2:W-:Y:S04]  /*10c10*/  STL.64 [R1+0x1b0], R28 ;  /* 0x0001b01c01007387 */ /* 0x0005e80000100a00 */
[----:B------:R-:W4:Y:S04]  /*10c20*/  LDL.LU R214, [R1+0x20] ;  /* 0x0000200001d67983 */ /* 0x000f280000300800 */
[----:B-1----:R-:W4:Y:S01]  /*10c30*/  LDL.LU R213, [R1+0x1c] ;  /* 0x00001c0001d57983 */ /* 0x002f220000300800 */
[----:B------:R-:W-:-:S03]  /*10c40*/  LEA.HI.X.SX32 R23, R15, R252, 0x2, P3 ;  /* 0x000000fc0f177211 */ /* 0x000fc600018f16ff */
[----:B------:R1:W-:Y:S04]  /*10c50*/  STL.64 [R1+0x1a8], R26 ;  /* 0x0001a81a01007387 */ /* 0x0003e80000100a00 */
[----:B------:R-:W4:Y:S04]  /*10c60*/  LDL.LU R212, [R1+0x18] ;  /* 0x0000180001d47983 */ /* 0x000f280000300800 */
[----:B--2---:R-:W2:Y:S04]  /*10c70*/  LDL.LU R211, [R1+0x10] ;  /* 0x0000100001d37983 */ /* 0x004ea80000300800 */
[----:B------:R1:W-:Y:S04]  /*10c80*/  STL.64 [R1+0x1a0], R24 ;  /* 0x0001a01801007387 */ /* 0x0003e80000100a00 */
[----:B------:R-:W2:Y:S04]  /*10c90*/  LDL.LU R210, [R1+0xc] ;  /* 0x00000c0001d27983 */ /* 0x000ea80000300800 */
[----:B---3--:R-:W3:Y:S04]  /*10ca0*/  LDL.LU R209, [R1+0x4] ;  /* 0x0000040001d17983 */ /* 0x008ee80000300800 */
[----:B------:R1:W-:Y:S04]  /*10cb0*/  STL.64 [R1+0x198], R22 ;  /* 0x0001981601007387 */ /* 0x0003e80000100a00 */
[----:B------:R-:W3:Y:S01]  /*10cc0*/  LDL.LU R208, [R1] ;  /* 0x0000000001d07983 */ /* 0x000ee20000300800 */
[----:B------:R-:W-:-:S02]  /*10cd0*/  LEA R32, P4, R14, R251, 0x2 ;  /* 0x000000fb0e207211 */ /* 0x000fc400078810ff */
[-C--:B------:R-:W-:Y:S02]  /*10ce0*/  LEA R30, P5, R13, R251.reuse, 0x2 ;  /* 0x000000fb0d1e7211 */ /* 0x080fe400078a10ff */
[-C--:B------:R-:W-:Y:S02]  /*10cf0*/  LEA R28, P6, R12, R251.reuse, 0x2 ;  /* 0x000000fb0c1c7211 */ /* 0x080fe400078c10ff */
[-C--:B-1----:R-:W-:Y:S02]  /*10d00*/  LEA R26, P1, R11, R251.reuse, 0x2 ;  /* 0x000000fb0b1a7211 */ /* 0x082fe400078210ff */
[-C--:B------:R-:W-:Y:S02]  /*10d10*/  LEA R24, P2, R10, R251.reuse, 0x2 ;  /* 0x000000fb0a187211 */ /* 0x080fe400078410ff */
[----:B------:R-:W-:Y:S02]  /*10d20*/  LEA.HI.X.SX32 R33, R14, R252, 0x2, P4 ;  /* 0x000000fc0e217211 */ /* 0x000fe400020f16ff */
[----:B------:R-:W-:-:S02]  /*10d30*/  LEA R22, P3, R9, R251, 0x2 ;  /* 0x000000fb09167211 */ /* 0x000fc400078610ff */
[-C--:B------:R-:W-:Y:S02]  /*10d40*/  LEA.HI.X.SX32 R31, R13, R252.reuse, 0x2, P5 ;  /* 0x000000fc0d1f7211 */ /* 0x080fe400028f16ff */
[-C--:B------:R-:W-:Y:S02]  /*10d50*/  LEA R20, P4, R8, R251.reuse, 0x2 ;  /* 0x000000fb08147211 */ /* 0x080fe400078810ff */
[-C--:B------:R-:W-:Y:S02]  /*10d60*/  LEA.HI.X.SX32 R29, R12, R252.reuse, 0x2, P6 ;  /* 0x000000fc0c1d7211 */ /* 0x080fe400030f16ff */
[-C--:B------:R-:W-:Y:S02]  /*10d70*/  LEA R18, P5, R2, R251.reuse, 0x2 ;  /* 0x000000fb02127211 */ /* 0x080fe400078a10ff */
[----:B------:R-:W-:Y:S01]  /*10d80*/  LEA.HI.X.SX32 R27, R11, R252, 0x2, P1 ;  /* 0x000000fc0b1b7211 */ /* 0x000fe200008f16ff */
[----:B------:R-:W-:Y:S01]  /*10d90*/  STL.64 [R1+0x190], R32 ;  /* 0x0001902001007387 */ /* 0x000fe20000100a00 */
[----:B------:R-:W-:-:S02]  /*10da0*/  LEA R16, P6, R0, R251, 0x2 ;  /* 0x000000fb00107211 */ /* 0x000fc400078c10ff */
[-C--:B------:R-:W-:Y:S01]  /*10db0*/  LEA.HI.X.SX32 R25, R10, R252.reuse, 0x2, P2 ;  /* 0x000000fc0a197211 */ /* 0x080fe200010f16ff */
[----:B------:R-:W-:Y:S01]  /*10dc0*/  STL.64 [R1+0x188], R30 ;  /* 0x0001881e01007387 */ /* 0x000fe20000100a00 */
[-C--:B------:R-:W-:Y:S02]  /*10dd0*/  LEA.HI.X.SX32 R23, R9, R252.reuse, 0x2, P3 ;  /* 0x000000fc09177211 */ /* 0x080fe400018f16ff */
[-C--:B------:R-:W-:Y:S01]  /*10de0*/  LEA.HI.X.SX32 R21, R8, R252.reuse, 0x2, P4 ;  /* 0x000000fc08157211 */ /* 0x080fe200020f16ff */
[----:B------:R-:W-:Y:S01]  /*10df0*/  STL.64 [R1+0x180], R28 ;  /* 0x0001801c01007387 */ /* 0x000fe20000100a00 */
[-C--:B------:R-:W-:Y:S02]  /*10e00*/  LEA.HI.X.SX32 R19, R2, R252.reuse, 0x2, P5 ;  /* 0x000000fc02137211 */ /* 0x080fe400028f16ff */
[----:B------:R-:W-:Y:S01]  /*10e10*/  LEA.HI.X.SX32 R17, R0, R252, 0x2, P6 ;  /* 0x000000fc00117211 */ /* 0x000fe200030f16ff */
[----:B------:R-:W-:Y:S04]  /*10e20*/  STL.64 [R1+0x178], R26 ;  /* 0x0001781a01007387 */ /* 0x000fe80000100a00 */
[----:B------:R-:W-:Y:S04]  /*10e30*/  STL.64 [R1+0x170], R24 ;  /* 0x0001701801007387 */ /* 0x000fe80000100a00 */
[----:B------:R-:W-:Y:S04]  /*10e40*/  STL.64 [R1+0x168], R22 ;  /* 0x0001681601007387 */ /* 0x000fe80000100a00 */
[----:B------:R1:W-:Y:S04]  /*10e50*/  STL.64 [R1+0x160], R20 ;  /* 0x0001601401007387 */ /* 0x0003e80000100a00 */
[----:B------:R1:W-:Y:S04]  /*10e60*/  STL.64 [R1+0x158], R18 ;  /* 0x0001581201007387 */ /* 0x0003e80000100a00 */
[----:B------:R1:W-:Y:S01]  /*10e70*/  STL.64 [R1+0x150], R16 ;  /* 0x0001501001007387 */ /* 0x0003e20000100a00 */
[----:B------:R-:W-:Y:S01]  /*10e80*/  IMAD.MOV.U32 R192, RZ, RZ, R146 ;  /* 0x000000ffffc07224 */ /* 0x000fe200078e0092 */
[----:B------:R-:W-:-:S02]  /*10e90*/  SEL R146, R250, R224, !P0 ;  /* 0x000000e0fa927207 */ /* 0x000fc40004000000 */
[----:B----4-:R-:W-:-:S04]  /*10ea0*/  LEA R14, P1, R219, R251, 0x2 ;  /* 0x000000fbdb0e7211 */ /* 0x010fc800078210ff */
[----:B------:R-:W-:Y:S02]  /*10eb0*/  LEA.HI.X.SX32 R15, R219, R252, 0x2, P1 ;  /* 0x000000fcdb0f7211 */ /* 0x000fe400008f16ff */
[----:B------:R-:W-:-:S04]  /*10ec0*/  LEA R12, P2, R218, R251, 0x2 ;  /* 0x000000fbda0c7211 */ /* 0x000fc800078410ff */
[----:B------:R-:W-:Y:S02]  /*10ed0*/  LEA.HI.X.SX32 R13, R218, R252, 0x2, P2 ;  /* 0x000000fcda0d7211 */ /* 0x000fe400010f16ff */
[-C--:B------:R-:W-:Y:S01]  /*10ee0*/  LEA R10, P3, R217, R251.reuse, 0x2 ;  /* 0x000000fbd90a7211 */ /* 0x080fe200078610ff */
[----:B------:R4:W-:Y:S01]  /*10ef0*/  STL.64 [R1+0x148], R14 ;  /* 0x0001480e01007387 */ /* 0x0009e20000100a00 */
[----:B-1----:R-:W-:-:S03]  /*10f00*/  LEA R20, P4, R216, R251, 0x2 ;  /* 0x000000fbd8147211 */ /* 0x002fc600078810ff */
[----:B------:R1:W-:Y:S01]  /*10f10*/  STL.64 [R1+0x140], R12 ;  /* 0x0001400c01007387 */ /* 0x0003e20000100a00 */
[-C--:B------:R-:W-:Y:S02]  /*10f20*/  LEA.HI.X.SX32 R11, R217, R252.reuse, 0x2, P3 ;  /* 0x000000fcd90b7211 */ /* 0x080fe400018f16ff */
[CC--:B------:R-:W-:Y:S02]  /*10f30*/  LEA R18, P5, R215.reuse, R251.reuse, 0x2 ;  /* 0x000000fbd7127211 */ /* 0x0c0fe400078a10ff */
[-C--:B------:R-:W-:Y:S02]  /*10f40*/  LEA.HI.X.SX32 R21, R216, R252.reuse, 0x2, P4 ;  /* 0x000000fcd8157211 */ /* 0x080fe400020f16ff */
[----:B------:R-:W-:Y:S02]  /*10f50*/  LEA.HI.X.SX32 R19, R215, R252, 0x2, P5 ;  /* 0x000000fcd7137211 */ /* 0x000fe400028f16ff */
[-C--:B------:R-:W-:Y:S02]  /*10f60*/  LEA R16, P6, R214, R251.reuse, 0x2 ;  /* 0x000000fbd6107211 */ /* 0x080fe400078c10ff */
[----:B----4-:R-:W-:-:S02]  /*10f70*/  LEA R14, P1, R213, R251, 0x2 ;  /* 0x000000fbd50e7211 */ /* 0x010fc400078210ff */
[-C--:B------:R-:W-:Y:S01]  /*10f80*/  LEA.HI.X.SX32 R17, R214, R252.reuse, 0x2, P6 ;  /* 0x000000fcd6117211 */ /* 0x080fe200030f16ff */
[----:B------:R2:W-:Y:S01]  /*10f90*/  STL.64 [R1+0x138], R10 ;  /* 0x0001380a01007387 */ /* 0x0005e20000100a00 */
[-C--:B------:R-:W-:Y:S02]  /*10fa0*/  LEA.HI.X.SX32 R15, R213, R252.reuse, 0x2, P1 ;  /* 0x000000fcd50f7211 */ /* 0x080fe400008f16ff */
[CC--:B-1----:R-:W-:Y:S01]  /*10fb0*/  LEA R12, P2, R212.reuse, R251.reuse, 0x2 ;  /* 0x000000fbd40c7211 */ /* 0x0c2fe200078410ff */
[----:B------:R-:W-:Y:S03]  /*10fc0*/  STL.64 [R1+0x130], R20 ;  /* 0x0001301401007387 */ /* 0x000fe60000100a00 */
[----:B------:R-:W-:Y:S01]  /*10fd0*/  LEA.HI.X.SX32 R13, R212, R252, 0x2, P2 ;  /* 0x000000fcd40d7211 */ /* 0x000fe200010f16ff */
[----:B------:R3:W-:Y:S01]  /*10fe0*/  STL.64 [R1+0x128], R18 ;  /* 0x0001281201007387 */ /* 0x0007e20000100a00 */
[----:B--2---:R-:W-:-:S03]  /*10ff0*/  LEA R10, P3, R211, R251, 0x2 ;  /* 0x000000fbd30a7211 */ /* 0x004fc600078610ff */
[----:B------:R1:W-:Y:S01]  /*11000*/  STL.64 [R1+0x120], R16 ;  /* 0x0001201001007387 */ /* 0x0003e20000100a00 */
[----:B------:R-:W-:-:S03]  /*11010*/  LEA R8, P4, R210, R251, 0x2 ;  /* 0x000000fbd2087211 */ /* 0x000fc600078810ff */
[----:B------:R2:W-:Y:S01]  /*11020*/  STL.64 [R1+0x118], R14 ;  /* 0x0001180e01007387 */ /* 0x0005e20000100a00 */
[-C--:B------:R-:W-:Y:S02]  /*11030*/  LEA.HI.X.SX32 R11, R211, R252.reuse, 0x2, P3 ;  /* 0x000000fcd30b7211 */ /* 0x080fe400018f16ff */
[CC--:B---3--:R-:W-:Y:S01]  /*11040*/  LEA R18, P5, R209.reuse, R251.reuse, 0x2 ;  /* 0x000000fbd1127211 */ /* 0x0c8fe200078a10ff */
[----:B------:R3:W-:Y:S01]  /*11050*/  STL.64 [R1+0x110], R12 ;  /* 0x0001100c01007387 */ /* 0x0007e20000100a00 */
[-C--:B------:R-:W-:Y:S02]  /*11060*/  LEA.HI.X.SX32 R9, R210, R252.reuse, 0x2, P4 ;  /* 0x000000fcd2097211 */ /* 0x080fe400020f16ff */
[----:B------:R-:W-:Y:S02]  /*11070*/  LEA.HI.X.SX32 R19, R209, R252, 0x2, P5 ;  /* 0x000000fcd1137211 */ /* 0x000fe400028f16ff */
[-C--:B-1----:R-:W-:Y:S02]  /*11080*/  LEA R16, P6, R208, R251.reuse, 0x2 ;  /* 0x000000fbd0107211 */ /* 0x082fe400078c10ff */
[----:B--2---:R-:W-:-:S02]  /*11090*/  LEA R14, P1, R41, R251, 0x2 ;  /* 0x000000fb290e7211 */ /* 0x004fc400078210ff */
[-C--:B------:R-:W-:Y:S02]  /*110a0*/  LEA.HI.X.SX32 R17, R208, R252.reuse, 0x2, P6 ;  /* 0x000000fcd0117211 */ /* 0x080fe400030f16ff */
[CC--:B---3--:R-:W-:Y:S01]  /*110b0*/  LEA R12, P2, R42.reuse, R251.reuse, 0x2 ;  /* 0x000000fb2a0c7211 */ /* 0x0c8fe200078410ff */
[----:B------:R1:W-:Y:S01]  /*110c0*/  STL.64 [R1+0x108], R10 ;  /* 0x0001080a01007387 */ /* 0x0003e20000100a00 */
[-C--:B------:R-:W-:Y:S02]  /*110d0*/  LEA.HI.X.SX32 R15, R41, R252.reuse, 0x2, P1 ;  /* 0x000000fc290f7211 */ /* 0x080fe400008f16ff */
[----:B------:R-:W-:Y:S01]  /*110e0*/  LEA.HI.X.SX32 R13, R42, R252, 0x2, P2 ;  /* 0x000000fc2a0d7211 */ /* 0x000fe200010f16ff */
        /* <DEDUP_REMOVED lines=129> */
[----:B------:R1:W-:Y:S04]  /*11900*/  STL.64 [R1+0x318], R16 ;  /* 0x0003181001007387 */ /* 0x0003e80000100a00 */
[----:B------:R4:W-:Y:S01]  /*11910*/  STL.64 [R1+0x320], R14 ;  /* 0x0003200e01007387 */ /* 0x0009e20000100a00 */
[-C--:B--2---:R-:W-:Y:S02]  /*11920*/  LEA R8, P4, R86, R251.reuse, 0x2 ;  /* 0x000000fb56087211 */ /* 0x084fe400078810ff */
[----:B------:R-:W-:Y:S01]  /*11930*/  LEA.HI.X.SX32 R11, R85, R252, 0x2, P3 ;  /* 0x000000fc550b7211 */ /* 0x000fe200018f16ff */
[----:B------:R2:W-:Y:S01]  /*11940*/  STL.64 [R1+0x328], R12 ;  /* 0x0003280c01007387 */ /* 0x0005e20000100a00 */
[----:B---3--:R-:W-:-:S03]  /*11950*/  LEA R18, P5, R87, R251, 0x2 ;  /* 0x000000fb57127211 */ /* 0x008fc600078a10ff */
[----:B------:R-:W3:Y:S01]  /*11960*/  LDL.LU R213, [R1+0x30] ;  /* 0x0000300001d57983 */ /* 0x000ee20000300800 */
[-C--:B------:R-:W-:Y:S02]  /*11970*/  LEA.HI.X.SX32 R9, R86, R252.reuse, 0x2, P4 ;  /* 0x000000fc56097211 */ /* 0x080fe400020f16ff */
[----:B------:R-:W-:Y:S01]  /*11980*/  LEA.HI.X.SX32 R19, R87, R252, 0x2, P5 ;  /* 0x000000fc57137211 */ /* 0x000fe200028f16ff */
[----:B------:R1:W-:Y:S04]  /*11990*/  STL.64 [R1+0x330], R10 ;  /* 0x0003300a01007387 */ /* 0x0003e80000100a00 */
[----:B------:R-:W3:Y:S04]  /*119a0*/  LDL.LU R212, [R1+0x34] ;  /* 0x0000340001d47983 */ /* 0x000ee80000300800 */
[----:B------:R1:W-:Y:S04]  /*119b0*/  STL.64 [R1+0x338], R8 ;  /* 0x0003380801007387 */ /* 0x0003e80000100a00 */
[----:B------:R-:W3:Y:S04]  /*119c0*/  LDL.LU R224, [R1+0x38] ;  /* 0x0000380001e07983 */ /* 0x000ee80000300800 */
[----:B------:R2:W-:Y:S04]  /*119d0*/  STL.64 [R1+0x340], R18 ;  /* 0x0003401201007387 */ /* 0x0005e80000100a00 */
[----:B------:R-:W3:Y:S01]  /*119e0*/  LDL.LU R211, [R1+0x3c] ;  /* 0x00003c0001d37983 */ /* 0x000ee20000300800 */
[----:B-1----:R-:W-:-:S02]  /*119f0*/  LEA R16, P6, R88, R251, 0x2 ;  /* 0x000000fb58107211 */ /* 0x002fc400078c10ff */
[-C--:B----4-:R-:W-:Y:S02]  /*11a00*/  LEA R14, P1, R89, R251.reuse, 0x2 ;  /* 0x000000fb590e7211 */ /* 0x090fe400078210ff */
[-C--:B--2---:R-:W-:Y:S02]  /*11a10*/  LEA R12, P2, R90, R251.reuse, 0x2 ;  /* 0x000000fb5a0c7211 */ /* 0x084fe400078410ff */
[-C--:B------:R-:W-:Y:S02]  /*11a20*/  LEA.HI.X.SX32 R17, R88, R252.reuse, 0x2, P6 ;  /* 0x000000fc58117211 */ /* 0x080fe400030f16ff */
[-C--:B------:R-:W-:Y:S02]  /*11a30*/  LEA R10, P3, R91, R251.reuse, 0x2 ;  /* 0x000000fb5b0a7211 */ /* 0x080fe400078610ff */
[----:B------:R-:W-:Y:S01]  /*11a40*/  LEA.HI.X.SX32 R15, R89, R252, 0x2, P1 ;  /* 0x000000fc590f7211 */ /* 0x000fe200008f16ff */
[----:B------:R1:W-:Y:S01]  /*11a50*/  STL.64 [R1+0x348], R16 ;  /* 0x0003481001007387 */ /* 0x0003e20000100a00 */
[----:B------:R-:W-:-:S02]  /*11a60*/  LEA R8, P4, R92, R251, 0x2 ;  /* 0x000000fb5c087211 */ /* 0x000fc400078810ff */
[-C--:B------:R-:W-:Y:S01]  /*11a70*/  LEA.HI.X.SX32 R13, R90, R252.reuse, 0x2, P2 ;  /* 0x000000fc5a0d7211 */ /* 0x080fe200010f16ff */
[----:B------:R-:W-:Y:S01]  /*11a80*/  IMAD R127, R162, UR47, RZ ;  /* 0x0000002fa27f7c24 */ /* 0x000fe2000f8e02ff */
[-C--:B------:R-:W-:Y:S01]  /*11a90*/  LEA R18, P5, R93, R251.reuse, 0x2 ;  /* 0x000000fb5d127211 */ /* 0x080fe200078a10ff */
[----:B------:R-:W2:Y:S01]  /*11aa0*/  LDL.LU R210, [R1+0x40] ;  /* 0x0000400001d27983 */ /* 0x000ea20000300800 */
[-C--:B------:R-:W-:Y:S01]  /*11ab0*/  LEA.HI.X.SX32 R11, R91, R252.reuse, 0x2, P3 ;  /* 0x000000fc5b0b7211 */ /* 0x080fe200018f16ff */
[----:B------:R-:W-:Y:S01]  /*11ac0*/  IMAD R143, R159, UR50, RZ ;  /* 0x000000329f8f7c24 */ /* 0x000fe2000f8e02ff */
[-C--:B------:R-:W-:Y:S01]  /*11ad0*/  LEA.HI.X.SX32 R9, R92, R252.reuse, 0x2, P4 ;  /* 0x000000fc5c097211 */ /* 0x080fe200020f16ff */
[----:B------:R4:W-:Y:S01]  /*11ae0*/  STL.64 [R1+0x350], R14 ;  /* 0x0003500e01007387 */ /* 0x0009e20000100a00 */
[----:B-1----:R-:W-:Y:S01]  /*11af0*/  LEA R16, P6, R94, R251, 0x2 ;  /* 0x000000fb5e107211 */ /* 0x002fe200078c10ff */
[----:B------:R-:W-:Y:S02]  /*11b00*/  IMAD.MOV.U32 R186, RZ, RZ, R127 ;  /* 0x000000ffffba7224 */ /* 0x000fe400078e007f */
[----:B------:R-:W2:Y:S01]  /*11b10*/  LDL.LU R209, [R1+0x44] ;  /* 0x0000440001d17983 */ /* 0x000ea20000300800 */
[----:B------:R-:W-:Y:S01]  /*11b20*/  IMAD.MOV.U32 R195, RZ, RZ, R145 ;  /* 0x000000ffffc37224 */ /* 0x000fe200078e0091 */
[----:B------:R-:W-:Y:S01]  /*11b30*/  LEA.HI.X.SX32 R19, R93, R252, 0x2, P5 ;  /* 0x000000fc5d137211 */ /* 0x000fe200028f16ff */
[----:B------:R-:W-:Y:S01]  /*11b40*/  IMAD.MOV.U32 R184, RZ, RZ, R126 ;  /* 0x000000ffffb87224 */ /* 0x000fe200078e007e */
[----:B------:R1:W-:Y:S01]  /*11b50*/  STL.64 [R1+0x358], R12 ;  /* 0x0003580c01007387 */ /* 0x0003e20000100a00 */
[C---:B------:R-:W-:Y:S01]  /*11b60*/  SEL R127, R250.reuse, R207, !P0 ;  /* 0x000000cffa7f7207 */ /* 0x040fe20004000000 */
[----:B------:R-:W-:Y:S01]  /*11b70*/  IMAD.MOV.U32 R183, RZ, RZ, R125 ;  /* 0x000000ffffb77224 */ /* 0x000fe200078e007d */
[C---:B------:R-:W-:Y:S01]  /*11b80*/  SEL R145, R250.reuse, R223, !P0 ;  /* 0x000000dffa917207 */ /* 0x040fe20004000000 */
[----:B------:R-:W2:Y:S01]  /*11b90*/  LDL.LU R208, [R1+0x48] ;  /* 0x0000480001d07983 */ /* 0x000ea20000300800 */
[----:B------:R-:W-:Y:S01]  /*11ba0*/  SEL R126, R250, R206, !P0 ;  /* 0x000000cefa7e7207 */ /* 0x000fe20004000000 */
[----:B------:R-:W-:Y:S01]  /*11bb0*/  IMAD.MOV.U32 R194, RZ, RZ, R144 ;  /* 0x000000ffffc27224 */ /* 0x000fe200078e0090 */
[----:B------:R-:W-:Y:S01]  /*11bc0*/  MOV R207, R147 ;  /* 0x0000009300cf7202 */ /* 0x000fe20000000f00 */
[----:B------:R1:W-:Y:S01]  /*11bd0*/  STL.64 [R1+0x360], R10 ;  /* 0x0003600a01007387 */ /* 0x0003e20000100a00 */
[----:B------:R-:W-:Y:S01]  /*11be0*/  LEA.HI.X.SX32 R17, R94, R252, 0x2, P6 ;  /* 0x000000fc5e117211 */ /* 0x000fe200030f16ff */
[----:B------:R-:W-:Y:S01]  /*11bf0*/  IMAD.MOV.U32 R206, RZ, RZ, R148 ;  /* 0x000000ffffce7224 */ /* 0x000fe200078e0094 */
[C---:B------:R-:W-:Y:S01]  /*11c00*/  SEL R125, R250.reuse, R205, !P0 ;  /* 0x000000cdfa7d7207 */ /* 0x040fe20004000000 */
[----:B------:R-:W2:Y:S01]  /*11c10*/  LDL.LU R223, [R1+0x4c] ;  /* 0x00004c0001df7983 */ /* 0x000ea20000300800 */
[C---:B------:R-:W-:Y:S01]  /*11c20*/  SEL R144, R250.reuse, R222, !P0 ;  /* 0x000000defa907207 */ /* 0x040fe20004000000 */
[----:B------:R-:W-:Y:S01]  /*11c30*/  IMAD R142, R161, UR48, RZ ;  /* 0x00000030a18e7c24 */ /* 0x000fe2000f8e02ff */
[----:B------:R-:W-:Y:S01]  /*11c40*/  MOV R205, R149 ;  /* 0x0000009500cd7202 */ /* 0x000fe20000000f00 */
[----:B------:R1:W-:Y:S01]  /*11c50*/  STL.64 [R1+0x368], R8 ;  /* 0x0003680801007387 */ /* 0x0003e20000100a00 */
[----:B------:R-:W-:Y:S01]  /*11c60*/  MOV R188, R143 ;  /* 0x0000008f00bc7202 */ /* 0x000fe20000000f00 */
[----:B------:R-:W-:Y:S01]  /*11c70*/  IMAD.MOV.U32 R204, RZ, RZ, R155 ;  /* 0x000000ffffcc7224 */ /* 0x000fe200078e009b */
[C---:B----4-:R-:W-:Y:S01]  /*11c80*/  LEA R14, P1, R95.reuse, R251, 0x2 ;  /* 0x000000fb5f0e7211 */ /* 0x050fe200078210ff */
[----:B------:R-:W4:Y:S01]  /*11c90*/  LDL.LU R222, [R1+0x50] ;  /* 0x0000500001de7983 */ /* 0x000f220000300800 */
[----:B------:R-:W-:Y:S01]  /*11ca0*/  SEL R143, R250, R221, !P0 ;  /* 0x000000ddfa8f7207 */ /* 0x000fe20004000000 */
[----:B------:R-:W-:Y:S01]  /*11cb0*/  IMAD.MOV.U32 R203, RZ, RZ, R153 ;  /* 0x000000ffffcb7224 */ /* 0x000fe200078e0099 */
[-C--:B-1----:R-:W-:Y:S01]  /*11cc0*/  LEA R12, P2, R96, R251.reuse, 0x2 ;  /* 0x000000fb600c7211 */ /* 0x082fe200078410ff */
[----:B------:R1:W-:Y:S01]  /*11cd0*/  STL.64 [R1+0x370], R18 ;  /* 0x0003701201007387 */ /* 0x0003e20000100a00 */
[----:B------:R-:W-:Y:S01]  /*11ce0*/  IMAD.MOV.U32 R214, RZ, RZ, R207 ;  /* 0x000000ffffd67224 */ /* 0x000fe200078e00cf */
[----:B------:R-:W-:Y:S01]  /*11cf0*/  LEA.HI.X.SX32 R15, R95, R252, 0x2, P1 ;  /* 0x000000fc5f0f7211 */ /* 0x000fe200008f16ff */
[----:B------:R-:W-:Y:S01]  /*11d00*/  IMAD R5, R164, UR45, RZ ;  /* 0x0000002da4057c24 */ /* 0x000fe2000f8e02ff */
[----:B------:R-:W4:Y:S01]  /*11d10*/  LDL.LU R221, [R1+0x54] ;  /* 0x0000540001dd7983 */ /* 0x000f220000300800 */
[----:B------:R-:W-:Y:S01]  /*11d20*/  MOV R207, R206 ;  /* 0x000000ce00cf7202 */ /* 0x000fe20000000f00 */
[----:B------:R-:W-:Y:S01]  /*11d30*/  IMAD.MOV.U32 R206, RZ, RZ, R205 ;  /* 0x000000ffffce7224 */ /* 0x000fe200078e00cd */
[CC--:B------:R-:W-:Y:S01]  /*11d40*/  LEA R10, P3, R97.reuse, R251.reuse, 0x2 ;  /* 0x000000fb610a7211 */ /* 0x0c0fe200078610ff */
[----:B------:R3:W-:Y:S01]  /*11d50*/  STL.64 [R1+0x378], R16 ;  /* 0x0003781001007387 */ /* 0x0007e20000100a00 */
[----:B------:R-:W-:Y:S01]  /*11d60*/  IMAD.MOV.U32 R187, RZ, RZ, R142 ;  /* 0x000000ffffbb7224 */ /* 0x000fe200078e008e */
[----:B------:R-:W-:Y:S01]  /*11d70*/  SEL R142, R250, R220, !P0 ;  /* 0x000000dcfa8e7207 */ /* 0x000fe20004000000 */
[----:B------:R-:W-:Y:S01]  /*11d80*/  IMAD.MOV.U32 R205, RZ, RZ, R204 ;  /* 0x000000ffffcd7224 */ /* 0x000fe200078e00cc */
[----:B------:R-:W-:Y:S01]  /*11d90*/  LEA.HI.X.SX32 R13, R96, R252, 0x2, P2 ;  /* 0x000000fc600d7211 */ /* 0x000fe200010f16ff */
[----:B------:R-:W-:Y:S01]  /*11da0*/  IMAD.MOV.U32 R204, RZ, RZ, R203 ;  /* 0x000000ffffcc7224 */ /* 0x000fe200078e00cb */
[----:B------:R-:W4:Y:S01]  /*11db0*/  LDL.LU R220, [R1+0x3fc] ;  /* 0x0003fc0001dc7983 */ /* 0x000f220000300800 */
[----:B------:R-:W-:Y:S01]  /*11dc0*/  MOV R203, R202 ;  /* 0x000000ca00cb7202 */ /* 0x000fe20000000f00 */
[----:B------:R-:W-:Y:S01]  /*11dd0*/  IMAD.MOV.U32 R202, RZ, RZ, R201 ;  /* 0x000000ffffca7224 */ /* 0x000fe200078e00c9 */
[----:B------:R-:W-:Y:S01]  /*11de0*/  LEA.HI.X.SX32 R11, R97, R252, 0x2, P3 ;  /* 0x000000fc610b7211 */ /* 0x000fe200018f16ff */
[----:B------:R3:W-:Y:S01]  /*11df0*/  STL.64 [R1+0x380], R14 ;  /* 0x0003800e01007387 */ /* 0x0007e20000100a00 */
[----:B------:R-:W-:Y:S01]  /*11e00*/  IMAD.MOV.U32 R201, RZ, RZ, R200 ;  /* 0x000000ffffc97224 */ /* 0x000fe200078e00c8 */
[-C--:B------:R-:W-:Y:S01]  /*11e10*/  LEA R8, P4, R98, R251.reuse, 0x2 ;  /* 0x000000fb62087211 */ /* 0x080fe200078810ff */
[----:B------:R-:W-:Y:S01]  /*11e20*/  IMAD.MOV.U32 R200, RZ, RZ, R199 ;  /* 0x000000ffffc87224 */ /* 0x000fe200078e00c7 */
[----:B------:R-:W4:Y:S01]  /*11e30*/  LDL.LU R219, [R1+0x404] ;  /* 0x0004040001db7983 */ /* 0x000f220000300800 */
[----:B------:R-:W-:Y:S01]  /*11e40*/  MOV R199, R198 ;  /* 0x000000c600c77202 */ /* 0x000fe20000000f00 */
[----:B------:R-:W-:Y:S01]  /*11e50*/  IMAD.MOV.U32 R198, RZ, RZ, R197 ;  /* 0x000000ffffc67224 */ /* 0x000fe200078e00c5 */
[----:B-1----:R-:W-:Y:S01]  /*11e60*/  LEA R18, P5, R99, R251, 0x2 ;  /* 0x000000fb63127211 */ /* 0x002fe200078a10ff */
[----:B------:R1:W-:Y:S01]  /*11e70*/  STL.64 [R1+0x388], R12 ;  /* 0x0003880c01007387 */ /* 0x0003e20000100a00 */
[----:B------:R-:W-:Y:S01]  /*11e80*/  IMAD.MOV.U32 R197, RZ, RZ, R196 ;  /* 0x000000ffffc57224 */ /* 0x000fe200078e00c4 */
[----:B------:R-:W-:Y:S01]  /*11e90*/  MOV R193, R152 ;  /* 0x0000009800c17202 */ /* 0x000fe20000000f00 */
[----:B------:R-:W-:Y:S01]  /*11ea0*/  IMAD R7, R100, UR38, RZ ;  /* 0x0000002664077c24 */ /* 0x000fe2000f8e02ff */
[----:B------:R-:W4:Y:S01]  /*11eb0*/  LDL.LU R218, [R1+0x40c] ;  /* 0x00040c0001da7983 */ /* 0x000f220000300800 */
[----:B------:R-:W-:Y:S01]  /*11ec0*/  IMAD.MOV.U32 R196, RZ, RZ, R195 ;  /* 0x000000ffffc47224 */ /* 0x000fe200078e00c3 */
[----:B------:R-:W-:Y:S01]  /*11ed0*/  MOV R195, R194 ;  /* 0x000000c200c37202 */ /* 0x000fe20000000f00 */
[----:B------:R-:W-:Y:S01]  /*11ee0*/  IMAD R6, R160, UR49, RZ ;  /* 0x00000031a0067c24 */ /* 0x000fe2000f8e02ff */
[----:B------:R-:W4:Y:S01]  /*11ef0*/  LDL.LU R217, [R1+0x414] ;  /* 0x0004140001d97983 */ /* 0x000f220000300800 */
[----:B------:R-:W-:Y:S01]  /*11f00*/  IMAD.MOV.U32 R194, RZ, RZ, R192 ;  /* 0x000000ffffc27224 */ /* 0x000fe200078e00c0 */
[-C--:B------:R-:W-:Y:S01]  /*11f10*/  LEA.HI.X.SX32 R9, R98, R252.reuse, 0x2, P4 ;  /* 0x000000fc62097211 */ /* 0x080fe200020f16ff */
[----:B------:R-:W-:Y:S01]  /*11f20*/  IMAD R4, R165, UR44, RZ ;  /* 0x0000002ca5047c24 */ /* 0x000fe2000f8e02ff */
[----:B------:R1:W-:Y:S01]  /*11f30*/  STL.64 [R1+0x390], R10 ;  /* 0x0003900a01007387 */ /* 0x0003e20000100a00 */
[----:B------:R-:W-:Y:S01]  /*11f40*/  LEA.HI.X.SX32 R19, R99, R252, 0x2, P5 ;  /* 0x000000fc63137211 */ /* 0x000fe200028f16ff */
[----:B------:R-:W-:Y:S01]  /*11f50*/  IMAD R3, R167, UR42, RZ ;  /* 0x0000002aa7037c24 */ /* 0x000fe2000f8e02ff */
[----:B------:R-:W1:Y:S01]  /*11f60*/  LDCU UR50, c[0x0][0x3b0] ;  /* 0x00007600ff3277ac */ /* 0x000e620008000800 */
[----:B------:R-:W4:Y:S01]  /*11f70*/  LDL.LU R216, [R1+0x41c] ;  /* 0x00041c0001d87983 */ /* 0x000f220000300800 */
[----:B------:R-:W-:-:S02]  /*11f80*/  IMAD.MOV.U32 R181, RZ, RZ, R150 ;  /* 0x000000ffffb57224 */ /* 0x000fc400078e0096 */
[----:B------:R-:W-:Y:S01]  /*11f90*/  IMAD.MOV.U32 R191, RZ, RZ, R132 ;  /* 0x000000ffffbf7224 */ /* 0x000fe200078e0084 */
[----:B------:R2:W-:Y:S01]  /*11fa0*/  STL.64 [R1+0x398], R8 ;  /* 0x0003980801007387 */ /* 0x0005e20000100a00 */
[----:B------:R-:W-:Y:S01]  /*11fb0*/  IMAD R151, R166, UR43, RZ ;  /* 0x0000002ba6977c24 */ /* 0x000fe2000f8e02ff */
[----:B------:R-:W1:Y:S01]  /*11fc0*/  LDCU UR48, c[0x0][0x3b0] ;  /* 0x00007600ff3077ac */ /* 0x000e620008000800 */
[----:B------:R-:W-:Y:S01]  /*11fd0*/  IMAD R171, R168, UR41, RZ ;  /* 0x00000029a8ab7c24 */ /* 0x000fe2000f8e02ff */
[----:B------:R-:W4:Y:S01]  /*11fe0*/  LDL.LU R215, [R1+0x424] ;  /* 0x0004240001d77983 */ /* 0x000f220000300800 */
[----:B------:R-:W-:Y:S01]  /*11ff0*/  IMAD R172, R172, UR37, RZ ;  /* 0x00000025acac7c24 */ /* 0x000fe2000f8e02ff */
[----:B------:R-:W1:Y:S01]  /*12000*/  LDCU UR47, c[0x0][0x3b0] ;  /* 0x00007600ff2f77ac */ /* 0x000e620008000800 */
[----:B------:R-:W-:Y:S01]  /*12010*/  IMAD R173, R173, UR36, RZ ;  /* 0x00000024adad7c24 */ /* 0x000fe2000f8e02ff */
[----:B------:R1:W-:Y:S01]  /*12020*/  STL.64 [R1+0x3a0], R18 ;  /* 0x0003a01201007387 */ /* 0x0003e20000100a00 */
[----:B------:R-:W-:-:S02]  /*12030*/  IMAD R174, R174, UR35, RZ ;  /* 0x00000023aeae7c24 */ /* 0x000fc4000f8e02ff */
[----:B------:R-:W-:Y:S01]  /*12040*/  IMAD R175, R175, UR34, RZ ;  /* 0x00000022afaf7c24 */ /* 0x000fe2000f8e02ff */
[----:B------:R-:W4:Y:S01]  /*12050*/  LDL.LU R192, [R1+0x564] ;  /* 0x0005640001c07983 */ /* 0x000f220000300800 */
        /* <DEDUP_REMOVED lines=33> */
[----:B------:R-:W-:Y:S01]  /*12270*/  IMAD R141, R141, UR60, RZ ;  /* 0x0000003c8d8d7c24 */ /* 0x000fe2000f8e02ff */
[----:B------:R-:W-:Y:S01]  /*12280*/  SEL R147, R250, R225, !P0 ;  /* 0x000000e1fa937207 */ /* 0x000fe20004000000 */
[----:B------:R-:W-:Y:S01]  /*12290*/  IMAD R125, R125, UR74, RZ ;  /* 0x0000004a7d7d7c24 */ /* 0x000fe2000f8e02ff */
[----:B------:R-:W1:Y:S01]  /*122a0*/  LDCU UR45, c[0x0][0x3b0] ;  /* 0x00007600ff2d77ac */ /* 0x000e620008000800 */
[CC--:B---3--:R-:W-:Y:S01]  /*122b0*/  LEA R16, P6, R213.reuse, R251.reuse, 0x2 ;  /* 0x000000fbd5107211 */ /* 0x0c8fe200078c10ff */
[----:B------:R-:W3:Y:S01]  /*122c0*/  LDCU UR49, c[0x0][0x3b0] ;  /* 0x00007600ff3177ac */ /* 0x000ee20008000800 */
[-C--:B------:R-:W-:Y:S01]  /*122d0*/  LEA R14, P1, R212, R251.reuse, 0x2 ;  /* 0x000000fbd40e7211 */ /* 0x080fe200078210ff */
[----:B------:R-:W-:Y:S01]  /*122e0*/  IMAD R142, R142, UR59, RZ ;  /* 0x0000003b8e8e7c24 */ /* 0x000fe2000f8e02ff */
[-C--:B------:R-:W-:Y:S01]  /*122f0*/  LEA.HI.X.SX32 R17, R213, R252.reuse, 0x2, P6 ;  /* 0x000000fcd5117211 */ /* 0x080fe200030f16ff */
[----:B------:R-:W-:Y:S01]  /*12300*/  IMAD.MOV.U32 R213, RZ, RZ, R207 ;  /* 0x000000ffffd57224 */ /* 0x000fe200078e00cf */
[----:B-1----:R-:W-:Y:S01]  /*12310*/  LEA R12, P2, R224, R251, 0x2 ;  /* 0x000000fbe00c7211 */ /* 0x002fe200078410ff */
[----:B------:R-:W-:Y:S01]  /*12320*/  IMAD.MOV.U32 R207, RZ, RZ, R206 ;  /* 0x000000ffffcf7224 */ /* 0x000fe200078e00ce */
[----:B------:R-:W-:Y:S01]  /*12330*/  MOV R206, R205 ;  /* 0x000000cd00ce7202 */ /* 0x000fe20000000f00 */
[----:B------:R-:W-:Y:S01]  /*12340*/  IMAD.MOV.U32 R205, RZ, RZ, R204 ;  /* 0x000000ffffcd7224 */ /* 0x000fe200078e00cc */
[----:B------:R-:W-:Y:S01]  /*12350*/  LEA.HI.X.SX32 R15, R212, R252, 0x2, P1 ;  /* 0x000000fcd40f7211 */ /* 0x000fe200008f16ff */
[----:B------:R-:W-:Y:S01]  /*12360*/  IMAD.MOV.U32 R204, RZ, RZ, R203 ;  /* 0x000000ffffcc7224 */ /* 0x000fe200078e00cb */
[----:B------:R-:W-:Y:S01]  /*12370*/  SEL R100, R250, R180, !P0 ;  /* 0x000000b4fa647207 */ /* 0x000fe20004000000 */
[----:B------:R-:W-:Y:S01]  /*12380*/  IMAD.MOV.U32 R203, RZ, RZ, R202 ;  /* 0x000000ffffcb7224 */ /* 0x000fe200078e00ca */
[----:B------:R-:W-:Y:S01]  /*12390*/  MOV R202, R201 ;  /* 0x000000c900ca7202 */ /* 0x000fe20000000f00 */
[----:B------:R-:W-:Y:S01]  /*123a0*/  IMAD.MOV.U32 R212, RZ, RZ, R207 ;  /* 0x000000ffffd47224 */ /* 0x000fe200078e00cf */
[----:B------:R-:W-:Y:S01]  /*123b0*/  LEA R10, P3, R211, R251, 0x2 ;  /* 0x000000fbd30a7211 */ /* 0x000fe200078610ff */
[----:B------:R-:W-:Y:S01]  /*123c0*/  IMAD.MOV.U32 R201, RZ, RZ, R200 ;  /* 0x000000ffffc97224 */ /* 0x000fe200078e00c8 */
[----:B------:R-:W1:Y:S01]  /*123d0*/  LDCU UR44, c[0x0][0x3b0] ;  /* 0x00007600ff2c77ac */ /* 0x000e620008000800 */
[----:B------:R-:W-:-:S02]  /*123e0*/  IMAD.MOV.U32 R207, RZ, RZ, R206 ;  /* 0x000000ffffcf7224 */ /* 0x000fc400078e00ce */
[----:B------:R-:W-:Y:S02]  /*123f0*/  IMAD R143, R143, UR58, RZ ;  /* 0x0000003a8f8f7c24 */ /* 0x000fe4000f8e02ff */
[----:B------:R-:W-:Y:S01]  /*12400*/  IMAD R145, R145, UR56, RZ ;  /* 0x0000003891917c24 */ /* 0x000fe2000f8e02ff */
[----:B------:R-:W-:Y:S01]  /*12410*/  SEL R148, R250, R226, !P0 ;  /* 0x000000e2fa947207 */ /* 0x000fe20004000000 */
[----:B------:R-:W-:Y:S01]  /*12420*/  IMAD.MOV.U32 R200, RZ, RZ, R199 ;  /* 0x000000ffffc87224 */ /* 0x000fe200078e00c7 */
[----:B------:R-:W1:Y:S01]  /*12430*/  LDCU UR43, c[0x0][0x3b0] ;  /* 0x00007600ff2b77ac */ /* 0x000e620008000800 */
[----:B------:R-:W-:Y:S01]  /*12440*/  IMAD.MOV.U32 R206, RZ, RZ, R205 ;  /* 0x000000ffffce7224 */ /* 0x000fe200078e00cd */
[----:B------:R-:W-:Y:S01]  /*12450*/  MOV R205, R204 ;  /* 0x000000cc00cd7202 */ /* 0x000fe20000000f00 */
[----:B------:R-:W-:Y:S01]  /*12460*/  IMAD.MOV.U32 R199, RZ, RZ, R198 ;  /* 0x000000ffffc77224 */ /* 0x000fe200078e00c6 */
[----:B------:R-:W-:Y:S01]  /*12470*/  MOV R198, R197 ;  /* 0x000000c500c67202 */ /* 0x000fe20000000f00 */
[----:B------:R-:W-:Y:S01]  /*12480*/  IMAD.MOV.U32 R204, RZ, RZ, R203 ;  /* 0x000000ffffcc7224 */ /* 0x000fe200078e00cb */
[----:B------:R-:W-:Y:S01]  /*12490*/  LEA.HI.X.SX32 R11, R211, R252, 0x2, P3 ;  /* 0x000000fcd30b7211 */ /* 0x000fe200018f16ff */
[----:B------:R-:W-:Y:S01]  /*124a0*/  IMAD.MOV.U32 R197, RZ, RZ, R196 ;  /* 0x000000ffffc57224 */ /* 0x000fe200078e00c4 */
[----:B--2---:R-:W-:Y:S01]  /*124b0*/  LEA R8, P4, R210, R251, 0x2 ;  /* 0x000000fbd2087211 */ /* 0x004fe200078810ff */
[----:B------:R-:W-:-:S02]  /*124c0*/  IMAD.MOV.U32 R203, RZ, RZ, R202 ;  /* 0x000000ffffcb7224 */ /* 0x000fc400078e00ca */
[----:B------:R-:W-:Y:S02]  /*124d0*/  IMAD R144, R144, UR57, RZ ;  /* 0x0000003990907c24 */ /* 0x000fe4000f8e02ff */
[----:B------:R-:W-:Y:S01]  /*124e0*/  IMAD R146, R146, UR55, RZ ;  /* 0x0000003792927c24 */ /* 0x000fe2000f8e02ff */
[----:B------:R-:W-:Y:S01]  /*124f0*/  LEA R18, P5, R209, R251, 0x2 ;  /* 0x000000fbd1127211 */ /* 0x000fe200078a10ff */
[----:B------:R-:W-:Y:S01]  /*12500*/  IMAD.MOV.U32 R196, RZ, RZ, R195 ;  /* 0x000000ffffc47224 */ /* 0x000fe200078e00c3 */
[C---:B------:R-:W-:Y:S01]  /*12510*/  SEL R149, R250.reuse, R227, !P0 ;  /* 0x000000e3fa957207 */ /* 0x040fe20004000000 */
[----:B------:R-:W-:Y:S01]  /*12520*/  IMAD.MOV.U32 R202, RZ, RZ, R201 ;  /* 0x000000ffffca7224 */ /* 0x000fe200078e00c9 */
[----:B------:R-:W-:Y:S01]  /*12530*/  MOV R201, R200 ;  /* 0x000000c800c97202 */ /* 0x000fe20000000f00 */
[----:B------:R-:W-:Y:S01]  /*12540*/  IMAD.MOV.U32 R211, RZ, RZ, R207 ;  /* 0x000000ffffd37224 */ /* 0x000fe200078e00cf */
[----:B------:R-:W2:Y:S01]  /*12550*/  LDCU UR42, c[0x0][0x3b0] ;  /* 0x00007600ff2a77ac */ /* 0x000ea20008000800 */
[----:B------:R-:W-:Y:S01]  /*12560*/  IMAD.MOV.U32 R207, RZ, RZ, R206 ;  /* 0x000000ffffcf7224 */ /* 0x000fe200078e00ce */
[C---:B------:R-:W-:Y:S01]  /*12570*/  SEL R150, R250.reuse, R228, !P0 ;  /* 0x000000e4fa967207 */ /* 0x040fe20004000000 */
[----:B------:R-:W-:Y:S01]  /*12580*/  IMAD.MOV.U32 R195, RZ, RZ, R194 ;  /* 0x000000ffffc37224 */ /* 0x000fe200078e00c2 */
[----:B------:R-:W-:Y:S01]  /*12590*/  MOV R194, R184 ;  /* 0x000000b800c27202 */ /* 0x000fe20000000f00 */
        /* <DEDUP_REMOVED lines=9> */
[----:B------:R-:W1:Y:S01]  /*12630*/  LDCU UR41, c[0x0][0x3b0] ;  /* 0x00007600ff2977ac */ /* 0x000e620008000800 */
[----:B------:R-:W-:Y:S01]  /*12640*/  IMAD.MOV.U32 R203, RZ, RZ, R202 ;  /* 0x000000ffffcb7224 */ /* 0x000fe200078e00ca */
[----:B------:R-:W-:Y:S01]  /*12650*/  SEL R155, R250, R233, !P0 ;  /* 0x000000e9fa9b7207 */ /* 0x000fe20004000000 */
[----:B------:R-:W-:Y:S01]  /*12660*/  IMAD.MOV.U32 R196, RZ, RZ, R195 ;  /* 0x000000ffffc47224 */ /* 0x000fe200078e00c3 */
[----:B------:R-:W1:Y:S01]  /*12670*/  LDCU UR38, c[0x0][0x3b0] ;  /* 0x00007600ff2677ac */ /* 0x000e620008000800 */
[----:B------:R-:W-:Y:S01]  /*12680*/  IMAD.MOV.U32 R202, RZ, RZ, R201 ;  /* 0x000000ffffca7224 */ /* 0x000fe200078e00c9 */
[----:B------:R-:W-:Y:S01]  /*12690*/  MOV R201, R200 ;  /* 0x000000c800c97202 */ /* 0x000fe20000000f00 */
[----:B------:R-:W-:Y:S01]  /*126a0*/  IMAD.MOV.U32 R195, RZ, RZ, R194 ;  /* 0x000000ffffc37224 */ /* 0x000fe200078e00c2 */
[----:B------:R-:W-:Y:S01]  /*126b0*/  LEA.HI.X.SX32 R13, R224, R252, 0x2, P2 ;  /* 0x000000fce00d7211 */ /* 0x000fe200010f16ff */
[----:B------:R-:W-:Y:S01]  /*126c0*/  IMAD.MOV.U32 R200, RZ, RZ, R199 ;  /* 0x000000ffffc87224 */ /* 0x000fe200078e00c7 */
[----:B------:R1:W-:Y:S01]  /*126d0*/  STL.64 [R1+0x3a8], R16 ;  /* 0x0003a81001007387 */ /* 0x0003e20000100a00 */
[----:B------:R-:W-:Y:S01]  /*126e0*/  IMAD.MOV.U32 R194, RZ, RZ, R183 ;  /* 0x000000ffffc27224 */ /* 0x000fe200078e00b7 */
[----:B------:R-:W1:Y:S01]  /*126f0*/  LDCU UR37, c[0x0][0x3b0] ;  /* 0x00007600ff2577ac */ /* 0x000e620008000800 */
[----:B------:R-:W-:Y:S01]  /*12700*/  IMAD.MOV.U32 R199, RZ, RZ, R198 ;  /* 0x000000ffffc77224 */ /* 0x000fe200078e00c6 */
[----:B------:R-:W2:Y:S01]  /*12710*/  LDL.LU R184, [R1+0x52c] ;  /* 0x00052c0001b87983 */ /* 0x000ea20000300800 */
[----:B------:R-:W-:Y:S01]  /*12720*/  IMAD.MOV.U32 R198, RZ, RZ, R197 ;  /* 0x000000ffffc67224 */ /* 0x000fe200078e00c5 */
[----:B------:R-:W-:Y:S01]  /*12730*/  MOV R183, R5 ;  /* 0x0000000500b77202 */ /* 0x000fe20000000f00 */
[----:B------:R-:W-:Y:S01]  /*12740*/  IMAD.MOV.U32 R182, RZ, RZ, R151 ;  /* 0x000000ffffb67224 */ /* 0x000fe200078e0097 */
[----:B------:R1:W-:Y:S01]  /*12750*/  STL.64 [R1+0x3b0], R14 ;  /* 0x0003b00e01007387 */ /* 0x0003e20000100a00 */
[----:B------:R-:W-:Y:S01]  /*12760*/  MOV R197, R196 ;  /* 0x000000c400c57202 */ /* 0x000fe20000000f00 */
[----:B------:R-:W-:Y:S01]  /*12770*/  IMAD.MOV.U32 R196, RZ, RZ, R195 ;  /* 0x000000ffffc47224 */ /* 0x000fe200078e00c3 */
[----:B------:R-:W1:Y:S01]  /*12780*/  LDCU UR36, c[0x0][0x3b0] ;  /* 0x00007600ff2477ac */ /* 0x000e620008000800 */
[----:B------:R-:W2:Y:S01]  /*12790*/  LDL.LU R5, [R1+0x1274] ;  /* 0x0012740001057983 */ /* 0x000ea20000300800 */
[----:B------:R-:W-:Y:S01]  /*127a0*/  IMAD.MOV.U32 R195, RZ, RZ, R194 ;  /* 0x000000ffffc37224 */ /* 0x000fe200078e00c2 */
[C---:B------:R-:W-:Y:S01]  /*127b0*/  SEL R156, R250.reuse, R234, !P0 ;  /* 0x000000eafa9c7207 */ /* 0x040fe20004000000 */
[----:B------:R-:W-:Y:S01]  /*127c0*/  IMAD.MOV.U32 R194, RZ, RZ, R193 ;  /* 0x000000ffffc27224 */ /* 0x000fe200078e00c1 */
[----:B------:R4:W-:Y:S01]  /*127d0*/  STL.64 [R1+0x3b8], R12 ;  /* 0x0003b80c01007387 */ /* 0x0009e20000100a00 */
[C---:B------:R-:W-:Y:S01]  /*127e0*/  SEL R157, R250.reuse, R235, !P0 ;  /* 0x000000ebfa9d7207 */ /* 0x040fe20004000000 */
[----:B------:R-:W1:Y:S01]  /*127f0*/  LDCU UR35, c[0x0][0x3b0] ;  /* 0x00007600ff2377ac */ /* 0x000e620008000800 */
[C---:B------:R-:W-:Y:S01]  /*12800*/  SEL R158, R250.reuse, R236, !P0 ;  /* 0x000000ecfa9e7207 */ /* 0x040fe20004000000 */
[----:B------:R1:W-:Y:S01]  /*12810*/  STL.64 [R1+0x3c0], R10 ;  /* 0x0003c00a01007387 */ /* 0x0003e20000100a00 */
[C---:B------:R-:W-:Y:S01]  /*12820*/  SEL R159, R250.reuse, R237, !P0 ;  /* 0x000000edfa9f7207 */ /* 0x040fe20004000000 */
[----:B------:R-:W1:Y:S01]  /*12830*/  LDCU UR34, c[0x0][0x3b0] ;  /* 0x00007600ff2277ac */ /* 0x000e620008000800 */
[----:B------:R-:W-:Y:S01]  /*12840*/  SEL R160, R250, R238, !P0 ;  /* 0x000000eefaa07207 */ /* 0x000fe20004000000 */
[----:B------:R-:W2:Y:S01]  /*12850*/  LDL.LU R193, [R1+0x4c4] ;  /* 0x0004c40001c17983 */ /* 0x000ea20000300800 */
[----:B------:R-:W-:Y:S01]  /*12860*/  LEA.HI.X.SX32 R9, R210, R252, 0x2, P4 ;  /* 0x000000fcd2097211 */ /* 0x000fe200020f16ff */
[----:B------:R-:W1:Y:S01]  /*12870*/  LDCU UR33, c[0x0][0x3b0] ;  /* 0x00007600ff2177ac */ /* 0x000e620008000800 */
[----:B------:R-:W-:Y:S01]  /*12880*/  MOV R210, R207 ;  /* 0x000000cf00d27202 */ /* 0x000fe20000000f00 */
[----:B------:R-:W-:Y:S01]  /*12890*/  IMAD.MOV.U32 R207, RZ, RZ, R206 ;  /* 0x000000ffffcf7224 */ /* 0x000fe200078e00ce */
[C---:B------:R-:W-:Y:S01]  /*128a0*/  SEL R161, R250.reuse, R239, !P0 ;  /* 0x000000effaa17207 */ /* 0x040fe20004000000 */
[----:B------:R-:W-:Y:S01]  /*128b0*/  IMAD.MOV.U32 R206, RZ, RZ, R205 ;  /* 0x000000ffffce7224 */ /* 0x000fe200078e00cd */
[----:B------:R-:W1:Y:S01]  /*128c0*/  LDCU UR32, c[0x0][0x3b0] ;  /* 0x00007600ff2077ac */ /* 0x000e620008000800 */
[----:B------:R-:W-:Y:S01]  /*128d0*/  IMAD.MOV.U32 R205, RZ, RZ, R204 ;  /* 0x000000ffffcd7224 */ /* 0x000fe200078e00cc */
        /* <DEDUP_REMOVED lines=8> */
[----:B------:R-:W1:Y:S01]  /*12960*/  LDCU UR31, c[0x0][0x3b0] ;  /* 0x00007600ff1f77ac */ /* 0x000e620008000800 */
[----:B------:R-:W-:Y:S01]  /*12970*/  IMAD.MOV.U32 R198, RZ, RZ, R197 ;  /* 0x000000ffffc67224 */ /* 0x000fe200078e00c5 */
[C---:B------:R-:W-:Y:S01]  /*12980*/  SEL R163, R250.reuse, R241, !P0 ;  /* 0x000000f1faa37207 */ /* 0x040fe20004000000 */
[----:B------:R-:W-:Y:S01]  /*12990*/  IMAD.MOV.U32 R197, RZ, RZ, R196 ;  /* 0x000000ffffc57224 */ /* 0x000fe200078e00c4 */
[----:B------:R-:W-:Y:S01]  /*129a0*/  MOV R196, R195 ;  /* 0x000000c300c47202 */ /* 0x000fe20000000f00 */
[----:B------:R-:W-:Y:S01]  /*129b0*/  IMAD.MOV.U32 R195, RZ, RZ, R194 ;  /* 0x000000ffffc37224 */ /* 0x000fe200078e00c2 */
[----:B------:R1:W-:Y:S01]  /*129c0*/  STL.64 [R1+0x3c8], R8 ;  /* 0x0003c80801007387 */ /* 0x0003e20000100a00 */
[----:B------:R-:W-:Y:S01]  /*129d0*/  SEL R164, R250, R242, !P0 ;  /* 0x000000f2faa47207 */ /* 0x000fe20004000000 */
[----:B------:R-:W1:Y:S01]  /*129e0*/  LDC R132, c[0x0][0x3a0] ;  /* 0x0000e800ff847b82 */ /* 0x000e620000000800 */
[----:B--2---:R-:W-:-:S02]  /*129f0*/  IMAD.MOV.U32 R194, RZ, RZ, R193 ;  /* 0x000000ffffc27224 */ /* 0x004fc400078e00c1 */
[----:B------:R-:W2:Y:S01]  /*12a00*/  LDL.LU R193, [R1+0x4cc] ;  /* 0x0004cc0001c17983 */ /* 0x000ea20000300800 */
[----:B------:R-:W-:Y:S01]  /*12a10*/  LEA.HI.X.SX32 R19, R209, R252, 0x2, P5 ;  /* 0x000000fcd1137211 */ /* 0x000fe200028f16ff */
[----:B------:R-:W-:Y:S01]  /*12a20*/  IMAD.MOV.U32 R209, RZ, RZ, R207 ;  /* 0x000000ffffd17224 */ /* 0x000fe200078e00cf */
[----:B------:R-:W-:Y:S01]  /*12a30*/  MOV R207, R206 ;  /* 0x000000ce00cf7202 */ /* 0x000fe20000000f00 */
[----:B------:R-:W-:Y:S02]  /*12a40*/  IMAD.MOV.U32 R206, RZ, RZ, R205 ;  /* 0x000000ffffce7224 */ /* 0x000fe400078e00cd */
[----:B------:R-:W-:Y:S02]  /*12a50*/  IMAD.MOV.U32 R205, RZ, RZ, R204 ;  /* 0x000000ffffcd7224 */ /* 0x000fe400078e00cc */
[----:B------:R-:W-:Y:S01]  /*12a60*/  IMAD.MOV.U32 R204, RZ, RZ, R203 ;  /* 0x000000ffffcc7224 */ /* 0x000fe200078e00cb */
[----:B------:R-:W-:Y:S01]  /*12a70*/  MOV R203, R202 ;  /* 0x000000ca00cb7202 */ /* 0x000fe20000000f00 */
[----:B------:R-:W-:-:S02]  /*12a80*/  IMAD.MOV.U32 R202, RZ, RZ, R201 ;  /* 0x000000ffffca7224 */ /* 0x000fc400078e00c9 */
[----:B------:R-:W-:Y:S02]  /*12a90*/  IMAD.MOV.U32 R201, RZ, RZ, R200 ;  /* 0x000000ffffc97224 */ /* 0x000fe400078e00c8 */
[----:B------:R-:W-:Y:S01]  /*12aa0*/  IMAD.MOV.U32 R200, RZ, RZ, R199 ;  /* 0x000000ffffc87224 */ /* 0x000fe200078e00c7 */
[----:B------:R-:W-:Y:S01]  /*12ab0*/  MOV R199, R198 ;  /* 0x000000c600c77202 */ /* 0x000fe20000000f00 */
[----:B------:R-:W-:Y:S02]  /*12ac0*/  IMAD.MOV.U32 R198, RZ, RZ, R197 ;  /* 0x000000ffffc67224 */ /* 0x000fe400078e00c5 */
[----:B------:R-:W-:Y:S02]  /*12ad0*/  IMAD.MOV.U32 R197, RZ, RZ, R196 ;  /* 0x000000ffffc57224 */ /* 0x000fe400078e00c4 */
[----:B------:R-:W-:Y:S01]  /*12ae0*/  IMAD.MOV.U32 R196, RZ, RZ, R195 ;  /* 0x000000ffffc47224 */ /* 0x000fe200078e00c3 */
[----:B------:R-:W-:Y:S01]  /*12af0*/  MOV R195, R194 ;  /* 0x000000c200c37202 */ /* 0x000fe20000000f00 */
[----:B------:R1:W-:Y:S01]  /*12b00*/  STL.64 [R1+0x3d0], R18 ;  /* 0x0003d01201007387 */ /* 0x0003e20000100a00 */
[----:B--2---:R-:W-:-:S03]  /*12b10*/  IMAD.MOV.U32 R194, RZ, RZ, R193 ;  /* 0x000000ffffc27224 */ /* 0x004fc600078e00c1 */
[----:B------:R-:W2:Y:S01]  /*12b20*/  LDL.LU R193, [R1+0x4d4] ;  /* 0x0004d40001c17983 */ /* 0x000ea20000300800 */
[----:B-1----:R-:W-:-:S04]  /*12b30*/  LEA R16, P6, R208, R251, 0x2 ;  /* 0x000000fbd0107211 */ /* 0x002fc800078c10ff */
[----:B------:R-:W-:Y:S01]  /*12b40*/  LEA.HI.X.SX32 R17, R208, R252, 0x2, P6 ;  /* 0x000000fcd0117211 */ /* 0x000fe200030f16ff */
[----:B------:R-:W-:Y:S02]  /*12b50*/  IMAD.MOV.U32 R208, RZ, RZ, R207 ;  /* 0x000000ffffd07224 */ /* 0x000fe400078e00cf */
        /* <DEDUP_REMOVED lines=11> */
[----:B------:R-:W-:Y:S01]  /*12c10*/  IMAD.MOV.U32 R196, RZ, RZ, R195 ;  /* 0x000000ffffc47224 */ /* 0x000fe200078e00c3 */
[----:B------:R1:W-:Y:S01]  /*12c20*/  STL.64 [R1+0x3d8], R16 ;  /* 0x0003d81001007387 */ /* 0x0003e20000100a00 */
[----:B------:R-:W-:Y:S01]  /*12c30*/  IMAD.MOV.U32 R195, RZ, RZ, R194 ;  /* 0x000000ffffc37224 */ /* 0x000fe200078e00c2 */
[----:B--2---:R-:W-:Y:S02]  /*12c40*/  MOV R194, R193 ;  /* 0x000000c100c27202 */ /* 0x004fe40000000f00 */
[----:B------:R-:W2:Y:S01]  /*12c50*/  LDL.LU R193, [R1+0x4dc] ;  /* 0x0004dc0001c17983 */ /* 0x000ea20000300800 */
[----:B------:R-:W-:-:S04]  /*12c60*/  LEA R14, P1, R223, R251, 0x2 ;  /* 0x000000fbdf0e7211 */ /* 0x000fc800078210ff */
[----:B------:R-:W-:Y:S01]  /*12c70*/  LEA.HI.X.SX32 R15, R223, R252, 0x2, P1 ;  /* 0x000000fcdf0f7211 */ /* 0x000fe200008f16ff */
[----:B------:R-:W-:Y:S02]  /*12c80*/  IMAD.MOV.U32 R223, RZ, RZ, R207 ;  /* 0x000000ffffdf7224 */ /* 0x000fe400078e00cf */
[----:B------:R-:W-:Y:S02]  /*12c90*/  IMAD.MOV.U32 R207, RZ, RZ, R206 ;  /* 0x000000ffffcf7224 */ /* 0x000fe400078e00ce */
[----:B------:R-:W-:Y:S01]  /*12ca0*/  IMAD.MOV.U32 R206, RZ, RZ, R205 ;  /* 0x000000ffffce7224 */ /* 0x000fe200078e00cd */
[----:B------:R-:W-:Y:S01]  /*12cb0*/  MOV R205, R204 ;  /* 0x000000cc00cd7202 */ /* 0x000fe20000000f00 */
[----:B------:R-:W-:Y:S01]  /*12cc0*/  IMAD.MOV.U32 R204, RZ, RZ, R203 ;  /* 0x000000ffffcc7224 */ /* 0x000fe200078e00cb */
[C---:B----4-:R-:W-:Y:S01]  /*12cd0*/  LEA R12, P2, R222.reuse, R251, 0x2 ;  /* 0x000000fbde0c7211 */ /* 0x050fe200078410ff */
[----:B------:R-:W-:Y:S02]  /*12ce0*/  IMAD.MOV.U32 R203, RZ, RZ, R202 ;  /* 0x000000ffffcb7224 */ /* 0x000fe400078e00ca */
[----:B------:R-:W-:Y:S01]  /*12cf0*/  IMAD.MOV.U32 R202, RZ, RZ, R201 ;  /* 0x000000ffffca7224 */ /* 0x000fe200078e00c9 */
[----:B------:R-:W-:Y:S01]  /*12d00*/  MOV R201, R200 ;  /* 0x000000c800c97202 */ /* 0x000fe20000000f00 */
[----:B------:R-:W-:Y:S01]  /*12d10*/  IMAD.MOV.U32 R200, RZ, RZ, R199 ;  /* 0x000000ffffc87224 */ /* 0x000fe200078e00c7 */
[----:B------:R-:W-:Y:S01]  /*12d20*/  LEA.HI.X.SX32 R13, R222, R252, 0x2, P2 ;  /* 0x000000fcde0d7211 */ /* 0x000fe200010f16ff */
[----:B------:R-:W-:-:S02]  /*12d30*/  IMAD.MOV.U32 R199, RZ, RZ, R198 ;  /* 0x000000ffffc77224 */ /* 0x000fc400078e00c6 */
[----:B------:R-:W-:Y:S01]  /*12d40*/  IMAD.MOV.U32 R198, RZ, RZ, R197 ;  /* 0x000000ffffc67224 */ /* 0x000fe200078e00c5 */
[----:B------:R-:W-:Y:S01]  /*12d50*/  MOV R197, R196 ;  /* 0x000000c400c57202 */ /* 0x000fe20000000f00 */
[----:B------:R-:W-:Y:S01]  /*12d60*/  IMAD.MOV.U32 R196, RZ, RZ, R195 ;  /* 0x000000ffffc47224 */ /* 0x000fe200078e00c3 */
[----:B------:R4:W-:Y:S01]  /*12d70*/  STL.64 [R1+0x3e0], R14 ;  /* 0x0003e00e01007387 */ /* 0x0009e20000100a00 */
[----:B------:R-:W-:-:S03]  /*12d80*/  IMAD.MOV.U32 R195, RZ, RZ, R194 ;  /* 0x000000ffffc37224 */ /* 0x000fc600078e00c2 */
[----:B------:R1:W-:Y:S01]  /*12d90*/  STL.64 [R1+0x3e8], R12 ;  /* 0x0003e80c01007387 */ /* 0x0003e20000100a00 */
[----:B--2---:R-:W-:Y:S01]  /*12da0*/  IMAD.MOV.U32 R194, RZ, RZ, R193 ;  /* 0x000000ffffc27224 */ /* 0x004fe200078e00c1 */
[----:B------:R-:W-:Y:S02]  /*12db0*/  MOV R193, R190 ;  /* 0x000000be00c17202 */ /* 0x000fe40000000f00 */
[----:B------:R-:W2:Y:S01]  /*12dc0*/  LDL.LU R190, [R1+0x51c] ;  /* 0x00051c0001be7983 */ /* 0x000ea20000300800 */
[----:B------:R-:W-:Y:S01]  /*12dd0*/  IMAD.MOV.U32 R222, RZ, RZ, R207 ;  /* 0x000000ffffde7224 */ /* 0x000fe200078e00cf */
[C---:B------:R-:W-:Y:S01]  /*12de0*/  LEA R10, P3, R221.reuse, R251, 0x2 ;  /* 0x000000fbdd0a7211 */ /* 0x040fe200078610ff */
        /* <DEDUP_REMOVED lines=9> */
[----:B------:R-:W-:Y:S01]  /*12e80*/  MOV R207, R206 ;  /* 0x000000ce00cf7202 */ /* 0x000fe20000000f00 */
[----:B------:R-:W-:Y:S02]  /*12e90*/  IMAD.MOV.U32 R200, RZ, RZ, R199 ;  /* 0x000000ffffc87224 */ /* 0x000fe400078e00c7 */
[----:B------:R-:W-:Y:S02]  /*12ea0*/  IMAD.MOV.U32 R206, RZ, RZ, R205 ;  /* 0x000000ffffce7224 */ /* 0x000fe400078e00cd */
[----:B------:R-:W-:Y:S02]  /*12eb0*/  IMAD.MOV.U32 R199, RZ, RZ, R198 ;  /* 0x000000ffffc77224 */ /* 0x000fe400078e00c6 */
[----:B------:R-:W-:-:S02]  /*12ec0*/  IMAD.MOV.U32 R205, RZ, RZ, R204 ;  /* 0x000000ffffcd7224 */ /* 0x000fc400078e00cc */
[----:B------:R-:W-:Y:S01]  /*12ed0*/  IMAD.MOV.U32 R198, RZ, RZ, R197 ;  /* 0x000000ffffc67224 */ /* 0x000fe200078e00c5 */
[----:B------:R-:W-:Y:S01]  /*12ee0*/  MOV R197, R196 ;  /* 0x000000c400c57202 */ /* 0x000fe20000000f00 */
[----:B------:R-:W-:Y:S01]  /*12ef0*/  IMAD.MOV.U32 R204, RZ, RZ, R203 ;  /* 0x000000ffffcc7224 */ /* 0x000fe200078e00cb */
[----:B------:R-:W-:Y:S01]  /*12f00*/  MOV R203, R202 ;  /* 0x000000ca00cb7202 */ /* 0x000fe20000000f00 */
[----:B------:R-:W-:Y:S01]  /*12f10*/  IMAD.MOV.U32 R196, RZ, RZ, R195 ;  /* 0x000000ffffc47224 */ /* 0x000fe200078e00c3 */
[----:B------:R-:W-:Y:S01]  /*12f20*/  LEA R8, P4, R220, R251, 0x2 ;  /* 0x000000fbdc087211 */ /* 0x000fe200078810ff */
[----:B------:R-:W-:Y:S02]  /*12f30*/  IMAD.MOV.U32 R202, RZ, RZ, R201 ;  /* 0x000000ffffca7224 */ /* 0x000fe400078e00c9 */
[----:B------:R-:W-:Y:S02]  /*12f40*/  IMAD.MOV.U32 R195, RZ, RZ, R194 ;  /* 0x000000ffffc37224 */ /* 0x000fe400078e00c2 */
[----:B------:R-:W-:-:S02]  /*12f50*/  IMAD.MOV.U32 R201, RZ, RZ, R200 ;  /* 0x000000ffffc97224 */ /* 0x000fc400078e00c8 */
[----:B------:R-:W-:Y:S02]  /*12f60*/  IMAD.MOV.U32 R194, RZ, RZ, R193 ;  /* 0x000000ffffc27224 */ /* 0x000fe400078e00c1 */
[----:B------:R-:W-:Y:S01]  /*12f70*/  IMAD.MOV.U32 R200, RZ, RZ, R199 ;  /* 0x000000ffffc87224 */ /* 0x000fe200078e00c7 */
[----:B------:R-:W-:Y:S01]  /*12f80*/  MOV R199, R198 ;  /* 0x000000c600c77202 */ /* 0x000fe20000000f00 */
[----:B------:R-:W-:Y:S01]  /*12f90*/  IMAD.MOV.U32 R198, RZ, RZ, R197 ;  /* 0x000000ffffc67224 */ /* 0x000fe200078e00c5 */
[----:B------:R-:W-:Y:S01]  /*12fa0*/  LEA.HI.X.SX32 R9, R220, R252, 0x2, P4 ;  /* 0x000000fcdc097211 */ /* 0x000fe200020f16ff */
[----:B------:R-:W-:Y:S02]  /*12fb0*/  IMAD.MOV.U32 R197, RZ, RZ, R196 ;  /* 0x000000ffffc57224 */ /* 0x000fe400078e00c4 */
[----:B------:R-:W-:Y:S01]  /*12fc0*/  IMAD.MOV.U32 R196, RZ, RZ, R195 ;  /* 0x000000ffffc47224 */ /* 0x000fe200078e00c3 */
[----:B------:R-:W-:Y:S01]  /*12fd0*/  MOV R195, R194 ;  /* 0x000000c200c37202 */ /* 0x000fe20000000f00 */
[----:B------:R1:W-:Y:S01]  /*12fe0*/  STL.64 [R1+0x3f0], R10 ;  /* 0x0003f00a01007387 */ /* 0x0003e20000100a00 */
[----:B--2---:R-:W-:Y:S01]  /*12ff0*/  MOV R193, R190 ;  /* 0x000000be00c17202 */ /* 0x004fe20000000f00 */
[----:B------:R-:W-:-:S02]  /*13000*/  IMAD.MOV.U32 R190, RZ, RZ, R178 ;  /* 0x000000ffffbe7224 */ /* 0x000fc400078e00b2 */
[----:B------:R-:W-:Y:S02]  /*13010*/  IMAD.MOV.U32 R178, RZ, RZ, R7 ;  /* 0x000000ffffb27224 */ /* 0x000fe400078e0007 */
[----:B------:R-:W-:Y:S01]  /*13020*/  IMAD.MOV.U32 R194, RZ, RZ, R193 ;  /* 0x000000ffffc27224 */ /* 0x000fe200078e00c1 */
[----:B------:R-:W2:Y:S01]  /*13030*/  LDL.LU R7, [R1+0x1270] ;  /* 0x0012700001077983 */ /* 0x000ea20000300800 */
[----:B------:R-:W-:Y:S02]  /*13040*/  IMAD.MOV.U32 R193, RZ, RZ, R190 ;  /* 0x000000ffffc17224 */ /* 0x000fe400078e00be */
[----:B------:R-:W-:Y:S01]  /*13050*/  IMAD.MOV.U32 R190, RZ, RZ, R189 ;  /* 0x000000ffffbe7224 */ /* 0x000fe200078e00bd */
[----:B------:R1:W-:Y:S04]  /*13060*/  STL.64 [R1+0x3f8], R8 ;  /* 0x0003f80801007387 */ /* 0x0003e80000100a00 */
[----:B------:R-:W2:Y:S01]  /*13070*/  LDL.LU R189, [R1+0x4fc] ;  /* 0x0004fc0001bd7983 */ /* 0x000ea20000300800 */
[----:B------:R-:W-:Y:S01]  /*13080*/  MOV R220, R207 ;  /* 0x000000cf00dc7202 */ /* 0x000fe20000000f00 */
[----:B------:R-:W-:Y:S01]  /*13090*/  IMAD.MOV.U32 R207, RZ, RZ, R206 ;  /* 0x000000ffffcf7224 */ /* 0x000fe200078e00ce */
[----:B------:R-:W-:Y:S01]  /*130a0*/  LEA R18, P5, R219, R251, 0x2 ;  /* 0x000000fbdb127211 */ /* 0x000fe200078a10ff */
[----:B------:R-:W-:-:S02]  /*130b0*/  IMAD.MOV.U32 R206, RZ, RZ, R205 ;  /* 0x000000ffffce7224 */ /* 0x000fc400078e00cd */
[----:B------:R-:W-:Y:S01]  /*130c0*/  IMAD.MOV.U32 R205, RZ, RZ, R204 ;  /* 0x000000ffffcd7224 */ /* 0x000fe200078e00cc */
[----:B------:R-:W-:Y:S01]  /*130d0*/  MOV R204, R203 ;  /* 0x000000cb00cc7202 */ /* 0x000fe20000000f00 */
[----:B------:R-:W-:Y:S01]  /*130e0*/  IMAD.MOV.U32 R203, RZ, RZ, R202 ;  /* 0x000000ffffcb7224 */ /* 0x000fe200078e00ca */
[----:B------:R-:W-:Y:S01]  /*130f0*/  LEA.HI.X.SX32 R19, R219, R252, 0x2, P5 ;  /* 0x000000fcdb137211 */ /* 0x000fe200028f16ff */
[----:B------:R-:W-:Y:S02]  /*13100*/  IMAD.MOV.U32 R202, RZ, RZ, R201 ;  /* 0x000000ffffca7224 */ /* 0x000fe400078e00c9 */
[----:B------:R-:W-:Y:S02]  /*13110*/  IMAD.MOV.U32 R219, RZ, RZ, R207 ;  /* 0x000000ffffdb7224 */ /* 0x000fe400078e00cf */
[----:B------:R-:W-:Y:S01]  /*13120*/  IMAD.MOV.U32 R201, RZ, RZ, R200 ;  /* 0x000000ffffc97224 */ /* 0x000fe200078e00c8 */
[----:B------:R-:W-:Y:S01]  /*13130*/  MOV R200, R199 ;  /* 0x000000c700c87202 */ /* 0x000fe20000000f00 */
[----:B------:R-:W-:Y:S01]  /*13140*/  IMAD.MOV.U32 R207, RZ, RZ, R206 ;  /* 0x000000ffffcf7224 */ /* 0x000fe200078e00ce */
[----:B------:R-:W-:Y:S01]  /*13150*/  MOV R206, R205 ;  /* 0x000000cd00ce7202 */ /* 0x000fe20000000f00 */
[----:B------:R-:W-:-:S02]  /*13160*/  IMAD.MOV.U32 R199, RZ, RZ, R198 ;  /* 0x000000ffffc77224 */ /* 0x000fc400078e00c6 */
[----:B------:R-:W-:Y:S02]  /*13170*/  IMAD.MOV.U32 R205, RZ, RZ, R204 ;  /* 0x000000ffffcd7224 */ /* 0x000fe400078e00cc */
[----:B------:R-:W-:Y:S02]  /*13180*/  IMAD.MOV.U32 R198, RZ, RZ, R197 ;  /* 0x000000ffffc67224 */ /* 0x000fe400078e00c5 */
[----:B------:R-:W-:Y:S02]  /*13190*/  IMAD.MOV.U32 R204, RZ, RZ, R203 ;  /* 0x000000ffffcc7224 */ /* 0x000fe400078e00cb */
[----:B------:R-:W-:Y:S01]  /*131a0*/  IMAD.MOV.U32 R197, RZ, RZ, R196 ;  /* 0x000000ffffc57224 */ /* 0x000fe200078e00c4 */
[----:B------:R-:W-:Y:S01]  /*131b0*/  MOV R196, R195 ;  /* 0x000000c300c47202 */ /* 0x000fe20000000f00 */
[----:B------:R-:W-:Y:S01]  /*131c0*/  IMAD.MOV.U32 R203, RZ, RZ, R202 ;  /* 0x000000ffffcb7224 */ /* 0x000fe200078e00ca */
[----:B------:R-:W-:Y:S01]  /*131d0*/  MOV R202, R201 ;  /* 0x000000c900ca7202 */ /* 0x000fe20000000f00 */
[----:B------:R-:W-:Y:S01]  /*131e0*/  IMAD.MOV.U32 R195, RZ, RZ, R194 ;  /* 0x000000ffffc37224 */ /* 0x000fe200078e00c2 */
[----:B-1----:R-:W-:Y:S01]  /*131f0*/  LEA R16, P6, R218, R251, 0x2 ;  /* 0x000000fbda107211 */ /* 0x002fe200078c10ff */
[----:B------:R-:W-:-:S02]  /*13200*/  IMAD.MOV.U32 R201, RZ, RZ, R200 ;  /* 0x000000ffffc97224 */ /* 0x000fc400078e00c8 */
[----:B------:R-:W-:Y:S02]  /*13210*/  IMAD.MOV.U32 R194, RZ, RZ, R193 ;  /* 0x000000ffffc27224 */ /* 0x000fe400078e00c1 */
[----:B------:R-:W-:Y:S02]  /*13220*/  IMAD.MOV.U32 R200, RZ, RZ, R199 ;  /* 0x000000ffffc87224 */ /* 0x000fe400078e00c7 */
        /* <DEDUP_REMOVED lines=8> */
[----:B------:R1:W-:Y:S01]  /*132b0*/  STL.64 [R1+0x400], R18 ;  /* 0x0004001201007387 */ /* 0x0003e20000100a00 */
[----:B--2---:R-:W-:Y:S01]  /*132c0*/  MOV R190, R189 ;  /* 0x000000bd00be7202 */ /* 0x004fe20000000f00 */
[----:B------:R-:W-:Y:S02]  /*132d0*/  IMAD.MOV.U32 R189, RZ, RZ, R5 ;  /* 0x000000ffffbd7224 */ /* 0x000fe400078e0005 */
[----:B------:R-:W2:Y:S02]  /*132e0*/  LDL.LU R5, [R1+0x126c] ;  /* 0x00126c0001057983 */ /* 0x000ea40000300800 */
[----:B------:R-:W-:Y:S02]  /*132f0*/  IMAD.MOV.U32 R193, RZ, RZ, R190 ;  /* 0x000000ffffc17224 */ /* 0x000fe400078e00be */
[----:B------:R-:W-:Y:S01]  /*13300*/  IMAD.MOV.U32 R190, RZ, RZ, R189 ;  /* 0x000000ffffbe7224 */ /* 0x000fe200078e00bd */
[----:B------:R1:W-:Y:S01]  /*13310*/  STL.64 [R1+0x408], R16 ;  /* 0x0004081001007387 */ /* 0x0003e20000100a00 */
[----:B------:R-:W-:-:S03]  /*13320*/  IMAD.MOV.U32 R189, RZ, RZ, R188 ;  /* 0x000000ffffbd7224 */ /* 0x000fc600078e00bc */
[----:B------:R-:W2:Y:S01]  /*13330*/  LDL.LU R188, [R1+0x544] ;  /* 0x0005440001bc7983 */ /* 0x000ea20000300800 */
[----:B----4-:R-:W-:-:S04]  /*13340*/  LEA R14, P1, R217, R251, 0x2 ;  /* 0x000000fbd90e7211 */ /* 0x010fc800078210ff */
[----:B------:R-:W-:Y:S01]  /*13350*/  LEA.HI.X.SX32 R15, R217, R252, 0x2, P1 ;  /* 0x000000fcd90f7211 */ /* 0x000fe200008f16ff */
[----:B------:R-:W-:Y:S01]  /*13360*/  IMAD.MOV.U32 R217, RZ, RZ, R206 ;  /* 0x000000ffffd97224 */ /* 0x000fe200078e00ce */
[----:B------:R-:W-:Y:S01]  /*13370*/  MOV R218, R207 ;  /* 0x000000cf00da7202 */ /* 0x000fe20000000f00 */
[----:B------:R-:W-:Y:S02]  /*13380*/  IMAD.MOV.U32 R206, RZ, RZ, R204 ;  /* 0x000000ffffce7224 */ /* 0x000fe400078e00cc */
[----:B------:R-:W-:Y:S02]  /*13390*/  IMAD.MOV.U32 R204, RZ, RZ, R202 ;  /* 0x000000ffffcc7224 */ /* 0x000fe400078e00ca */
[----:B------:R-:W-:Y:S01]  /*133a0*/  IMAD.MOV.U32 R207, RZ, RZ, R205 ;  /* 0x000000ffffcf7224 */ /* 0x000fe200078e00cd */
[----:B------:R-:W-:Y:S01]  /*133b0*/  MOV R205, R203 ;  /* 0x000000cb00cd7202 */ /* 0x000fe20000000f00 */
[----:B------:R-:W-:Y:S02]  /*133c0*/  IMAD.MOV.U32 R202, RZ, RZ, R200 ;  /* 0x000000ffffca7224 */ /* 0x000fe400078e00c8 */
[----:B------:R-:W-:-:S02]  /*133d0*/  IMAD.MOV.U32 R200, RZ, RZ, R198 ;  /* 0x000000ffffc87224 */ /* 0x000fc400078e00c6 */
[----:B------:R-:W-:Y:S01]  /*133e0*/  IMAD.MOV.U32 R203, RZ, RZ, R201 ;  /* 0x000000ffffcb7224 */ /* 0x000fe200078e00c9 */
[----:B------:R-:W-:Y:S01]  /*133f0*/  MOV R201, R199 ;  /* 0x000000c700c97202 */ /* 0x000fe20000000f00 */
[----:B------:R-:W-:Y:S02]  /*13400*/  IMAD.MOV.U32 R198, RZ, RZ, R196 ;  /* 0x000000ffffc67224 */ /* 0x000fe400078e00c4 */
[----:B------:R-:W-:Y:S01]  /*13410*/  IMAD.MOV.U32 R196, RZ, RZ, R194 ;  /* 0x000000ffffc47224 */ /* 0x000fe200078e00c2 */
[----:B------:R4:W-:Y:S01]  /*13420*/  STL.64 [R1+0x410], R14 ;  /* 0x0004100e01007387 */ /* 0x0009e20000100a00 */
[----:B------:R-:W-:Y:S01]  /*13430*/  IMAD.MOV.U32 R199, RZ, RZ, R197 ;  /* 0x000000ffffc77224 */ /* 0x000fe200078e00c5 */
[----:B------:R-:W-:Y:S01]  /*13440*/  MOV R197, R195 ;  /* 0x000000c300c57202 */ /* 0x000fe20000000f00 */
[----:B------:R-:W-:Y:S02]  /*13450*/  IMAD.MOV.U32 R195, RZ, RZ, R193 ;  /* 0x000000ffffc37224 */ /* 0x000fe400078e00c1 */
[----:B--2---:R-:W-:Y:S01]  /*13460*/  IMAD.MOV.U32 R194, RZ, RZ, R188 ;  /* 0x000000ffffc27224 */ /* 0x004fe200078e00bc */
[----:B------:R-:W-:-:S02]  /*13470*/  MOV R188, R6 ;  /* 0x0000000600bc7202 */ /* 0x000fc40000000f00 */
[----:B------:R-:W2:Y:S04]  /*13480*/  LDL.LU R6, [R1+0x1268] ;  /* 0x0012680001067983 */ /* 0x000ea80000300800 */
[----:B------:R-:W2:Y:S01]  /*13490*/  LDL.LU R193, [R1+0x524] ;  /* 0x0005240001c17983 */ /* 0x000ea20000300800 */
[----:B------:R-:W-:-:S04]  /*134a0*/  LEA R12, P2, R216, R251, 0x2 ;  /* 0x000000fbd80c7211 */ /* 0x000fc800078410ff */
[----:B------:R-:W-:Y:S01]  /*134b0*/  LEA.HI.X.SX32 R13, R216, R252, 0x2, P2 ;  /* 0x000000fcd80d7211 */ /* 0x000fe200010f16ff */
[----:B------:R-:W-:Y:S02]  /*134c0*/  IMAD.MOV.U32 R216, RZ, RZ, R207 ;  /* 0x000000ffffd87224 */ /* 0x000fe400078e00cf */
        /* <DEDUP_REMOVED lines=11> */
[----:B------:R-:W-:Y:S01]  /*13580*/  IMAD.MOV.U32 R195, RZ, RZ, R194 ;  /* 0x000000ffffc37224 */ /* 0x000fe200078e00c2 */
[----:B------:R1:W-:Y:S01]  /*13590*/  STL.64 [R1+0x418], R12 ;  /* 0x0004180c01007387 */ /* 0x0003e20000100a00 */
[----:B--2---:R-:W-:-:S03]  /*135a0*/  IMAD.MOV.U32 R194, RZ, RZ, R193 ;  /* 0x000000ffffc27224 */ /* 0x004fc600078e00c1 */
[----:B------:R-:W2:Y:S01]  /*135b0*/  LDL.LU R193, [R1+0x4f4] ;  /* 0x0004f40001c17983 */ /* 0x000ea20000300800 */
[----:B------:R-:W-:-:S04]  /*135c0*/  LEA R10, P3, R215, R251, 0x2 ;  /* 0x000000fbd70a7211 */ /* 0x000fc800078610ff */
        /* <DEDUP_REMOVED lines=19> */
[----:B------:R-:W-:Y:S01]  /*13700*/  IMAD.MOV.U32 R214, RZ, RZ, R207 ;  /* 0x000000ffffd67224 */ /* 0x000fe200078e00cf */
[C---:B-1----:R-:W-:Y:S01]  /*13710*/  LEA R18, P5, R213.reuse, R251, 0x2 ;  /* 0x000000fbd5127211 */ /* 0x042fe200078a10ff */
[----:B------:R-:W-:Y:S02]  /*13720*/  IMAD.MOV.U32 R207, RZ, RZ, R206 ;  /* 0x000000ffffcf7224 */ /* 0x000fe400078e00ce */
[----:B------:R-:W-:Y:S01]  /*13730*/  IMAD.MOV.U32 R206, RZ, RZ, R205 ;  /* 0x000000ffffce7224 */ /* 0x000fe200078e00cd */
[----:B------:R-:W-:Y:S01]  /*13740*/  MOV R205, R204 ;  /* 0x000000cc00cd7202 */ /* 0x000fe20000000f00 */
[----:B------:R-:W-:Y:S01]  /*13750*/  IMAD.MOV.U32 R204, RZ, RZ, R203 ;  /* 0x000000ffffcc7224 */ /* 0x000fe200078e00cb */
[----:B------:R-:W-:Y:S01]  /*13760*/  LEA.HI.X.SX32 R19, R213, R252, 0x2, P5 ;  /* 0x000000fcd5137211 */ /* 0x000fe200028f16ff */
[----:B------:R-:W-:Y:S01]  /*13770*/  IMAD.MOV.U32 R203, RZ, RZ, R202 ;  /* 0x000000ffffcb7224 */ /* 0x000fe200078e00ca */
[----:B------:R-:W-:Y:S01]  /*13780*/  MOV R213, R207 ;  /* 0x000000cf00d57202 */ /* 0x000fe20000000f00 */
[----:B------:R-:W-:Y:S01]  /*13790*/  IMAD.MOV.U32 R202, RZ, RZ, R201 ;  /* 0x000000ffffca7224 */ /* 0x000fe200078e00c9 */
[----:B------:R-:W-:Y:S01]  /*137a0*/  MOV R201, R200 ;  /* 0x000000c800c97202 */ /* 0x000fe20000000f00 */
[----:B------:R-:W-:Y:S01]  /*137b0*/  IMAD.MOV.U32 R200, RZ, RZ, R199 ;  /* 0x000000ffffc87224 */ /* 0x000fe200078e00c7 */
[----:B------:R-:W-:Y:S01]  /*137c0*/  LEA R16, P6, R212, R251, 0x2 ;  /* 0x000000fbd4107211 */ /* 0x000fe200078c10ff */
[----:B------:R-:W-:-:S02]  /*137d0*/  IMAD.MOV.U32 R207, RZ, RZ, R206 ;  /* 0x000000ffffcf7224 */ /* 0x000fc400078e00ce */
[----:B------:R-:W-:Y:S02]  /*137e0*/  IMAD.MOV.U32 R199, RZ, RZ, R198 ;  /* 0x000000ffffc77224 */ /* 0x000fe400078e00c6 */
[----:B------:R-:W-:Y:S02]  /*137f0*/  IMAD.MOV.U32 R206, RZ, RZ, R205 ;  /* 0x000000ffffce7224 */ /* 0x000fe400078e00cd */
[----:B------:R-:W-:Y:S01]  /*13800*/  IMAD.MOV.U32 R198, RZ, RZ, R195 ;  /* 0x000000ffffc67224 */ /* 0x000fe200078e00c3 */
[----:B------:R-:W-:Y:S01]  /*13810*/  MOV R195, R194 ;  /* 0x000000c200c37202 */ /* 0x000fe20000000f00 */
        /* <DEDUP_REMOVED lines=12> */
[----:B------:R-:W-:Y:S01]  /*138e0*/  IMAD.MOV.U32 R204, RZ, RZ, R203 ;  /* 0x000000ffffcc7224 */ /* 0x000fe200078e00cb */
[----:B------:R-:W-:Y:S01]  /*138f0*/  MOV R203, R202 ;  /* 0x000000ca00cb7202 */ /* 0x000fe20000000f00 */
[----:B------:R-:W-:-:S02]  /*13900*/  IMAD.MOV.U32 R202, RZ, RZ, R200 ;  /* 0x000000ffffca7224 */ /* 0x000fc400078e00c8 */
[----:B------:R-:W-:Y:S01]  /*13910*/  IMAD.MOV.U32 R200, RZ, RZ, R199 ;  /* 0x000000ffffc87224 */ /* 0x000fe200078e00c7 */
[----:B------:R1:W-:Y:S01]  /*13920*/  STL.64 [R1+0x428], R8 ;  /* 0x0004280801007387 */ /* 0x0003e20000100a00 */
[----:B------:R-:W-:Y:S02]  /*13930*/  IMAD.MOV.U32 R199, RZ, RZ, R198 ;  /* 0x000000ffffc77224 */ /* 0x000fe400078e00c6 */
[----:B--2---:R-:W-:Y:S02]  /*13940*/  IMAD.MOV.U32 R194, RZ, RZ, R193 ;  /* 0x000000ffffc27224 */ /* 0x004fe400078e00c1 */
[----:B------:R-:W-:Y:S02]  /*13950*/  IMAD.MOV.U32 R193, RZ, RZ, R184 ;  /* 0x000000ffffc17224 */ /* 0x000fe400078e00b8 */
[----:B------:R-:W-:Y:S02]  /*13960*/  IMAD.MOV.U32 R184, RZ, RZ, R6 ;  /* 0x000000ffffb87224 */ /* 0x000fe400078e0006 */
[----:B------:R-:W-:Y:S01]  /*13970*/  IMAD.MOV.U32 R195, RZ, RZ, R194 ;  /* 0x000000ffffc37224 */ /* 0x000fe200078e00c2 */
[----:B------:R-:W2:Y:S01]  /*13980*/  LDL.LU R6, [R1+0x1264] ;  /* 0x0012640001067983 */ /* 0x000ea20000300800 */
[----:B------:R-:W-:Y:S01]  /*13990*/  IMAD.MOV.U32 R194, RZ, RZ, R193 ;  /* 0x000000ffffc27224 */ /* 0x000fe200078e00c1 */
[----:B------:R-:W-:Y:S01]  /*139a0*/  MOV R193, R184 ;  /* 0x000000b800c17202 */ /* 0x000fe20000000f00 */
[----:B------:R-:W-:Y:S01]  /*139b0*/  IMAD.MOV.U32 R184, RZ, RZ, R183 ;  /* 0x000000ffffb87224 */ /* 0x000fe200078e00b7 */
[----:B------:R-:W-:Y:S01]  /*139c0*/  MOV R198, R195 ;  /* 0x000000c300c67202 */ /* 0x000fe20000000f00 */
[----:B------:R-:W-:Y:S01]  /*139d0*/  IMAD.MOV.U32 R195, RZ, RZ, R194 ;  /* 0x000000ffffc37224 */ /* 0x000fe200078e00c2 */
[----:B------:R-:W-:Y:S01]  /*139e0*/  STL.64 [R1+0x430], R18 ;  /* 0x0004301201007387 */ /* 0x000fe20000100a00 */
[----:B------:R-:W-:-:S02]  /*139f0*/  IMAD.MOV.U32 R183, RZ, RZ, R4 ;  /* 0x000000ffffb77224 */ /* 0x000fc400078e0004 */
[----:B------:R-:W-:Y:S01]  /*13a00*/  IMAD.MOV.U32 R194, RZ, RZ, R193 ;  /* 0x000000ffffc27224 */ /* 0x000fe200078e00c1 */
[----:B------:R-:W2:Y:S01]  /*13a10*/  LDL.LU R4, [R1+0x1260] ;  /* 0x0012600001047983 */ /* 0x000ea20000300800 */
[----:B------:R-:W-:Y:S01]  /*13a20*/  IMAD.MOV.U32 R193, RZ, RZ, R181 ;  /* 0x000000ffffc17224 */ /* 0x000fe200078e00b5 */
[----:B------:R-:W-:Y:S02]  /*13a30*/  MOV R181, R3 ;  /* 0x0000000300b57202 */ /* 0x000fe40000000f00 */
[----:B------:R1:W-:Y:S04]  /*13a40*/  STL.64 [R1+0x438], R16 ;  /* 0x0004381001007387 */ /* 0x0003e80000100a00 */
[----:B------:R-:W2:Y:S01]  /*13a50*/  LDL.LU R3, [R1+0x125c] ;  /* 0x00125c0001037983 */ /* 0x000ea20000300800 */
[----:B----4-:R-:W-:-:S04]  /*13a60*/  LEA R14, P1, R211, R251, 0x2 ;  /* 0x000000fbd30e7211 */ /* 0x010fc800078210ff */
[----:B------:R-:W-:Y:S01]  /*13a70*/  LEA.HI.X.SX32 R15, R211, R252, 0x2, P1 ;  /* 0x000000fcd30f7211 */ /* 0x000fe200008f16ff */
[----:B------:R-:W-:Y:S02]  /*13a80*/  IMAD.MOV.U32 R211, RZ, RZ, R207 ;  /* 0x000000ffffd37224 */ /* 0x000fe400078e00cf */
[----:B------:R-:W-:Y:S01]  /*13a90*/  IMAD.MOV.U32 R207, RZ, RZ, R206 ;  /* 0x000000ffffcf7224 */ /* 0x000fe200078e00ce */
[C---:B------:R-:W-:Y:S01]  /*13aa0*/  LEA R12, P2, R210.reuse, R251, 0x2 ;  /* 0x000000fbd20c7211 */ /* 0x040fe200078410ff */
[----:B------:R-:W-:Y:S01]  /*13ab0*/  IMAD.MOV.U32 R206, RZ, RZ, R205 ;  /* 0x000000ffffce7224 */ /* 0x000fe200078e00cd */
[----:B------:R-:W-:Y:S01]  /*13ac0*/  MOV R205, R204 ;  /* 0x000000cc00cd7202 */ /* 0x000fe20000000f00 */
[----:B------:R-:W-:Y:S02]  /*13ad0*/  IMAD.MOV.U32 R204, RZ, RZ, R203 ;  /* 0x000000ffffcc7224 */ /* 0x000fe400078e00cb */
[----:B------:R-:W-:Y:S01]  /*13ae0*/  IMAD.MOV.U32 R203, RZ, RZ, R202 ;  /* 0x000000ffffcb7224 */ /* 0x000fe200078e00ca */
[----:B------:R-:W-:Y:S01]  /*13af0*/  LEA.HI.X.SX32 R13, R210, R252, 0x2, P2 ;  /* 0x000000fcd20d7211 */ /* 0x000fe200010f16ff */
[----:B------:R-:W-:Y:S01]  /*13b00*/  IMAD.MOV.U32 R202, RZ, RZ, R199 ;  /* 0x000000ffffca7224 */ /* 0x000fe200078e00c7 */
[----:B------:R-:W-:Y:S01]  /*13b10*/  MOV R199, R198 ;  /* 0x000000c600c77202 */ /* 0x000fe20000000f00 */
[----:B------:R-:W-:-:S02]  /*13b20*/  IMAD.MOV.U32 R198, RZ, RZ, R195 ;  /* 0x000000ffffc67224 */ /* 0x000fc400078e00c3 */
[----:B------:R-:W-:Y:S02]  /*13b30*/  IMAD.MOV.U32 R210, RZ, RZ, R207 ;  /* 0x000000ffffd27224 */ /* 0x000fe400078e00cf */
[----:B------:R-:W-:Y:S02]  /*13b40*/  IMAD.MOV.U32 R195, RZ, RZ, R194 ;  /* 0x000000ffffc37224 */ /* 0x000fe400078e00c2 */
[----:B------:R-:W-:Y:S01]  /*13b50*/  IMAD.MOV.U32 R207, RZ, RZ, R206 ;  /* 0x000000ffffcf7224 */ /* 0x000fe200078e00ce */
[----:B------:R-:W-:Y:S01]  /*13b60*/  LEA R10, P3, R209, R251, 0x2 ;  /* 0x000000fbd10a7211 */ /* 0x000fe200078610ff */
[----:B------:R-:W-:Y:S02]  /*13b70*/  IMAD.MOV.U32 R194, RZ, RZ, R193 ;  /* 0x000000ffffc27224 */ /* 0x000fe400078e00c1 */
[----:B------:R-:W-:Y:S01]  /*13b80*/  IMAD.MOV.U32 R206, RZ, RZ, R205 ;  /* 0x000000ffffce7224 */ /* 0x000fe200078e00cd */
[----:B------:R-:W-:Y:S01]  /*13b90*/  MOV R205, R204 ;  /* 0x000000cc00cd7202 */ /* 0x000fe20000000f00 */
[----:B------:R-:W-:-:S02]  /*13ba0*/  IMAD.MOV.U32 R204, RZ, RZ, R203 ;  /* 0x000000ffffcc7224 */ /* 0x000fc400078e00cb */
[----:B------:R-:W-:Y:S01]  /*13bb0*/  IMAD.MOV.U32 R203, RZ, RZ, R202 ;  /* 0x000000ffffcb7224 */ /* 0x000fe200078e00ca */
[----:B------:R-:W-:Y:S01]  /*13bc0*/  LEA.HI.X.SX32 R11, R209, R252, 0x2, P3 ;  /* 0x000000fcd10b7211 */ /* 0x000fe200018f16ff */
[----:B------:R-:W-:Y:S01]  /*13bd0*/  IMAD.MOV.U32 R202, RZ, RZ, R199 ;  /* 0x000000ffffca7224 */ /* 0x000fe200078e00c7 */
[----:B------:R-:W-:Y:S01]  /*13be0*/  MOV R199, R198 ;  /* 0x000000c600c77202 */ /* 0x000fe20000000f00 */
[----:B------:R-:W-:Y:S01]  /*13bf0*/  IMAD.MOV.U32 R209, RZ, RZ, R207 ;  /* 0x000000ffffd17224 */ /* 0x000fe200078e00cf */
[CC--:B-1----:R-:W-:Y:S02]  /*13c00*/  LEA R8, P4, R208.reuse, R251.reuse, 0x2 ;  /* 0x000000fbd0087211 */ /* 0x0c2fe400078810ff */
[----:B------:R-:W-:Y:S01]  /*13c10*/  MOV R207, R206 ;  /* 0x000000ce00cf7202 */ /* 0x000fe20000000f00 */
[----:B------:R-:W-:Y:S01]  /*13c20*/  IMAD.MOV.U32 R206, RZ, RZ, R205 ;  /* 0x000000ffffce7224 */ /* 0x000fe200078e00cd */
[----:B------:R1:W-:Y:S01]  /*13c30*/  STL.64 [R1+0x440], R14 ;  /* 0x0004400e01007387 */ /* 0x0003e20000100a00 */
[----:B------:R-:W-:Y:S01]  /*13c40*/  IMAD.MOV.U32 R205, RZ, RZ, R204 ;  /* 0x000000ffffcd7224 */ /* 0x000fe200078e00cc */
[----:B------:R-:W-:Y:S01]  /*13c50*/  LEA.HI.X.SX32 R9, R208, R252, 0x2, P4 ;  /* 0x000000fcd0097211 */ /* 0x000fe200020f16ff */
[----:B------:R-:W-:Y:S01]  /*13c60*/  IMAD.MOV.U32 R204, RZ, RZ, R203 ;  /* 0x000000ffffcc7224 */ /* 0x000fe200078e00cb */
[CC--:B------:R-:W-:Y:S01]  /*13c70*/  LEA R16, P6, R223.reuse, R251.reuse, 0x2 ;  /* 0x000000fbdf107211 */ /* 0x0c0fe200078c10ff */
[----:B------:R-:W-:Y:S01]  /*13c80*/  IMAD.MOV.U32 R208, RZ, RZ, R207 ;  /* 0x000000ffffd07224 */ /* 0x000fe200078e00cf */
[----:B------:R-:W-:Y:S01]  /*13c90*/  MOV R207, R206 ;  /* 0x000000ce00cf7202 */ /* 0x000fe20000000f00 */
[----:B------:R-:W-:Y:S01]  /*13ca0*/  IMAD.MOV.U32 R206, RZ, RZ, R204 ;  /* 0x000000ffffce7224 */ /* 0x000fe200078e00cc */
[----:B------:R-:W-:Y:S01]  /*13cb0*/  LEA.HI.X.SX32 R17, R223, R252, 0x2, P6 ;  /* 0x000000fcdf117211 */ /* 0x000fe200030f16ff */
[----:B------:R-:W-:Y:S01]  /*13cc0*/  IMAD.MOV.U32 R204, RZ, RZ, R191 ;  /* 0x000000ffffcc7224 */ /* 0x000fe200078e00bf */
[----:B-1----:R-:W-:Y:S01]  /*13cd0*/  LEA R14, P1, R222, R251, 0x2 ;  /* 0x000000fbde0e7211 */ /* 0x002fe200078210ff */
[----:B------:R-:W-:-:S03]  /*13ce0*/  IMAD.MOV.U32 R191, RZ, RZ, R7 ;  /* 0x000000ffffbf7224 */ /* 0x000fc600078e0007 */
[----:B------:R-:W-:Y:S01]  /*13cf0*/  LEA.HI.X.SX32 R15, R222, R252, 0x2, P1 ;  /* 0x000000fcde0f7211 */ /* 0x000fe200008f16ff */
[----:B------:R-:W-:Y:S02]  /*13d00*/  IMAD.MOV.U32 R180, RZ, RZ, R154 ;  /* 0x000000ffffb47224 */ /* 0x000fe400078e009a */
[----:B------:R-:W-:Y:S01]  /*13d10*/  IMAD R100, R100, UR11, RZ ;  /* 0x0000000b64647c24 */ /* 0x000fe2000f8e02ff */
[----:B------:R-:W-:Y:S01]  /*13d20*/  ULOP3.LUT UR11, UR77, 0x600000, URZ, 0xc0, !UPT ;  /* 0x006000004d0b7892 */ /* 0x000fe2000f8ec0ff */
[----:B------:R-:W1:Y:S02]  /*13d30*/  LDCU UR77, c[0x0][0x3b0] ;  /* 0x00007600ff4d77ac */ /* 0x000e640008000800 */
[----:B-1----:R-:W-:Y:S02]  /*13d40*/  IMAD R102, R102, UR77, RZ ;  /* 0x0000004d66667c24 */ /* 0x002fe4000f8e02ff */
[----:B------:R-:W-:Y:S01]  /*13d50*/  IMAD R147, R147, UR54, RZ ;  /* 0x0000003693937c24 */ /* 0x000fe2000f8e02ff */
[----:B------:R-:W-:Y:S01]  /*13d60*/  SEL R151, R250, R229, !P0 ;  /* 0x000000e5fa977207 */ /* 0x000fe20004000000 */
[----:B------:R-:W-:-:S02]  /*13d70*/  IMAD R148, R148, UR53, RZ ;  /* 0x0000003594947c24 */ /* 0x000fc4000f8e02ff */
[----:B------:R-:W-:Y:S02]  /*13d80*/  IMAD R149, R149, UR52, RZ ;  /* 0x0000003495957c24 */ /* 0x000fe4000f8e02ff */
[----:B------:R-:W-:Y:S02]  /*13d90*/  IMAD R150, R150, UR51, RZ ;  /* 0x0000003396967c24 */ /* 0x000fe4000f8e02ff */
[----:B------:R-:W-:Y:S01]  /*13da0*/  IMAD R151, R151, UR50, RZ ;  /* 0x0000003297977c24 */ /* 0x000fe2000f8e02ff */
[----:B------:R-:W-:Y:S01]  /*13db0*/  SEL R154, R250, R232, !P0 ;  /* 0x000000e8fa9a7207 */ /* 0x000fe20004000000 */
[----:B---3--:R-:W-:Y:S02]  /*13dc0*/  IMAD R152, R152, UR49, RZ ;  /* 0x0000003198987c24 */ /* 0x008fe4000f8e02ff */
[----:B------:R-:W-:Y:S02]  /*13dd0*/  IMAD R153, R153, UR48, RZ ;  /* 0x0000003099997c24 */ /* 0x000fe4000f8e02ff */
[----:B------:R-:W-:-:S02]  /*13de0*/  IMAD R154, R154, UR47, RZ ;  /* 0x0000002f9a9a7c24 */ /* 0x000fc4000f8e02ff */
[----:B------:R-:W-:Y:S02]  /*13df0*/  IMAD R155, R155, UR46, RZ ;  /* 0x0000002e9b9b7c24 */ /* 0x000fe4000f8e02ff */
[----:B------:R-:W-:Y:S02]  /*13e00*/  IMAD R156, R156, UR45, RZ ;  /* 0x0000002d9c9c7c24 */ /* 0x000fe4000f8e02ff */
[----:B------:R-:W-:Y:S01]  /*13e10*/  IMAD R157, R157, UR44, RZ ;  /* 0x0000002c9d9d7c24 */ /* 0x000fe2000f8e02ff */
[----:B--2---:R-:W-:-:S04]  /*13e20*/  LEA R18, P5, R6, R251, 0x2 ;  /* 0x000000fb06127211 */ /* 0x004fc800078a10ff */
[----:B------:R-:W-:Y:S02]  /*13e30*/  LEA.HI.X.SX32 R19, R6, R252, 0x2, P5 ;  /* 0x000000fc06137211 */ /* 0x000fe400028f16ff */
[----:B------:R-:W-:Y:S02]  /*13e40*/  MOV R193, R3 ;  /* 0x0000000300c17202 */ /* 0x000fe40000000f00 */
[----:B------:R1:W5:Y:S03]  /*13e50*/  LDL.LU R3, [R1+0x1258] ;  /* 0x0012580001037983 */ /* 0x0003660000300800 */
[----:B------:R-:W-:Y:S02]  /*13e60*/  IMAD.MOV.U32 R198, RZ, RZ, R193 ;  /* 0x000000ffffc67224 */ /* 0x000fe400078e00c1 */
[----:B------:R-:W-:Y:S01]  /*13e70*/  IMAD.MOV.U32 R193, RZ, RZ, R4 ;  /* 0x000000ffffc17224 */ /* 0x000fe200078e0004 */
[----:B------:R2:W-:Y:S02]  /*13e80*/  STL.64 [R1+0x448], R12 ;  /* 0x0004480c01007387 */ /* 0x0005e40000100a00 */
[----:B------:R-:W-:Y:S01]  /*13e90*/  MOV R203, R198 ;  /* 0x000000c600cb7202 */ /* 0x000fe20000000f00 */
[----:B------:R-:W-:Y:S01]  /*13ea0*/  IMAD.MOV.U32 R198, RZ, RZ, R193 ;  /* 0x000000ffffc67224 */ /* 0x000fe200078e00c1 */
[----:B------:R1:W5:Y:S01]  /*13eb0*/  LDL.LU R4, [R1+0x1254] ;  /* 0x0012540001047983 */ /* 0x0003620000300800 */
[----:B------:R-:W-:-:S03]  /*13ec0*/  IMAD.MOV.U32 R193, RZ, RZ, R5 ;  /* 0x000000ffffc17224 */ /* 0x000fc600078e0005 */
[----:B------:R3:W-:Y:S01]  /*13ed0*/  STL.64 [R1+0x450], R10 ;  /* 0x0004500a01007387 */ /* 0x0007e20000100a00 */
[----:B--2---:R-:W-:-:S03]  /*13ee0*/  LEA R12, P2, R221, R251, 0x2 ;  /* 0x000000fbdd0c7211 */ /* 0x004fc600078410ff */
[----:B------:R1:W5:Y:S04]  /*13ef0*/  LDL.LU R5, [R1+0x1250] ;  /* 0x0012500001057983 */ /* 0x0003680000300800 */
[----:B------:R2:W-:Y:S01]  /*13f00*/  STL.64 [R1+0x458], R8 ;  /* 0x0004580801007387 */ /* 0x0005e20000100a00 */
[----:B---3--:R-:W-:-:S03]  /*13f10*/  LEA R10, P3, R220, R251, 0x2 ;  /* 0x000000fbdc0a7211 */ /* 0x008fc600078610ff */
[----:B------:R1:W5:Y:S01]  /*13f20*/  LDL.LU R7, [R1+0x124c] ;  /* 0x00124c0001077983 */ /* 0x0003620000300800 */
[-C--:B------:R-:W-:Y:S02]  /*13f30*/  LEA.HI.X.SX32 R13, R221, R252.reuse, 0x2, P2 ;  /* 0x000000fcdd0d7211 */ /* 0x080fe400010f16ff */
[----:B------:R-:W-:Y:S01]  /*13f40*/  LEA.HI.X.SX32 R11, R220, R252, 0x2, P3 ;  /* 0x000000fcdc0b7211 */ /* 0x000fe200018f16ff */
[----:B------:R1:W5:Y:S01]  /*13f50*/  LDL.LU R6, [R1+0x1248] ;  /* 0x0012480001067983 */ /* 0x0003620000300800 */
[----:B--2---:R-:W-:-:S03]  /*13f60*/  LEA R8, P4, R219, R251, 0x2 ;  /* 0x000000fbdb087211 */ /* 0x004fc600078810ff */
[----:B------:R2:W-:Y:S01]  /*13f70*/  STL.64 [R1+0x460], R18 ;  /* 0x0004601201007387 */ /* 0x0005e20000100a00 */
[----:B------:R-:W-:-:S03]  /*13f80*/  LEA.HI.X.SX32 R9, R219, R252, 0x2, P4 ;  /* 0x000000fcdb097211 */ /* 0x000fc600020f16ff */
[----:B------:R3:W-:Y:S04]  /*13f90*/  STL.64 [R1+0x468], R16 ;  /* 0x0004681001007387 */ /* 0x0007e80000100a00 */
[----:B------:R4:W-:Y:S01]  /*13fa0*/  STL.64 [R1+0x470], R14 ;  /* 0x0004700e01007387 */ /* 0x0009e20000100a00 */
[----:B--2---:R-:W-:-:S03]  /*13fb0*/  LEA R18, P5, R218, R251, 0x2 ;  /* 0x000000fbda127211 */ /* 0x004fc600078a10ff */
[----:B------:R2:W-:Y:S01]  /*13fc0*/  STL.64 [R1+0x478], R12 ;  /* 0x0004780c01007387 */ /* 0x0005e20000100a00 */
[----:B---3--:R-:W-:-:S03]  /*13fd0*/  LEA R16, P6, R217, R251, 0x2 ;  /* 0x000000fbd9107211 */ /* 0x008fc600078c10ff */
[----:B------:R3:W-:Y:S01]  /*13fe0*/  STL.64 [R1+0x480], R10 ;  /* 0x0004800a01007387 */ /* 0x0007e20000100a00 */
[-C--:B------:R-:W-:Y:S02]  /*13ff0*/  LEA.HI.X.SX32 R19, R218, R252.reuse, 0x2, P5 ;  /* 0x000000fcda137211 */ /* 0x080fe400028f16ff */
[CC--:B----4-:R-:W-:Y:S01]  /*14000*/  LEA R14, P1, R216.reuse, R251.reuse, 0x2 ;  /* 0x000000fbd80e7211 */ /* 0x0d0fe200078210ff */
[----:B------:R4:W-:Y:S01]  /*14010*/  STL.64 [R1+0x488], R8 ;  /* 0x0004880801007387 */ /* 0x0009e20000100a00 */
[-C--:B------:R-:W-:Y:S02]  /*14020*/  LEA.HI.X.SX32 R17, R217, R252.reuse, 0x2, P6 ;  /* 0x000000fcd9117211 */ /* 0x080fe400030f16ff */
[-C--:B--2---:R-:W-:Y:S02]  /*14030*/  LEA R12, P2, R215, R251.reuse, 0x2 ;  /* 0x000000fbd70c7211 */ /* 0x084fe400078410ff */
[----:B------:R-:W-:Y:S02]  /*14040*/  LEA.HI.X.SX32 R15, R216, R252, 0x2, P1 ;  /* 0x000000fcd80f7211 */ /* 0x000fe400008f16ff */
[----:B---3--:R-:W-:-:S02]  /*14050*/  LEA R10, P3, R214, R251, 0x2 ;  /* 0x000000fbd60a7211 */ /* 0x008fc400078610ff */
[-C--:B------:R-:W-:Y:S02]  /*14060*/  LEA.HI.X.SX32 R13, R215, R252.reuse, 0x2, P2 ;  /* 0x000000fcd70d7211 */ /* 0x080fe400010f16ff */
[CC--:B----4-:R-:W-:Y:S01]  /*14070*/  LEA R8, P4, R213.reuse, R251.reuse, 0x2 ;  /* 0x000000fbd5087211 */ /* 0x0d0fe200078810ff */
[----:B------:R2:W-:Y:S01]  /*14080*/  STL.64 [R1+0x490], R18 ;  /* 0x0004901201007387 */ /* 0x0005e20000100a00 */
[-C--:B------:R-:W-:Y:S02]  /*14090*/  LEA.HI.X.SX32 R11, R214, R252.reuse, 0x2, P3 ;  /* 0x000000fcd60b7211 */ /* 0x080fe400018f16ff */
[----:B------:R-:W-:Y:S01]  /*140a0*/  LEA.HI.X.SX32 R9, R213, R252, 0x2, P4 ;  /* 0x000000fcd5097211 */ /* 0x000fe200020f16ff */
        /* <DEDUP_REMOVED lines=97> */
[-C--:B----4-:R-:W-:Y:S01]  /*146c0*/  LEA R14, P1, R171, R251.reuse, 0x2 ;  /* 0x000000fbab0e7211 */ /* 0x090fe200078210ff */
        /* <DEDUP_REMOVED lines=187> */
[----:B------:R-:W-:Y:S01]  /*15280*/  IMAD R158, R158, UR43, RZ ;  /* 0x0000002b9e9e7c24 */ /* 0x000fe2000f8e02ff */
[-C--:B------:R-:W-:Y:S01]  /*15290*/  LEA.HI.X.SX32 R11, R152, R252.reuse, 0x2, P3 ;  /* 0x000000fc980b7211 */ /* 0x080fe200018f16ff */
[----:B------:R2:W-:Y:S01]  /*152a0*/  STL.64 [R1+0x850], R18 ;  /* 0x0008501201007387 */ /* 0x0005e20000100a00 */
[----:B------:R-:W-:Y:S01]  /*152b0*/  LEA.HI.X.SX32 R9, R153, R252, 0x2, P4 ;  /* 0x000000fc99097211 */ /* 0x000fe200020f16ff */
[----:B------:R-:W-:Y:S02]  /*152c0*/  IMAD R159, R159, UR42, RZ ;  /* 0x0000002a9f9f7c24 */ /* 0x000fe4000f8e02ff */
[----:B------:R3:W-:Y:S04]  /*152d0*/  STL.64 [R1+0x860], R16 ;  /* 0x0008601001007387 */ /* 0x0007e80000100a00 */
[----:B------:R4:W-:Y:S01]  /*152e0*/  STL.64 [R1+0x868], R14 ;  /* 0x0008680e01007387 */ /* 0x0009e20000100a00 */
[----:B--2---:R-:W-:-:S03]  /*152f0*/  LEA R18, P5, R154, R251, 0x2 ;  /* 0x000000fb9a127211 */ /* 0x004fc600078a10ff */
[----:B------:R2:W-:Y:S01]  /*15300*/  STL.64 [R1+0x878], R12 ;  /* 0x0008780c01007387 */ /* 0x0005e20000100a00 */
[----:B---3--:R-:W-:-:S03]  /*15310*/  LEA R16, P6, R155, R251, 0x2 ;  /* 0x000000fb9b107211 */ /* 0x008fc600078c10ff */
[----:B------:R3:W-:Y:S01]  /*15320*/  STL.64 [R1+0x880], R10 ;  /* 0x0008800a01007387 */ /* 0x0007e20000100a00 */
[-C--:B------:R-:W-:Y:S02]  /*15330*/  LEA.HI.X.SX32 R19, R154, R252.reuse, 0x2, P5 ;  /* 0x000000fc9a137211 */ /* 0x080fe400028f16ff */
[----:B----4-:R-:W-:Y:S01]  /*15340*/  LEA R14, P1, R156, R251, 0x2 ;  /* 0x000000fb9c0e7211 */ /* 0x010fe200078210ff */
[----:B------:R4:W-:Y:S01]  /*15350*/  STL.64 [R1+0x890], R8 ;  /* 0x0008900801007387 */ /* 0x0009e20000100a00 */
[----:B------:R-:W-:Y:S01]  /*15360*/  SEL R243, R250, R243, !P0 ;  /* 0x000000f3faf37207 */ /* 0x000fe20004000000 */
[----:B------:R-:W-:Y:S01]  /*15370*/  IMAD R160, R160, UR41, RZ ;  /* 0x00000029a0a07c24 */ /* 0x000fe2000f8e02ff */
[-C--:B--2---:R-:W-:Y:S01]  /*15380*/  LEA R12, P2, R157, R251.reuse, 0x2 ;  /* 0x000000fb9d0c7211 */ /* 0x084fe200078410ff */
[----:B------:R-:W-:Y:S01]  /*15390*/  IMAD R161, R161, UR40, RZ ;  /* 0x00000028a1a17c24 */ /* 0x000fe2000f8e02ff */
[-C--:B------:R-:W-:Y:S02]  /*153a0*/  LEA.HI.X.SX32 R17, R155, R252.reuse, 0x2, P6 ;  /* 0x000000fc9b117211 */ /* 0x080fe400030f16ff */
[----:B---3--:R-:W-:Y:S01]  /*153b0*/  LEA R10, P3, R158, R251, 0x2 ;  /* 0x000000fb9e0a7211 */ /* 0x008fe200078610ff */
[----:B------:R-:W-:Y:S01]  /*153c0*/  IMAD R162, R162, UR39, RZ ;  /* 0x00000027a2a27c24 */ /* 0x000fe2000f8e02ff */
[----:B------:R-:W-:-:S02]  /*153d0*/  LEA.HI.X.SX32 R15, R156, R252, 0x2, P1 ;  /* 0x000000fc9c0f7211 */ /* 0x000fc400008f16ff */
[----:B----4-:R-:W-:Y:S01]  /*153e0*/  LEA R8, P4, R159, R251, 0x2 ;  /* 0x000000fb9f087211 */ /* 0x010fe200078810ff */
[----:B------:R-:W-:Y:S01]  /*153f0*/  IMAD R163, R163, UR38, RZ ;  /* 0x00000026a3a37c24 */ /* 0x000fe2000f8e02ff */
[-C--:B------:R-:W-:Y:S01]  /*15400*/  LEA.HI.X.SX32 R13, R157, R252.reuse, 0x2, P2 ;  /* 0x000000fc9d0d7211 */ /* 0x080fe200010f16ff */
[----:B------:R-:W-:Y:S01]  /*15410*/  IMAD R164, R164, UR37, RZ ;  /* 0x00000025a4a47c24 */ /* 0x000fe2000f8e02ff */
[-C--:B------:R-:W-:Y:S01]  /*15420*/  LEA.HI.X.SX32 R11, R158, R252.reuse, 0x2, P3 ;  /* 0x000000fc9e0b7211 */ /* 0x080fe200018f16ff */
[----:B------:R2:W-:Y:S01]  /*15430*/  STL.64 [R1+0x898], R18 ;  /* 0x0008981201007387 */ /* 0x0005e20000100a00 */
[----:B------:R-:W-:Y:S01]  /*15440*/  LEA.HI.X.SX32 R9, R159, R252, 0x2, P4 ;  /* 0x000000fc9f097211 */ /* 0x000fe200020f16ff */
[----:B------:R-:W-:Y:S01]  /*15450*/  IMAD R243, R243, UR36, RZ ;  /* 0x00000024f3f37c24 */ /* 0x000fe2000f8e02ff */
[C---:B------:R-:W-:Y:S01]  /*15460*/  SEL R244, R250.reuse, R244, !P0 ;  /* 0x000000f4faf47207 */ /* 0x040fe20004000000 */
[----:B------:R3:W-:Y:S01]  /*15470*/  STL.64 [R1+0x8a8], R16 ;  /* 0x0008a81001007387 */ /* 0x0007e20000100a00 */
[----:B------:R-:W-:-:S03]  /*15480*/  SEL R245, R250, R245, !P0 ;  /* 0x000000f5faf57207 */ /* 0x000fc60004000000 */
[----:B------:R4:W-:Y:S01]  /*15490*/  STL.64 [R1+0x8b0], R14 ;  /* 0x0008b00e01007387 */ /* 0x0009e20000100a00 */
[----:B------:R-:W-:Y:S02]  /*154a0*/  SEL R168, R250, R246, !P0 ;  /* 0x000000f6faa87207 */ /* 0x000fe40004000000 */
[-C--:B--2---:R-:W-:Y:S01]  /*154b0*/  LEA R18, P5, R160, R251.reuse, 0x2 ;  /* 0x000000fba0127211 */ /* 0x084fe200078a10ff */
[----:B------:R2:W-:Y:S01]  /*154c0*/  STL.64 [R1+0x8b8], R12 ;  /* 0x0008b80c01007387 */ /* 0x0005e20000100a00 */
[----:B---3--:R-:W-:-:S03]  /*154d0*/  LEA R16, P6, R161, R251, 0x2 ;  /* 0x000000fba1107211 */ /* 0x008fc600078c10ff */
[----:B------:R3:W-:Y:S01]  /*154e0*/  STL.64 [R1+0x8c0], R10 ;  /* 0x0008c00a01007387 */ /* 0x0007e20000100a00 */
[----:B------:R-:W-:Y:S02]  /*154f0*/  SEL R167, R250, R247, !P0 ;  /* 0x000000f7faa77207 */ /* 0x000fe40004000000 */
[-C--:B----4-:R-:W-:Y:S01]  /*15500*/  LEA R14, P1, R162, R251.reuse, 0x2 ;  /* 0x000000fba20e7211 */ /* 0x090fe200078210ff */
[----:B------:R4:W-:Y:S01]  /*15510*/  STL.64 [R1+0x8d0], R8 ;  /* 0x0008d00801007387 */ /* 0x0009e20000100a00 */
[----:B------:R-:W-:Y:S02]  /*15520*/  LEA.HI.X.SX32 R19, R160, R252, 0x2, P5 ;  /* 0x000000fca0137211 */ /* 0x000fe400028f16ff */
[----:B--2---:R-:W-:Y:S01]  /*15530*/  LEA R12, P2, R163, R251, 0x2 ;  /* 0x000000fba30c7211 */ /* 0x004fe200078410ff */
[----:B------:R-:W-:Y:S01]  /*15540*/  IMAD R244, R244, UR35, RZ ;  /* 0x00000023f4f47c24 */ /* 0x000fe2000f8e02ff */
[----:B------:R-:W-:Y:S02]  /*15550*/  SEL R165, R250, R249, !P0 ;  /* 0x000000f9faa57207 */ /* 0x000fe40004000000 */
[----:B---3--:R-:W-:-:S02]  /*15560*/  LEA R10, P3, R164, R251, 0x2 ;  /* 0x000000fba40a7211 */ /* 0x008fc400078610ff */
[----:B------:R-:W-:Y:S02]  /*15570*/  LEA.HI.X.SX32 R17, R161, R252, 0x2, P6 ;  /* 0x000000fca1117211 */ /* 0x000fe400030f16ff */
[----:B----4-:R-:W-:Y:S01]  /*15580*/  LEA R8, P4, R243, R251, 0x2 ;  /* 0x000000fbf3087211 */ /* 0x010fe200078810ff */
[----:B------:R-:W-:Y:S01]  /*15590*/  IMAD R245, R245, UR34, RZ ;  /* 0x00000022f5f57c24 */ /* 0x000fe2000f8e02ff */
[----:B------:R-:W-:Y:S02]  /*155a0*/  SEL R166, R250, R248, !P0 ;  /* 0x000000f8faa67207 */ /* 0x000fe40004000000 */
[-C--:B------:R-:W-:Y:S01]  /*155b0*/  LEA.HI.X.SX32 R15, R162, R252.reuse, 0x2, P1 ;  /* 0x000000fca20f7211 */ /* 0x080fe200008f16ff */
[----:B------:R-:W-:Y:S01]  /*155c0*/  IMAD R168, R168, UR33, RZ ;  /* 0x00000021a8a87c24 */ /* 0x000fe2000f8e02ff */
[-C--:B------:R-:W-:Y:S01]  /*155d0*/  LEA.HI.X.SX32 R13, R163, R252.reuse, 0x2, P2 ;  /* 0x000000fca30d7211 */ /* 0x080fe200010f16ff */
[----:B------:R-:W2:Y:S01]  /*155e0*/  S2R R133, SR_TID.X ;  /* 0x0000000000857919 */ /* 0x000ea20000002100 */
[-C--:B------:R-:W-:Y:S01]  /*155f0*/  LEA.HI.X.SX32 R11, R164, R252.reuse, 0x2, P3 ;  /* 0x000000fca40b7211 */ /* 0x080fe200018f16ff */
[----:B------:R-:W-:Y:S01]  /*15600*/  IMAD R167, R167, UR32, RZ ;  /* 0x00000020a7a77c24 */ /* 0x000fe2000f8e02ff */
[----:B------:R-:W-:Y:S01]  /*15610*/  LEA.HI.X.SX32 R9, R243, R252, 0x2, P4 ;  /* 0x000000fcf3097211 */ /* 0x000fe200020f16ff */
[----:B------:R3:W-:Y:S01]  /*15620*/  STL.64 [R1+0x8d8], R18 ;  /* 0x0008d81201007387 */ /* 0x0007e20000100a00 */
[----:B------:R-:W-:-:S02]  /*15630*/  IMAD R165, R165, UR30, RZ ;  /* 0x0000001ea5a57c24 */ /* 0x000fc4000f8e02ff */
[----:B------:R-:W-:Y:S01]  /*15640*/  IMAD R166, R166, UR31, RZ ;  /* 0x0000001fa6a67c24 */ /* 0x000fe2000f8e02ff */
[----:B------:R4:W-:Y:S04]  /*15650*/  STL.64 [R1+0x8e8], R16 ;  /* 0x0008e81001007387 */ /* 0x0009e80000100a00 */
[----:B------:R1:W-:Y:S01]  /*15660*/  STL.64 [R1+0x8f0], R14 ;  /* 0x0008f00e01007387 */ /* 0x0003e20000100a00 */
[----:B---3--:R-:W-:-:S03]  /*15670*/  LEA R18, P5, R244, R251, 0x2 ;  /* 0x000000fbf4127211 */ /* 0x008fc600078a10ff */
[----:B------:R3:W-:Y:S01]  /*15680*/  STL.64 [R1+0x900], R12 ;  /* 0x0009000c01007387 */ /* 0x0007e20000100a00 */
[----:B----4-:R-:W-:-:S03]  /*15690*/  LEA R16, P6, R245, R251, 0x2 ;  /* 0x000000fbf5107211 */ /* 0x010fc600078c10ff */
[----:B------:R4:W-:Y:S01]  /*156a0*/  STL.64 [R1+0x908], R10 ;  /* 0x0009080a01007387 */ /* 0x0009e20000100a00 */
[-C--:B------:R-:W-:Y:S02]  /*156b0*/  LEA.HI.X.SX32 R19, R244, R252.reuse, 0x2, P5 ;  /* 0x000000fcf4137211 */ /* 0x080fe400028f16ff */
[CC--:B-1----:R-:W-:Y:S01]  /*156c0*/  LEA R14, P1, R168.reuse, R251.reuse, 0x2 ;  /* 0x000000fba80e7211 */ /* 0x0c2fe200078210ff */
[----:B------:R1:W-:Y:S01]  /*156d0*/  STL.64 [R1+0x918], R8 ;  /* 0x0009180801007387 */ /* 0x0003e20000100a00 */
[-C--:B------:R-:W-:Y:S02]  /*156e0*/  LEA.HI.X.SX32 R17, R245, R252.reuse, 0x2, P6 ;  /* 0x000000fcf5117211 */ /* 0x080fe400030f16ff */
[-C--:B---3--:R-:W-:Y:S02]  /*156f0*/  LEA R12, P2, R167, R251.reuse, 0x2 ;  /* 0x000000fba70c7211 */ /* 0x088fe400078410ff */
[----:B------:R-:W-:Y:S02]  /*15700*/  LEA.HI.X.SX32 R15, R168, R252, 0x2, P1 ;  /* 0x000000fca80f7211 */ /* 0x000fe400008f16ff */
[----:B----4-:R-:W-:-:S02]  /*15710*/  LEA R10, P3, R166, R251, 0x2 ;  /* 0x000000fba60a7211 */ /* 0x010fc400078610ff */
[----:B-1----:R-:W-:Y:S02]  /*15720*/  LEA R8, P4, R165, R251, 0x2 ;  /* 0x000000fba5087211 */ /* 0x002fe400078810ff */
        /* <DEDUP_REMOVED lines=8> */
[----:B------:R3:W-:Y:S01]  /*157b0*/  STL.64 [R1+0x950], R10 ;  /* 0x0009500a01007387 */ /* 0x0007e20000100a00 */
[----:B--2---:R-:W-:Y:S01]  /*157c0*/  LOP3.LUT R133, R133, 0x7f, RZ, 0xc0, !PT ;  /* 0x0000007f85857812 */ /* 0x004fe200078ec0ff */
[----:B------:R-:W-:-:S03]  /*157d0*/  VIADD R2, R132, 0xffffff80 ;  /* 0xffffff8084027836 */ /* 0x000fc60000000000 */
[----:B------:R-:W-:Y:S02]  /*157e0*/  ISETP.NE.U32.AND P0, PT, R133, RZ, PT ;  /* 0x000000ff8500720c */ /* 0x000fe40003f05070 */
[----:B-1----:R-:W-:Y:S01]  /*157f0*/  IADD3 R8, PT, PT, R132, -0x1, RZ ;  /* 0xffffffff84087810 */ /* 0x002fe20007ffe0ff */
[----:B------:R-:W-:Y:S02]  /*15800*/  UIADD3 UR4, UPT, UPT, UR9, 0x110000, URZ ;  /* 0x0011000009047890 */ /* 0x000fe4000fffe0ff */
[----:B------:R-:W-:Y:S01]  /*15810*/  UIADD3 UR11, UPT, UPT, UR10, UR11, URZ ;  /* 0x0000000b0a0b7290 */ /* 0x000fe2000fffe0ff */
[----:B------:R-:W-:Y:S01]  /*15820*/  UMOV UR8, 0x1 ;  /* 0x0000000100087882 */ /* 0x000fe20000000000 */
[----:B---3--:R-:W-:Y:S10]  /*15830*/  BRA.U UP0, `(.L_x_5) ;  /* 0x0000000100187547 */ /* 0x008ff4000b800000 */
[----:B------:R-:W-:Y:S01]  /*15840*/  ELECT P1, URZ, PT ;  /* 0x0000000000ff782f */ /* 0x000fe20003820000 */
[----:B------:R-:W-:Y:S01]  /*15850*/  IMAD.MOV.U32 R0, RZ, RZ, 0x1 ;  /* 0x00000001ff007424 */ /* 0x000fe200078e00ff */
[----:B------:R-:W-:Y:S01]  /*15860*/  UMOV UR7, 0x40 ;  /* 0x0000004000077882 */ /* 0x000fe20000000000 */
[----:B------:R-:W-:Y:S01]  /*15870*/  UVIRTCOUNT.DEALLOC.SMPOOL 0x80 ;  /* 0x000000800000784c */ /* 0x000fe20000000000 */
[----:B------:R-:W-:-:S09]  /*15880*/  ULEA UR7, UR6, UR7, 0x18 ;  /* 0x0000000706077291 */ /* 0x000fd2000f8ec0ff */
[----:B------:R1:W-:Y:S03]  /*15890*/  @P1 STS.U8 [UR7], R0 ;  /* 0x00000000ff001988 */ /* 0x0003e60008000007 */
.L_x_5:
[----:B------:R-:W-:Y:S01]  /*158a0*/  STTM.x64 tmem[UR11], RZ ;  /* 0x000000ff000079ed */ /* 0x000fe2000834000b */
[----:B------:R-:W-:Y:S01]  /*158b0*/  STTM.x64 tmem[UR11+0x40], RZ ;  /* 0x000040ff000079ed */ /* 0x000fe2000834000b */
[----:B------:R-:W-:Y:S01]  /*158c0*/  STTM.x64 tmem[UR11+0x80], RZ ;  /* 0x000080ff000079ed */ /* 0x000fe2000834000b */
[----:B------:R-:W-:Y:S01]  /*158d0*/  STTM.x64 tmem[UR11+0xc0], RZ ;  /* 0x0000c0ff000079ed */ /* 0x000fe2000834000b */
[----:B------:R-:W2:Y:S02]  /*158e0*/  FENCE.VIEW.ASYNC.T ;  /* 0x00000000000073c6 */ /* 0x000ea40000000200 */
[----:B--2---:R-:W-:Y:S01]  /*158f0*/  VOTEU.ALL UP1, P0 ;  /* 0x0000000000ff7886 */ /* 0x004fe20000020000 */
[----:B------:R-:W2:Y:S01]  /*15900*/  LDCU.64 UR22, c[0x0][0x358] ;  /* 0x00006b00ff1677ac */ /* 0x000ea20008000a00 */
[----:B------:R-:W-:Y:S01]  /*15910*/  ISETP.GE.U32.AND P1, PT, R8, 0x7fffff80, PT ;  /* 0x7fffff800800780c */ /* 0x000fe20003f26070 */
[----:B-----5:R-:W-:Y:S01]  /*15920*/  IMAD R8, R6, 0x3, RZ ;  /* 0x0000000306087824 */ /* 0x020fe200078e02ff */
[----:B------:R-:W-:Y:S01]  /*15930*/  LEA R134, R133, UR9, 0x9 ;  /* 0x0000000985867c11 */ /* 0x000fe2000f8e48ff */
[----:B------:R-:W-:Y:S01]  /*15940*/  VOTEU.ALL UP2, P0 ;  /* 0x0000000000ff7886 */ /* 0x000fe20000040000 */
[----:B------:R-:W-:-:S04]  /*15950*/  @!UP1 UIADD3 UR12, UPT, UPT, -UR8, 0x100000, URZ ;  /* 0x00100000080c9890 */ /* 0x000fc8000fffe1ff */
[----:B------:R-:W-:Y:S02]  /*15960*/  @!UP1 USHF.L.U32 UR13, UR12, 0xb, URZ ;  /* 0x0000000b0c0d9899 */ /* 0x000fe400080006ff */
[----:B------:R-:W-:Y:S01]  /*15970*/  @!UP1 USHF.L.U32 UR12, UR12, 0x1, URZ ;  /* 0x000000010c0c9899 */ /* 0x000fe200080006ff */
[----:B------:R-:W-:Y:S01]  /*15980*/  IMAD R17, R6, 0x14, RZ ;  /* 0x0000001406117824 */ /* 0x000fe200078e02ff */
[----:B------:R-:W-:-:S04]  /*15990*/  @!UP1 UIADD3 UR6, UPT, UPT, -UR8, 0x100000, URZ ;  /* 0x0010000008069890 */ /* 0x000fc8000fffe1ff */
[----:B------:R-:W-:Y:S02]  /*159a0*/  @!UP1 USHF.L.U32 UR7, UR6, 0xb, URZ ;  /* 0x0000000b06079899 */ /* 0x000fe400080006ff */
[----:B------:R-:W-:Y:S01]  /*159b0*/  @!UP1 USHF.L.U32 UR6, UR6, 0x1, URZ ;  /* 0x0000000106069899 */ /* 0x000fe200080006ff */
[----:B------:R-:W-:Y:S01]  /*159c0*/  BAR.SYNC.DEFER_BLOCKING 0x0 ;  /* 0x0000000000007b1d */ /* 0x000fe20000010000 */
[----:B-1----:R-:W-:Y:S01]  /*159d0*/  VIADD R0, R134, 0x100000 ;  /* 0x0010000086007836 */ /* 0x002fe20000000000 */
[----:B------:R-:W-:Y:S01]  /*159e0*/  ISETP.GE.U32.AND P5, PT, R2, 0x7fffff01, PT ;  /* 0x7fffff010200780c */ /* 0x000fe20003fa6070 */
[C---:B------:R-:W-:Y:S01]  /*159f0*/  IMAD R21, R6.reuse, 0x18, RZ ;  /* 0x0000001806157824 */ /* 0x040fe200078e02ff */
[----:B------:R-:W-:Y:S01]  /*15a00*/  ISETP.GE.AND P2, PT, R133, R2, PT ;  /* 0x000000028500720c */ /* 0x000fe20003f46270 */
[C---:B------:R-:W-:Y:S01]  /*15a10*/  IMAD R2, R6.reuse, 0xc, RZ ;  /* 0x0000000c06027824 */ /* 0x040fe200078e02ff */
[----:B------:R-:W-:Y:S01]  /*15a20*/  VOTEU.ALL UP1, P0 ;  /* 0x0000000000ff7886 */ /* 0x000fe20000020000 */
[CC--:B------:R-:W-:Y:S01]  /*15a30*/  LEA R194, P3, R6.reuse, R4.reuse, 0x3 ;  /* 0x0000000406c27211 */ /* 0x0c0fe200078618ff */
[C---:B------:R-:W-:Y:S01]  /*15a40*/  IMAD R9, R6.reuse, 0x5, RZ ;  /* 0x0000000506097824 */ /* 0x040fe200078e02ff */
[C---:B------:R-:W-:Y:S01]  /*15a50*/  SHF.L.U32 R39, R6.reuse, 0x5, RZ ;  /* 0x0000000506277819 */ /* 0x040fe200000006ff */
[----:B------:R-:W-:Y:S01]  /*15a60*/  IMAD R29, R6, 0x1c, RZ ;  /* 0x0000001c061d7824 */ /* 0x000fe200078e02ff */
[----:B------:R-:W-:Y:S01]  /*15a70*/  IADD3 R190, P4, PT, R2, R4, RZ ;  /* 0x0000000402be7210 */ /* 0x000fe20007f9e0ff */
[----:B------:R-:W-:-:S02]  /*15a80*/  IMAD R10, R6, 0x6, RZ ;  /* 0x00000006060a7824 */ /* 0x000fc400078e02ff */
[----:B------:R-:W-:Y:S01]  /*15a90*/  IMAD R11, R6, 0x7, RZ ;  /* 0x00000007060b7824 */ /* 0x000fe200078e02ff */
[----:B------:R-:W-:Y:S01]  /*15aa0*/  LEA.HI.X.SX32 R191, R8, R5, 0x2, P4 ;  /* 0x0000000508bf7211 */ /* 0x000fe200020f16ff */
[C---:B------:R-:W-:Y:S02]  /*15ab0*/  IMAD R45, R6.reuse, 0x24, RZ ;  /* 0x00000024062d7824 */ /* 0x040fe400078e02ff */
[C---:B------:R-:W-:Y:S02]  /*15ac0*/  IMAD.SHL.U32 R12, R6.reuse, 0x8, RZ ;  /* 0x00000008060c7824 */ /* 0x040fe400078e00ff */
[C---:B------:R-:W-:Y:S02]  /*15ad0*/  IMAD R53, R6.reuse, 0x28, RZ ;  /* 0x0000002806357824 */ /* 0x040fe400078e02ff */
[C---:B------:R-:W-:Y:S01]  /*15ae0*/  IMAD R69, R6.reuse, 0x30, RZ ;  /* 0x0000003006457824 */ /* 0x040fe200078e02ff */
[----:B------:R-:W1:Y:S02]  /*15af0*/  FENCE.VIEW.ASYNC.S ;  /* 0x00000000000073c6 */ /* 0x000e640000000000 */
[----:B-1----:R1:W3:Y:S02]  /*15b00*/  @!UP1 SYNCS.EXCH.64 URZ, [UR4], UR12 ;  /* 0x0000000c04ff95b2 */ /* 0x0022e40008000100 */
[----:B---3--:R-:W-:Y:S01]  /*15b10*/  BAR.SYNC.DEFER_BLOCKING 0x0 ;  /* 0x0000000000007b1d */ /* 0x008fe20000010000 */
[----:B------:R-:W-:-:S02]  /*15b20*/  IMAD R61, R6, 0x2c, RZ ;  /* 0x0000002c063d7824 */ /* 0x000fc400078e02ff */
[C---:B------:R-:W-:Y:S02]  /*15b30*/  IMAD R13, R6.reuse, 0x9, RZ ;  /* 0x00000009060d7824 */ /* 0x040fe400078e02ff */
[C---:B------:R-:W-:Y:S02]  /*15b40*/  IMAD R14, R6.reuse, 0xa, RZ ;  /* 0x0000000a060e7824 */ /* 0x040fe400078e02ff */
[C---:B------:R-:W-:Y:S02]  /*15b50*/  IMAD R15, R6.reuse, 0xb, RZ ;  /* 0x0000000b060f7824 */ /* 0x040fe400078e02ff */
[C---:B------:R-:W-:Y:S02]  /*15b60*/  IMAD R77, R6.reuse, 0x34, RZ ;  /* 0x00000034064d7824 */ /* 0x040fe400078e02ff */
[C---:B------:R-:W-:Y:S02]  /*15b70*/  IMAD R85, R6.reuse, 0x38, RZ ;  /* 0x0000003806557824 */ /* 0x040fe400078e02ff */
[----:B------:R-:W-:-:S02]  /*15b80*/  IMAD R16, R6, 0xd, RZ ;  /* 0x0000000d06107824 */ /* 0x000fc400078e02ff */
[C---:B------:R-:W-:Y:S02]  /*15b90*/  IMAD R93, R6.reuse, 0x3c, RZ ;  /* 0x0000003c065d7824 */ /* 0x040fe400078e02ff */
[C---:B------:R-:W-:Y:S02]  /*15ba0*/  IMAD R109, R6.reuse, 0x44, RZ ;  /* 0x00000044066d7824 */ /* 0x040fe400078e02ff */
[C---:B------:R-:W-:Y:S02]  /*15bb0*/  IMAD R18, R6.reuse, 0xe, RZ ;  /* 0x0000000e06127824 */ /* 0x040fe400078e02ff */
[C---:B------:R-:W-:Y:S02]  /*15bc0*/  IMAD R117, R6.reuse, 0x48, RZ ;  /* 0x0000004806757824 */ /* 0x040fe400078e02ff */
[C---:B------:R-:W-:Y:S01]  /*15bd0*/  IMAD R19, R6.reuse, 0xf, RZ ;  /* 0x0000000f06137824 */ /* 0x040fe200078e02ff */
[----:B------:R1:W2:Y:S02]  /*15be0*/  @!UP2 SYNCS.EXCH.64 URZ, [UR9+0x110008], UR6 ;  /* 0x1100080609ffa5b2 */ /* 0x0002a40008000100 */
[----:B------:R-:W-:Y:S01]  /*15bf0*/  @!PT LDS RZ, [RZ] ;  /* 0x00000000fffff984 */ /* 0x000fe20000000800 */
[----:B------:R-:W-:Y:S01]  /*15c00*/  @!PT LDS RZ, [RZ] ;  /* 0x00000000fffff984 */ /* 0x000fe20000000800 */
[----:B------:R-:W-:Y:S01]  /*15c10*/  @!PT LDS RZ, [RZ] ;  /* 0x00000000fffff984 */ /* 0x000fe20000000800 */
[----:B--2---:R2:W-:Y:S01]  /*15c20*/  LDGSTS.E [R0+-0x40000], desc[UR22][R4.64], !P1 ;  /* 0xc000000004007fae */ /* 0x0045e2000c9a1016 */
[----:B------:R-:W-:Y:S01]  /*15c30*/  IADD3 R196, P1, PT, R17, R4, RZ ;  /* 0x0000000411c47210 */ /* 0x000fe20007f3e0ff */
[----:B------:R-:W-:-:S02]  /*15c40*/  IMAD.SHL.U32 R20, R6, 0x10, RZ ;  /* 0x0000001006147824 */ /* 0x000fc400078e00ff */
[C---:B------:R-:W-:Y:S01]  /*15c50*/  IMAD R22, R6.reuse, 0x11, RZ ;  /* 0x0000001106167824 */ /* 0x040fe200078e02ff */
[-C--:B------:R-:W-:Y:S01]  /*15c60*/  LEA.HI.X.SX32 R197, R9, R5.reuse, 0x2, P1 ;  /* 0x0000000509c57211 */ /* 0x080fe200008f16ff */
[C---:B------:R-:W-:Y:S02]  /*15c70*/  IMAD R125, R6.reuse, 0x4c, RZ ;  /* 0x0000004c067d7824 */ /* 0x040fe400078e02ff */
[C---:B------:R-:W-:Y:S02]  /*15c80*/  IMAD R135, R6.reuse, 0x50, RZ ;  /* 0x0000005006877824 */ /* 0x040fe400078e02ff */
[C---:B------:R-:W-:Y:S01]  /*15c90*/  IMAD R136, R6.reuse, 0x54, RZ ;  /* 0x0000005406887824 */ /* 0x040fe200078e02ff */
[C---:B--2---:R-:W-:Y:S01]  /*15ca0*/  SHF.L.U32 R0, R6.reuse, 0x1, RZ ;  /* 0x0000000106007819 */ /* 0x044fe200000006ff */
[C---:B------:R-:W-:Y:S02]  /*15cb0*/  IMAD R23, R6.reuse, 0x12, RZ ;  /* 0x0000001206177824 */ /* 0x040fe400078e02ff */
[----:B------:R-:W-:Y:S01]  /*15cc0*/  IMAD R137, R6, 0x58, RZ ;  /* 0x0000005806897824 */ /* 0x000fe200078e02ff */
[----:B------:R-:W-:Y:S01]  /*15cd0*/  LEA.HI.X.SX32 R195, R0, R5, 0x2, P3 ;  /* 0x0000000500c37211 */ /* 0x000fe200018f16ff */
[----:B------:R-:W-:-:S02]  /*15ce0*/  IMAD R24, R6, 0x13, RZ ;  /* 0x0000001306187824 */ /* 0x000fc400078e02ff */
[C---:B------:R-:W-:Y:S02]  /*15cf0*/  IMAD R25, R6.reuse, 0x15, RZ ;  /* 0x0000001506197824 */ /* 0x040fe400078e02ff */
[----:B------:R2:W-:Y:S01]  /*15d00*/  STL.64 [R1+0x48], R194 ;  /* 0x000048c201007387 */ /* 0x0005e20000100a00 */
[C---:B------:R-:W-:Y:S02]  /*15d10*/  IMAD R138, R6.reuse, 0x5c, RZ ;  /* 0x0000005c068a7824 */ /* 0x040fe400078e02ff */
[C---:B------:R-:W-:Y:S01]  /*15d20*/  IMAD R142, R6.reuse, 0x60, RZ ;  /* 0x00000060068e7824 */ /* 0x040fe200078e02ff */
[----:B------:R3:W-:Y:S01]  /*15d30*/  STL.64 [R1+0x40], R190 ;  /* 0x000040be01007387 */ /* 0x0007e20000100a00 */
[C---:B------:R-:W-:Y:S02]  /*15d40*/  IMAD R185, R6.reuse, 0x64, RZ ;  /* 0x0000006406b97824 */ /* 0x040fe400078e02ff */
[C---:B------:R-:W-:Y:S01]  /*15d50*/  IMAD R26, R6.reuse, 0x16, RZ ;  /* 0x00000016061a7824 */ /* 0x040fe200078e02ff */
[----:B------:R4:W-:Y:S01]  /*15d60*/  STL.64 [R1+0x30], R196 ;  /* 0x000030c401007387 */ /* 0x0009e20000100a00 */
[----:B------:R-:W-:-:S02]  /*15d70*/  IMAD R193, R6, 0x68, RZ ;  /* 0x0000006806c17824 */ /* 0x000fc400078e02ff */
[C---:B------:R-:W-:Y:S01]  /*15d80*/  IMAD R27, R6.reuse, 0x17, RZ ;  /* 0x00000017061b7824 */ /* 0x040fe200078e02ff */
[-C--:B--2---:R-:W-:Y:S01]  /*15d90*/  IADD3 R194, P6, PT, R21, R4.reuse, RZ ;  /* 0x0000000415c27210 */ /* 0x084fe20007fde0ff */
[C---:B------:R-:W-:Y:S02]  /*15da0*/  IMAD R28, R6.reuse, 0x19, RZ ;  /* 0x00000019061c7824 */ /* 0x040fe400078e02ff */
[C---:B------:R-:W-:Y:S01]  /*15db0*/  IMAD R201, R6.reuse, 0x6c, RZ ;  /* 0x0000006c06c97824 */ /* 0x040fe200078e02ff */
[-C--:B---3--:R-:W-:Y:S01]  /*15dc0*/  IADD3 R190, P3, PT, R29, R4.reuse, RZ ;  /* 0x000000041dbe7210 */ /* 0x088fe20007f7e0ff */
[----:B------:R-:W-:Y:S01]  /*15dd0*/  IMAD R209, R6, 0x70, RZ ;  /* 0x0000007006d17824 */ /* 0x000fe200078e02ff */
[-C--:B------:R-:W-:Y:S01]  /*15de0*/  LEA.HI.X.SX32 R195, R10, R5.reuse, 0x2, P6 ;  /* 0x000000050ac37211 */ /* 0x080fe200030f16ff */
[C---:B------:R-:W-:Y:S01]  /*15df0*/  IMAD R30, R6.reuse, 0x1a, RZ ;  /* 0x0000001a061e7824 */ /* 0x040fe200078e02ff */
[-C--:B------:R-:W-:Y:S01]  /*15e00*/  LEA.HI.X.SX32 R191, R11, R5.reuse, 0x2, P3 ;  /* 0x000000050bbf7211 */ /* 0x080fe200018f16ff */
[C---:B------:R-:W-:Y:S01]  /*15e10*/  IMAD R217, R6.reuse, 0x74, RZ ;  /* 0x0000007406d97824 */ /* 0x040fe200078e02ff */
[CC--:B----4-:R-:W-:Y:S01]  /*15e20*/  LEA R196, P4, R6.reuse, R4.reuse, 0x5 ;  /* 0x0000000406c47211 */ /* 0x0d0fe200078828ff */
[----:B------:R2:W-:Y:S01]  /*15e30*/  STL.64 [R1+0x28], R194 ;  /* 0x000028c201007387 */ /* 0x0005e20000100a00 */
[-C--:B------:R-:W-:Y:S01]  /*15e40*/  IADD3 R8, P3, PT, R61, R4.reuse, RZ ;  /* 0x000000043d087210 */ /* 0x080fe20007f7e0ff */
[----:B------:R-:W-:Y:S01]  /*15e50*/  IMAD R31, R6, 0x1b, RZ ;  /* 0x0000001b061f7824 */ /* 0x000fe200078e02ff */
[-C--:B------:R-:W-:Y:S01]  /*15e60*/  LEA.HI.X.SX32 R197, R12, R5.reuse, 0x2, P4 ;  /* 0x000000050cc57211 */ /* 0x080fe200020f16ff */
[----:B------:R3:W-:Y:S01]  /*15e70*/  STL.64 [R1+0x20], R190 ;  /* 0x000020be01007387 */ /* 0x0007e20000100a00 */
[-C--:B------:R-:W-:Y:S01]  /*15e80*/  IADD3 R250, P4, PT, R69, R4.reuse, RZ ;  /* 0x0000000445fa7210 */ /* 0x080fe20007f9e0ff */
[----:B------:R-:W-:Y:S01]  /*15e90*/  IMAD R225, R6, 0x78, RZ ;  /* 0x0000007806e17824 */ /* 0x000fe200078e02ff */
[-C--:B------:R-:W-:Y:S01]  /*15ea0*/  LEA.HI.X.SX32 R9, R15, R5.reuse, 0x2, P3 ;  /* 0x000000050f097211 */ /* 0x080fe200018f16ff */
[----:B------:R-:W-:Y:S01]  /*15eb0*/  STL.64 [R1+0x18], R196 ;  /* 0x000018c401007387 */ /* 0x000fe20000100a00 */
[----:B------:R-:W-:Y:S01]  /*15ec0*/  LEA.HI.X.SX32 R251, R2, R5, 0x2, P4 ;  /* 0x0000000502fb7211 */ /* 0x000fe200020f16ff */
[C---:B------:R-:W-:Y:S01]  /*15ed0*/  IMAD R233, R6.reuse, 0x7c, RZ ;  /* 0x0000007c06e97824 */ /* 0x040fe200078e02ff */
[----:B--2---:R-:W-:Y:S01]  /*15ee0*/  IADD3 R194, P1, PT, R45, R4, RZ ;  /* 0x000000042dc27210 */ /* 0x004fe20007f3e0ff */
[----:B------:R-:W-:-:S02]  /*15ef0*/  IMAD R33, R6, 0x1d, RZ ;  /* 0x0000001d06217824 */ /* 0x000fc400078e02ff */
[C---:B------:R-:W-:Y:S01]  /*15f00*/  IMAD R35, R6.reuse, 0x1e, RZ ;  /* 0x0000001e06237824 */ /* 0x040fe200078e02ff */
[-C--:B---3--:R-:W-:Y:S01]  /*15f10*/  IADD3 R190, P6, PT, R53, R4.reuse, RZ ;  /* 0x0000000435be7210 */ /* 0x088fe20007fde0ff */
[C---:B------:R-:W-:Y:S01]  /*15f20*/  IMAD R38, R6.reuse, 0x84, RZ ;  /* 0x0000008406267824 */ /* 0x040fe200078e02ff */
[-C--:B------:R-:W-:Y:S01]  /*15f30*/  LEA.HI.X.SX32 R195, R13, R5.reuse, 0x2, P1 ;  /* 0x000000050dc37211 */ /* 0x080fe200008f16ff */
[----:B------:R-:W-:Y:S01]  /*15f40*/  IMAD R37, R6, 0x1f, RZ ;  /* 0x0000001f06257824 */ /* 0x000fe200078e02ff */
[----:B------:R-:W-:Y:S01]  /*15f50*/  LEA.HI.X.SX32 R191, R14, R5, 0x2, P6 ;  /* 0x000000050ebf7211 */ /* 0x000fe200030f16ff */
[C---:B------:R-:W-:Y:S01]  /*15f60*/  IMAD R40, R6.reuse, 0x88, RZ ;  /* 0x0000008806287824 */ /* 0x040fe200078e02ff */
[-C--:B------:R-:W-:Y:S01]  /*15f70*/  IADD3 R248, P1, PT, R77, R4.reuse, RZ ;  /* 0x000000044df87210 */ /* 0x080fe20007f3e0ff */
[----:B------:R-:W-:Y:S01]  /*15f80*/  STL.64 [R1+0x10], R194 ;  /* 0x000010c201007387 */ /* 0x000fe20000100a00 */
[----:B------:R-:W-:Y:S01]  /*15f90*/  IADD3 R246, P6, PT, R85, R4, RZ ;  /* 0x0000000455f67210 */ /* 0x000fe20007fde0ff */
[----:B------:R-:W-:-:S02]  /*15fa0*/  IMAD R42, R6, 0x8c, RZ ;  /* 0x0000008c062a7824 */ /* 0x000fc400078e02ff */
[----:B------:R-:W-:Y:S01]  /*15fb0*/  STL.64 [R1+0x8], R190 ;  /* 0x000008be01007387 */ /* 0x000fe20000100a00 */
[C---:B------:R-:W-:Y:S02]  /*15fc0*/  IMAD R44, R6.reuse, 0x90, RZ ;  /* 0x00000090062c7824 */ /* 0x040fe400078e02ff */
[C---:B------:R-:W-:Y:S01]  /*15fd0*/  IMAD R41, R6.reuse, 0x21, RZ ;  /* 0x0000002106297824 */ /* 0x040fe200078e02ff */
[----:B------:R2:W-:Y:S01]  /*15fe0*/  STL.64 [R1+0x1770], R250 ;  /* 0x001770fa01007387 */ /* 0x0005e20000100a00 */
[C---:B------:R-:W-:Y:S02]  /*15ff0*/  IMAD R43, R6.reuse, 0x22, RZ ;  /* 0x00000022062b7824 */ /* 0x040fe400078e02ff */
[C---:B------:R-:W-:Y:S01]  /*16000*/  IMAD R46, R6.reuse, 0x94, RZ ;  /* 0x00000094062e7824 */ /* 0x040fe200078e02ff */
[----:B------:R3:W-:Y:S01]  /*16010*/  STL.64 [R1], R8 ;  /* 0x0000000801007387 */ /* 0x0007e20000100a00 */
[C---:B------:R-:W-:Y:S02]  /*16020*/  IMAD R47, R6.reuse, 0x23, RZ ;  /* 0x00000023062f7824 */ /* 0x040fe400078e02ff */
[----:B------:R-:W-:-:S02]  /*16030*/  IMAD R48, R6, 0x98, RZ ;  /* 0x0000009806307824 */ /* 0x000fc400078e02ff */
[C---:B------:R-:W-:Y:S02]  /*16040*/  IMAD R50, R6.reuse, 0x9c, RZ ;  /* 0x0000009c06327824 */ /* 0x040fe400078e02ff */
[C---:B------:R-:W-:Y:S01]  /*16050*/  IMAD R52, R6.reuse, 0xa0, RZ ;  /* 0x000000a006347824 */ /* 0x040fe200078e02ff */
[----:B--2---:R-:W2:Y:S01]  /*16060*/  LDL.64 R250, [R1+0x28] ;  /* 0x0000280001fa7983 */ /* 0x004ea20000100a00 */
[-C--:B------:R-:W-:Y:S01]  /*16070*/  IADD3 R244, P3, PT, R93, R4.reuse, RZ ;  /* 0x000000045df47210 */ /* 0x080fe20007f7e0ff */
[----:B------:R-:W-:Y:S01]  /*16080*/  IMAD R49, R6, 0x25, RZ ;  /* 0x0000002506317824 */ /* 0x000fe200078e02ff */
[-C--:B------:R-:W-:Y:S01]  /*16090*/  LEA.HI.X.SX32 R249, R16, R5.reuse, 0x2, P1 ;  /* 0x0000000510f97211 */ /* 0x080fe200008f16ff */
[C---:B------:R-:W-:Y:S01]  /*160a0*/  IMAD R51, R6.reuse, 0x26, RZ ;  /* 0x0000002606337824 */ /* 0x040fe200078e02ff */
[CC--:B------:R-:W-:Y:S01]  /*160b0*/  LEA R242, P4, R6.reuse, R4.reuse, 0x6 ;  /* 0x0000000406f27211 */ /* 0x0c0fe200078830ff */
[C---:B------:R-:W-:Y:S01]  /*160c0*/  IMAD R54, R6.reuse, 0xa4, RZ ;  /* 0x000000a406367824 */ /* 0x040fe200078e02ff */
[-C--:B------:R-:W-:Y:S01]  /*160d0*/  IADD3 R240, P1, PT, R109, R4.reuse, RZ ;  /* 0x000000046df07210 */ /* 0x080fe20007f3e0ff */
[----:B------:R-:W-:Y:S01]  /*160e0*/  IMAD R55, R6, 0x27, RZ ;  /* 0x0000002706377824 */ /* 0x000fe200078e02ff */
[-C--:B------:R-:W-:Y:S01]  /*160f0*/  LEA.HI.X.SX32 R247, R18, R5.reuse, 0x2, P6 ;  /* 0x0000000512f77211 */ /* 0x080fe200030f16ff */
[C---:B------:R-:W-:Y:S01]  /*16100*/  IMAD R56, R6.reuse, 0xa8, RZ ;  /* 0x000000a806387824 */ /* 0x040fe200078e02ff */
[-C--:B---3--:R-:W-:Y:S01]  /*16110*/  IADD3 R8, P6, PT, R117, R4.reuse, RZ ;  /* 0x0000000475087210 */ /* 0x088fe20007fde0ff */
[C---:B------:R-:W-:Y:S01]  /*16120*/  IMAD R58, R6.reuse, 0xac, RZ ;  /* 0x000000ac063a7824 */ /* 0x040fe200078e02ff */
[-C--:B------:R-:W-:Y:S01]  /*16130*/  LEA.HI.X.SX32 R245, R19, R5.reuse, 0x2, P3 ;  /* 0x0000000513f57211 */ /* 0x080fe200018f16ff */
[----:B------:R-:W-:Y:S01]  /*16140*/  IMAD R60, R6, 0xb0, RZ ;  /* 0x000000b0063c7824 */ /* 0x000fe200078e02ff */
[-C--:B------:R-:W-:Y:S01]  /*16150*/  LEA.HI.X.SX32 R243, R20, R5.reuse, 0x2, P4 ;  /* 0x0000000514f37211 */ /* 0x080fe200020f16ff */
[C---:B------:R-:W-:Y:S01]  /*16160*/  IMAD R57, R6.reuse, 0x29, RZ ;  /* 0x0000002906397824 */ /* 0x040fe200078e02ff */
[-C--:B------:R-:W-:Y:S01]  /*16170*/  IADD3 R10, P3, PT, R125, R4.reuse, RZ ;  /* 0x000000047d0a7210 */ /* 0x080fe20007f7e0ff */
[----:B------:R-:W-:Y:S01]  /*16180*/  IMAD R59, R6, 0x2a, RZ ;  /* 0x0000002a063b7824 */ /* 0x000fe200078e02ff */
[-C--:B------:R-:W-:Y:S01]  /*16190*/  LEA.HI.X.SX32 R241, R22, R5.reuse, 0x2, P1 ;  /* 0x0000000516f17211 */ /* 0x080fe200008f16ff */
[C---:B------:R-:W-:Y:S01]  /*161a0*/  IMAD R62, R6.reuse, 0xb4, RZ ;  /* 0x000000b4063e7824 */ /* 0x040fe200078e02ff */
[-C--:B------:R-:W-:Y:S01]  /*161b0*/  IADD3 R12, P4, PT, R135, R4.reuse, RZ ;  /* 0x00000004870c7210 */ /* 0x080fe20007f9e0ff */
[----:B------:R-:W-:Y:S01]  /*161c0*/  IMAD R63, R6, 0x2b, RZ ;  /* 0x0000002b063f7824 */ /* 0x000fe200078e02ff */
[-C--:B------:R-:W-:Y:S01]  /*161d0*/  IADD3 R14, P1, PT, R136, R4.reuse, RZ ;  /* 0x00000004880e7210 */ /* 0x080fe20007f3e0ff */
[C---:B------:R-:W-:Y:S01]  /*161e0*/  IMAD R64, R6.reuse, 0xb8, RZ ;  /* 0x000000b806407824 */ /* 0x040fe200078e02ff */
[-C--:B------:R-:W-:Y:S01]  /*161f0*/  LEA.HI.X.SX32 R9, R23, R5.reuse, 0x2, P6 ;  /* 0x0000000517097211 */ /* 0x080fe200030f16ff */
[C---:B------:R-:W-:Y:S01]  /*16200*/  IMAD R66, R6.reuse, 0xbc, RZ ;  /* 0x000000bc06427824 */ /* 0x040fe200078e02ff */
[-C--:B------:R-:W-:Y:S01]  /*16210*/  IADD3 R16, P6, PT, R137, R4.reuse, RZ ;  /* 0x0000000489107210 */ /* 0x080fe20007fde0ff */
[----:B------:R-:W-:Y:S01]  /*16220*/  IMAD R68, R6, 0xc0, RZ ;  /* 0x000000c006447824 */ /* 0x000fe200078e02ff */
[-C--:B------:R-:W-:Y:S01]  /*16230*/  LEA.HI.X.SX32 R11, R24, R5.reuse, 0x2, P3 ;  /* 0x00000005180b7211 */ /* 0x080fe200018f16ff */
[C---:B------:R-:W-:Y:S01]  /*16240*/  IMAD R65, R6.reuse, 0x2d, RZ ;  /* 0x0000002d06417824 */ /* 0x040fe200078e02ff */
[-C--:B------:R-:W-:Y:S01]  /*16250*/  LEA.HI.X.SX32 R13, R17, R5.reuse, 0x2, P4 ;  /* 0x00000005110d7211 */ /* 0x080fe200020f16ff */
[----:B------:R-:W-:Y:S01]  /*16260*/  IMAD R67, R6, 0x2e, RZ ;  /* 0x0000002e06437824 */ /* 0x000fe200078e02ff */
[-C--:B------:R-:W-:Y:S01]  /*16270*/  IADD3 R18, P3, PT, R138, R4.reuse, RZ ;  /* 0x000000048a127210 */ /* 0x080fe20007f7e0ff */
[C---:B------:R-:W-:Y:S01]  /*16280*/  IMAD R70, R6.reuse, 0xc4, RZ ;  /* 0x000000c406467824 */ /* 0x040fe200078e02ff */
[-C--:B------:R-:W-:Y:S01]  /*16290*/  LEA.HI.X.SX32 R15, R25, R5.reuse, 0x2, P1 ;  /* 0x00000005190f7211 */ /* 0x080fe200008f16ff */
[----:B------:R-:W-:Y:S01]  /*162a0*/  IMAD R71, R6, 0x2f, RZ ;  /* 0x0000002f06477824 */ /* 0x000fe200078e02ff */
[-C--:B------:R-:W-:Y:S01]  /*162b0*/  IADD3 R20, P4, PT, R142, R4.reuse, RZ ;  /* 0x000000048e147210 */ /* 0x080fe20007f9e0ff */
[C---:B------:R-:W-:Y:S01]  /*162c0*/  IMAD R72, R6.reuse, 0xc8, RZ ;  /* 0x000000c806487824 */ /* 0x040fe200078e02ff */
[-C--:B------:R-:W-:Y:S01]  /*162d0*/  IADD3 R22, P1, PT, R185, R4.reuse, RZ ;  /* 0x00000004b9167210 */ /* 0x080fe20007f3e0ff */
[----:B------:R-:W-:Y:S01]  /*162e0*/  IMAD R74, R6, 0xcc, RZ ;  /* 0x000000cc064a7824 */ /* 0x000fe200078e02ff */
[-C--:B------:R-:W-:Y:S01]  /*162f0*/  LEA.HI.X.SX32 R17, R26, R5.reuse, 0x2, P6 ;  /* 0x000000051a117211 */ /* 0x080fe200030f16ff */
[C---:B------:R-:W-:Y:S01]  /*16300*/  IMAD R76, R6.reuse, 0xd0, RZ ;  /* 0x000000d0064c7824 */ /* 0x040fe200078e02ff */
[-C--:B------:R-:W-:Y:S01]  /*16310*/  IADD3 R24, P6, PT, R193, R4.reuse, RZ ;  /* 0x00000004c1187210 */ /* 0x080fe20007fde0ff */
[C---:B------:R-:W-:Y:S01]  /*16320*/  IMAD R73, R6.reuse, 0x31, RZ ;  /* 0x0000003106497824 */ /* 0x040fe200078e02ff */
[-C--:B------:R-:W-:Y:S01]  /*16330*/  LEA.HI.X.SX32 R19, R27, R5.reuse, 0x2, P3 ;  /* 0x000000051b137211 */ /* 0x080fe200018f16ff */
[C---:B------:R-:W-:Y:S01]  /*16340*/  IMAD R75, R6.reuse, 0x32, RZ ;  /* 0x00000032064b7824 */ /* 0x040fe200078e02ff */
        /* <DEDUP_REMOVED lines=20> */
[C---:B------:R-:W-:Y:S01]  /*16490*/  LEA R36, P4, R6.reuse, R4, 0x7 ;  /* 0x0000000406247211 */ /* 0x040fe200078838ff */
[C---:B------:R-:W-:Y:S01]  /*164a0*/  IMAD R90, R6.reuse, 0xec, RZ ;  /* 0x000000ec065a7824 */ /* 0x040fe200078e02ff */
[-C--:B------:R-:W-:Y:S01]  /*164b0*/  LEA.HI.X.SX32 R31, R33, R5.reuse, 0x2, P1 ;  /* 0x00000005211f7211 */ /* 0x080fe200008f16ff */
[C---:B------:R-:W-:Y:S01]  /*164c0*/  IMAD R92, R6.reuse, 0xf0, RZ ;  /* 0x000000f0065c7824 */ /* 0x040fe200078e02ff */
[----:B------:R-:W-:Y:S01]  /*164d0*/  LEA.HI.X.SX32 R33, R35, R5, 0x2, P6 ;  /* 0x0000000523217211 */ /* 0x000fe200030f16ff */
        /* <DEDUP_REMOVED lines=9> */
[C---:B------:R-:W-:Y:S02]  /*16570*/  IMAD.SHL.U32 R103, R6.reuse, 0x40, RZ ;  /* 0x0000004006677824 */ /* 0x040fe400078e00ff */
[C---:B------:R-:W-:Y:S02]  /*16580*/  IMAD R108, R6.reuse, 0x110, RZ ;  /* 0x00000110066c7824 */ /* 0x040fe400078e02ff */
[C---:B------:R-:W-:Y:S02]  /*16590*/  IMAD R116, R6.reuse, 0x120, RZ ;  /* 0x0000012006747824 */ /* 0x040fe400078e02ff */
        /* <DEDUP_REMOVED lines=58> */
[C---:B------:R-:W-:Y:S02]  /*16940*/  IMAD.SHL.U32 R181, R6.reuse, 0x4, RZ ;  /* 0x0000000406b57824 */ /* 0x040fe400078e00ff */
[C---:B------:R-:W-:Y:S02]  /*16950*/  IMAD R183, R6.reuse, 0x62, RZ ;  /* 0x0000006206b77824 */ /* 0x040fe400078e02ff */
[----:B------:R-:W-:-:S02]  /*16960*/  IMAD R187, R6, 0x63, RZ ;  /* 0x0000006306bb7824 */ /* 0x000fc400078e02ff */
[C---:B------:R-:W-:Y:S02]  /*16970*/  IMAD R186, R6.reuse, 0x194, RZ ;  /* 0x0000019406ba7824 */ /* 0x040fe400078e02ff */
[C---:B------:R-:W-:Y:S02]  /*16980*/  IMAD R184, R6.reuse, 0x190, RZ ;  /* 0x0000019006b87824 */ /* 0x040fe400078e02ff */
[----:B------:R-:W-:Y:S01]  /*16990*/  IMAD R188, R6, 0x198, RZ ;  /* 0x0000019806bc7824 */ /* 0x000fe200078e02ff */
[----:B--2---:R2:W-:Y:S04]  /*169a0*/  STL.64 [R1+0x1778], R250 ;  /* 0x001778fa01007387 */ /* 0x0045e80000100a00 */
[----:B--2---:R-:W2:Y:S01]  /*169b0*/  LDL.64 R250, [R1+0x30] ;  /* 0x0000300001fa7983 */ /* 0x004ea20000100a00 */
[----:B------:R-:W-:-:S02]  /*169c0*/  IADD3 R38, P1, PT, R38, R4, RZ ;  /* 0x0000000426267210 */ /* 0x000fc40007f3e0ff */
[-C--:B------:R-:W-:Y:S02]  /*169d0*/  LEA.HI.X.SX32 R35, R37, R5.reuse, 0x2, P3 ;  /* 0x0000000525237211 */ /* 0x080fe400018f16ff */
[-C--:B------:R-:W-:Y:S02]  /*169e0*/  IADD3 R40, P6, PT, R40, R4.reuse, RZ ;  /* 0x0000000428287210 */ /* 0x080fe40007fde0ff */
[-C--:B------:R-:W-:Y:S02]  /*169f0*/  LEA.HI.X.SX32 R37, R39, R5.reuse, 0x2, P4 ;  /* 0x0000000527257211 */ /* 0x080fe400020f16ff */
[-C--:B------:R-:W-:Y:S02]  /*16a00*/  IADD3 R42, P3, PT, R42, R4.reuse, RZ ;  /* 0x000000042a2a7210 */ /* 0x080fe40007f7e0ff */
[----:B------:R-:W-:Y:S02]  /*16a10*/  IADD3 R44, P4, PT, R44, R4, RZ ;  /* 0x000000042c2c7210 */ /* 0x000fe40007f9e0ff */
[----:B------:R-:W-:-:S02]  /*16a20*/  LEA.HI.X.SX32 R39, R41, R5, 0x2, P1 ;  /* 0x0000000529277211 */ /* 0x000fc400008f16ff */
[-C--:B------:R-:W-:Y:S02]  /*16a30*/  LEA.HI.X.SX32 R41, R43, R5.reuse, 0x2, P6 ;  /* 0x000000052b297211 */ /* 0x080fe400030f16ff */
[-C--:B------:R-:W-:Y:S02]  /*16a40*/  IADD3 R46, P1, PT, R46, R4.reuse, RZ ;  /* 0x000000042e2e7210 */ /* 0x080fe40007f3e0ff */
[-C--:B------:R-:W-:Y:S02]  /*16a50*/  LEA.HI.X.SX32 R43, R47, R5.reuse, 0x2, P3 ;  /* 0x000000052f2b7211 */ /* 0x080fe400018f16ff */
[-C--:B------:R-:W-:Y:S02]  /*16a60*/  IADD3 R48, P6, PT, R48, R4.reuse, RZ ;  /* 0x0000000430307210 */ /* 0x080fe40007fde0ff */
[----:B------:R-:W-:Y:S02]  /*16a70*/  LEA.HI.X.SX32 R45, R45, R5, 0x2, P4 ;  /* 0x000000052d2d7211 */ /* 0x000fe400020f16ff */
[----:B------:R-:W-:-:S02]  /*16a80*/  IADD3 R50, P3, PT, R50, R4, RZ ;  /* 0x0000000432327210 */ /* 0x000fc40007f7e0ff */
[-C--:B------:R-:W-:Y:S02]  /*16a90*/  IADD3 R52, P4, PT, R52, R4.reuse, RZ ;  /* 0x0000000434347210 */ /* 0x080fe40007f9e0ff */
[-C--:B------:R-:W-:Y:S02]  /*16aa0*/  LEA.HI.X.SX32 R47, R49, R5.reuse, 0x2, P1 ;  /* 0x00000005312f7211 */ /* 0x080fe400008f16ff */
[-C--:B------:R-:W-:Y:S02]  /*16ab0*/  LEA.HI.X.SX32 R49, R51, R5.reuse, 0x2, P6 ;  /* 0x0000000533317211 */ /* 0x080fe400030f16ff */
[-C--:B------:R-:W-:Y:S02]  /*16ac0*/  IADD3 R54, P1, PT, R54, R4.reuse, RZ ;  /* 0x0000000436367210 */ /* 0x080fe40007f3e0ff */
[----:B------:R-:W-:Y:S02]  /*16ad0*/  LEA.HI.X.SX32 R51, R55, R5, 0x2, P3 ;  /* 0x0000000537337211 */ /* 0x000fe400018f16ff */
[----:B------:R-:W-:-:S02]  /*16ae0*/  IADD3 R56, P6, PT, R56, R4, RZ ;  /* 0x0000000438387210 */ /* 0x000fc40007fde0ff */
[-C--:B------:R-:W-:Y:S02]  /*16af0*/  LEA.HI.X.SX32 R53, R53, R5.reuse, 0x2, P4 ;  /* 0x0000000535357211 */ /* 0x080fe400020f16ff */
[-C--:B------:R-:W-:Y:S02]  /*16b00*/  IADD3 R58, P3, PT, R58, R4.reuse, RZ ;  /* 0x000000043a3a7210 */ /* 0x080fe40007f7e0ff */
[-C--:B------:R-:W-:Y:S02]  /*16b10*/  IADD3 R60, P4, PT, R60, R4.reuse, RZ ;  /* 0x000000043c3c7210 */ /* 0x080fe40007f9e0ff */
[-C--:B------:R-:W-:Y:S02]  /*16b20*/  LEA.HI.X.SX32 R55, R57, R5.reuse, 0x2, P1 ;  /* 0x0000000539377211 */ /* 0x080fe400008f16ff */
[----:B------:R-:W-:Y:S02]  /*16b30*/  LEA.HI.X.SX32 R57, R59, R5, 0x2, P6 ;  /* 0x000000053b397211 */ /* 0x000fe400030f16ff */
        /* <DEDUP_REMOVED lines=37> */
[-C--:B------:R-:W-:Y:S02]  /*16d90*/  LEA R100, P4, R6, R4.reuse, 0x8 ;  /* 0x0000000406647211 */ /* 0x080fe400078840ff */
[-C--:B------:R-:W-:Y:S02]  /*16da0*/  LEA.HI.X.SX32 R95, R97, R5.reuse, 0x2, P1 ;  /* 0x00000005615f7211 */ /* 0x080fe400008f16ff */
[-C--:B------:R-:W-:Y:S02]  /*16db0*/  LEA.HI.X.SX32 R97, R99, R5.reuse, 0x2, P6 ;  /* 0x0000000563617211 */ /* 0x080fe400030f16ff */
[-C--:B------:R-:W-:Y:S02]  /*16dc0*/  LEA.HI.X.SX32 R99, R101, R5.reuse, 0x2, P3 ;  /* 0x0000000565637211 */ /* 0x080fe400018f16ff */
[----:B------:R-:W-:Y:S02]  /*16dd0*/  LEA.HI.X.SX32 R101, R103, R5, 0x2, P4 ;  /* 0x0000000567657211 */ /* 0x000fe400020f16ff */
[----:B------:R-:W-:-:S04]  /*16de0*/  IADD3 R108, P4, PT, R108, R4, RZ ;  /* 0x000000046c6c7210 */ /* 0x000fc80007f9e0ff */
[----:B------:R-:W-:Y:S02]  /*16df0*/  LEA.HI.X.SX32 R109, R109, R5, 0x2, P4 ;  /* 0x000000056d6d7211 */ /* 0x000fe400020f16ff */
[----:B------:R-:W-:-:S04]  /*16e00*/  IADD3 R116, P4, PT, R116, R4, RZ ;  /* 0x0000000474747210 */ /* 0x000fc80007f9e0ff */
[-C--:B------:R-:W-:Y:S02]  /*16e10*/  LEA.HI.X.SX32 R117, R117, R5.reuse, 0x2, P4 ;  /* 0x0000000575757211 */ /* 0x080fe400020f16ff */
[-C--:B------:R-:W-:Y:S02]  /*16e20*/  IADD3 R124, P4, PT, R124, R4.reuse, RZ ;  /* 0x000000047c7c7210 */ /* 0x080fe40007f9e0ff */
[-C--:B------:R-:W-:Y:S02]  /*16e30*/  IADD3 R102, P1, PT, R102, R4.reuse, RZ ;  /* 0x0000000466667210 */ /* 0x080fe40007f3e0ff */
[----:B------:R-:W-:Y:S02]  /*16e40*/  LEA.HI.X.SX32 R125, R125, R5, 0x2, P4 ;  /* 0x000000057d7d7211 */ /* 0x000fe400020f16ff */
[-C--:B------:R-:W-:Y:S02]  /*16e50*/  IADD3 R144, P4, PT, R144, R4.reuse, RZ ;  /* 0x0000000490907210 */ /* 0x080fe40007f9e0ff */
[----:B------:R-:W-:-:S02]  /*16e60*/  IADD3 R104, P6, PT, R104, R4, RZ ;  /* 0x0000000468687210 */ /* 0x000fc40007fde0ff */
[-C--:B------:R-:W-:Y:S02]  /*16e70*/  IADD3 R106, P3, PT, R106, R4.reuse, RZ ;  /* 0x000000046a6a7210 */ /* 0x080fe40007f7e0ff */
[-C--:B------:R-:W-:Y:S02]  /*16e80*/  LEA.HI.X.SX32 R103, R105, R5.reuse, 0x2, P1 ;  /* 0x0000000569677211 */ /* 0x080fe400008f16ff */
[-C--:B------:R-:W-:Y:S02]  /*16e90*/  LEA.HI.X.SX32 R145, R135, R5.reuse, 0x2, P4 ;  /* 0x0000000587917211 */ /* 0x080fe400020f16ff */
[-C--:B------:R-:W-:Y:S01]  /*16ea0*/  LEA.HI.X.SX32 R105, R107, R5.reuse, 0x2, P6 ;  /* 0x000000056b697211 */ /* 0x080fe200030f16ff */
[----:B------:R-:W-:Y:S01]  /*16eb0*/  IMAD R0, R6, 0x65, RZ ;  /* 0x0000006506007824 */ /* 0x000fe200078e02ff */
[-C--:B------:R-:W-:Y:S01]  /*16ec0*/  IADD3 R110, P1, PT, R110, R4.reuse, RZ ;  /* 0x000000046e6e7210 */ /* 0x080fe20007f3e0ff */
[----:B------:R-:W-:Y:S01]  /*16ed0*/  IMAD R190, R6, 0x19c, RZ ;  /* 0x0000019c06be7824 */ /* 0x000fe200078e02ff */
[-C--:B------:R-:W-:Y:S01]  /*16ee0*/  IADD3 R152, P4, PT, R152, R4.reuse, RZ ;  /* 0x0000000498987210 */ /* 0x080fe20007f9e0ff */
[----:B------:R-:W-:Y:S01]  /*16ef0*/  IMAD R2, R6, 0x67, RZ ;  /* 0x0000006706027824 */ /* 0x000fe200078e02ff */
[-C--:B------:R-:W-:Y:S01]  /*16f00*/  IADD3 R112, P6, PT, R112, R4.reuse, RZ ;  /* 0x0000000470707210 */ /* 0x080fe20007fde0ff */
[C---:B------:R-:W-:Y:S01]  /*16f10*/  IMAD R194, R6.reuse, 0x1a4, RZ ;  /* 0x000001a406c27824 */ /* 0x040fe200078e02ff */
[-C--:B------:R-:W-:Y:S01]  /*16f20*/  LEA.HI.X.SX32 R107, R111, R5.reuse, 0x2, P3 ;  /* 0x000000056f6b7211 */ /* 0x080fe200018f16ff */
[----:B------:R-:W-:Y:S01]  /*16f30*/  IMAD R192, R6, 0x1a0, RZ ;  /* 0x000001a006c07824 */ /* 0x000fe200078e02ff */
[-C--:B------:R-:W-:Y:S01]  /*16f40*/  IADD3 R114, P3, PT, R114, R4.reuse, RZ ;  /* 0x0000000472727210 */ /* 0x080fe20007f7e0ff */
[C---:B------:R-:W-:Y:S01]  /*16f50*/  IMAD R196, R6.reuse, 0x1a8, RZ ;  /* 0x000001a806c47824 */ /* 0x040fe200078e02ff */
[-C--:B------:R-:W-:Y:S01]  /*16f60*/  LEA.HI.X.SX32 R111, R113, R5.reuse, 0x2, P1 ;  /* 0x00000005716f7211 */ /* 0x080fe200008f16ff */
[----:B------:R-:W-:Y:S01]  /*16f70*/  IMAD R198, R6, 0x1ac, RZ ;  /* 0x000001ac06c67824 */ /* 0x000fe200078e02ff */
[-C--:B------:R-:W-:Y:S01]  /*16f80*/  LEA.HI.X.SX32 R153, R136, R5.reuse, 0x2, P4 ;  /* 0x0000000588997211 */ /* 0x080fe200020f16ff */
[C---:B------:R-:W-:Y:S01]  /*16f90*/  IMAD R202, R6.reuse, 0x1b4, RZ ;  /* 0x000001b406ca7824 */ /* 0x040fe200078e02ff */
        /* <DEDUP_REMOVED lines=13> */
[C---:B------:R-:W-:Y:S01]  /*17070*/  IMAD R214, R6.reuse, 0x1cc, RZ ;  /* 0x000001cc06d67824 */ /* 0x040fe200078e02ff */
[-C--:B------:R-:W-:Y:S01]  /*17080*/  LEA.HI.X.SX32 R161, R137, R5.reuse, 0x2, P4 ;  /* 0x0000000589a17211 */ /* 0x080fe200020f16ff */
[C---:B------:R-:W-:Y:S01]  /*17090*/  IMAD R218, R6.reuse, 0x1d4, RZ ;  /* 0x000001d406da7824 */ /* 0x040fe200078e02ff */
[-C--:B------:R-:W-:Y:S01]  /*170a0*/  LEA.HI.X.SX32 R121, R123, R5.reuse, 0x2, P6 ;  /* 0x000000057b797211 */ /* 0x080fe200030f16ff */
[----:B------:R-:W-:Y:S01]  /*170b0*/  IMAD R216, R6, 0x1d0, RZ ;  /* 0x000001d006d87824 */ /* 0x000fe200078e02ff */
[-C--:B------:R-:W-:Y:S01]  /*170c0*/  IADD3 R126, P1, PT, R126, R4.reuse, RZ ;  /* 0x000000047e7e7210 */ /* 0x080fe20007f3e0ff */
        /* <DEDUP_REMOVED lines=13> */
[-C--:B------:R-:W-:Y:S01]  /*171a0*/  LEA.HI.X.SX32 R147, R140, R5.reuse, 0x2, P1 ;  /* 0x000000058c937211 */ /* 0x080fe200008f16ff */
[C---:B------:R-:W-:Y:S01]  /*171b0*/  IMAD R232, R6.reuse, 0x1f0, RZ ;  /* 0x000001f006e87824 */ /* 0x040fe200078e02ff */
[----:B------:R-:W-:Y:S01]  /*171c0*/  LEA.HI.X.SX32 R149, R141, R5, 0x2, P6 ;  /* 0x000000058d957211 */ /* 0x000fe200030f16ff */
[C---:B------:R-:W-:Y:S01]  /*171d0*/  IMAD R236, R6.reuse, 0x1f8, RZ ;  /* 0x000001f806ec7824 */ /* 0x040fe200078e02ff */
[----:B--2---:R2:W-:Y:S01]  /*171e0*/  STL.64 [R1+0x1780], R250 ;  /* 0x001780fa01007387 */ /* 0x0045e20000100a00 */
[----:B------:R-:W-:Y:S01]  /*171f0*/  IMAD R238, R6, 0x1fc, RZ ;  /* 0x000001fc06ee7824 */ /* 0x000fe200078e02ff */
[----:B------:R-:W3:Y:S02]  /*17200*/  LDC R135, c[0x0][0x3a0] ;  /* 0x0000e800ff877b82 */ /* 0x000ee40000000800 */
[----:B------:R-:W4:Y:S04]  /*17210*/  LDL.64 R136, [R1+0x48] ;  /* 0x0000480001887983 */ /* 0x000f280000100a00 */
[----:B------:R-:W3:Y:S01]  /*17220*/  LDL.64 R140, [R1+0x40] ;  /* 0x00004000018c7983 */ /* 0x000ee20000100a00 */
[----:B------:R-:W-:-:S04]  /*17230*/  IADD3 R130, P3, PT, R130, R4, RZ ;  /* 0x0000000482827210 */ /* 0x000fc80007f7e0ff */
[-C--:B------:R-:W-:Y:S02]  /*17240*/  LEA.HI.X.SX32 R131, R139, R5.reuse, 0x2, P3 ;  /* 0x000000058b837211 */ /* 0x080fe400018f16ff */
[-C--:B------:R-:W-:Y:S02]  /*17250*/  IADD3 R150, P3, PT, R150, R4.reuse, RZ ;  /* 0x0000000496967210 */ /* 0x080fe40007f7e0ff */
[-C--:B------:R-:W-:Y:S02]  /*17260*/  IADD3 R154, P1, PT, R154, R4.reuse, RZ ;  /* 0x000000049a9a7210 */ /* 0x080fe40007f3e0ff */
[----:B------:R-:W-:Y:S02]  /*17270*/  LEA.HI.X.SX32 R151, R143, R5, 0x2, P3 ;  /* 0x000000058f977211 */ /* 0x000fe400018f16ff */
[-C--:B------:R-:W-:Y:S02]  /*17280*/  IADD3 R156, P6, PT, R156, R4.reuse, RZ ;  /* 0x000000049c9c7210 */ /* 0x080fe40007fde0ff */
[----:B------:R-:W-:-:S02]  /*17290*/  IADD3 R158, P3, PT, R158, R4, RZ ;  /* 0x000000049e9e7210 */ /* 0x000fc40007f7e0ff */
[-C--:B------:R-:W-:Y:S02]  /*172a0*/  LEA.HI.X.SX32 R155, R155, R5.reuse, 0x2, P1 ;  /* 0x000000059b9b7211 */ /* 0x080fe400008f16ff */
[-C--:B------:R-:W-:Y:S02]  /*172b0*/  LEA.HI.X.SX32 R157, R157, R5.reuse, 0x2, P6 ;  /* 0x000000059d9d7211 */ /* 0x080fe400030f16ff */
[-C--:B------:R-:W-:Y:S02]  /*172c0*/  IADD3 R162, P1, PT, R162, R4.reuse, RZ ;  /* 0x00000004a2a27210 */ /* 0x080fe40007f3e0ff */
[----:B------:R-:W-:Y:S02]  /*172d0*/  LEA.HI.X.SX32 R159, R159, R5, 0x2, P3 ;  /* 0x000000059f9f7211 */ /* 0x000fe400018f16ff */
[-C--:B------:R-:W-:Y:S02]  /*172e0*/  IADD3 R164, P6, PT, R164, R4.reuse, RZ ;  /* 0x00000004a4a47210 */ /* 0x080fe40007fde0ff */
        /* <DEDUP_REMOVED lines=14> */
[-C--:B--2---:R-:W-:Y:S02]  /*173d0*/  LEA R250, P6, R6, R4.reuse, 0x4 ;  /* 0x0000000406fa7211 */ /* 0x084fe400078c20ff */
[-C--:B------:R-:W-:Y:S02]  /*173e0*/  LEA.HI.X.SX32 R177, R142, R5.reuse, 0x2, P4 ;  /* 0x000000058eb17211 */ /* 0x080fe400020f16ff */
[-C--:B------:R-:W-:Y:S02]  /*173f0*/  IADD3 R180, P3, PT, R180, R4.reuse, RZ ;  /* 0x00000004b4b47210 */ /* 0x080fe40007f7e0ff */
[----:B------:R-:W-:Y:S02]  /*17400*/  IADD3 R182, P4, PT, R182, R4, RZ ;  /* 0x00000004b6b67210 */ /* 0x000fe40007f9e0ff */
[----:B------:R-:W-:-:S02]  /*17410*/  LEA.HI.X.SX32 R179, R179, R5, 0x2, P1 ;  /* 0x00000005b3b37211 */ /* 0x000fc400008f16ff */
[CC--:B------:R-:W-:Y:S02]  /*17420*/  LEA.HI.X.SX32 R251, R181.reuse, R5.reuse, 0x2, P6 ;  /* 0x00000005b5fb7211 */ /* 0x0c0fe400030f16ff */
[-C--:B------:R-:W-:Y:S02]  /*17430*/  IADD3 R138, P1, PT, R181, R4.reuse, RZ ;  /* 0x00000004b58a7210 */ /* 0x080fe40007f3e0ff */
[-C--:B------:R-:W-:Y:S02]  /*17440*/  LEA.HI.X.SX32 R181, R183, R5.reuse, 0x2, P3 ;  /* 0x00000005b7b57211 */ /* 0x080fe400018f16ff */
[----:B------:R-:W-:Y:S02]  /*17450*/  LEA.HI.X.SX32 R183, R187, R5, 0x2, P4 ;  /* 0x00000005bbb77211 */ /* 0x000fe400020f16ff */
[-C--:B------:R-:W-:Y:S02]  /*17460*/  IADD3 R186, P4, PT, R186, R4.reuse, RZ ;  /* 0x00000004baba7210 */ /* 0x080fe40007f9e0ff */
[----:B------:R-:W-:-:S02]  /*17470*/  IADD3 R184, P3, PT, R184, R4, RZ ;  /* 0x00000004b8b87210 */ /* 0x000fc40007f7e0ff */
[-C--:B------:R-:W-:Y:S01]  /*17480*/  LEA.HI.X.SX32 R187, R0, R5.reuse, 0x2, P4 ;  /* 0x0000000500bb7211 */ /* 0x080fe200020f16ff */
[----:B------:R-:W-:Y:S01]  /*17490*/  IMAD R0, R6, 0x66, RZ ;  /* 0x0000006606007824 */ /* 0x000fe200078e02ff */
[-C--:B------:R-:W-:Y:S02]  /*174a0*/  LEA.HI.X.SX32 R185, R185, R5.reuse, 0x2, P3 ;  /* 0x00000005b9b97211 */ /* 0x080fe400018f16ff */
[-C--:B------:R-:W-:Y:S02]  /*174b0*/  IADD3 R188, P3, PT, R188, R4.reuse, RZ ;  /* 0x00000004bcbc7210 */ /* 0x080fe40007f7e0ff */
[----:B------:R-:W-:Y:S02]  /*174c0*/  IADD3 R190, P4, PT, R190, R4, RZ ;  /* 0x00000004bebe7210 */ /* 0x000fe40007f9e0ff */
[-C--:B------:R-:W-:Y:S01]  /*174d0*/  LEA.HI.X.SX32 R189, R0, R5.reuse, 0x2, P3 ;  /* 0x0000000500bd7211 */ /* 0x080fe200018f16ff */
[----:B------:R-:W-:Y:S01]  /*174e0*/  IMAD R0, R6, 0x69, RZ ;  /* 0x0000006906007824 */ /* 0x000fe200078e02ff */
[----:B------:R-:W-:-:S02]  /*174f0*/  LEA.HI.X.SX32 R191, R2, R5, 0x2, P4 ;  /* 0x0000000502bf7211 */ /* 0x000fc400020f16ff */
[-C--:B------:R-:W-:Y:S02]  /*17500*/  IADD3 R194, P4, PT, R194, R4.reuse, RZ ;  /* 0x00000004c2c27210 */ /* 0x080fe40007f9e0ff */
[-C--:B------:R-:W-:Y:S02]  /*17510*/  IADD3 R192, P3, PT, R192, R4.reuse, RZ ;  /* 0x00000004c0c07210 */ /* 0x080fe40007f7e0ff */
[-C--:B------:R-:W-:Y:S01]  /*17520*/  LEA.HI.X.SX32 R195, R0, R5.reuse, 0x2, P4 ;  /* 0x0000000500c37211 */ /* 0x080fe200020f16ff */
[C---:B------:R-:W-:Y:S01]  /*17530*/  IMAD R0, R6.reuse, 0x6a, RZ ;  /* 0x0000006a06007824 */ /* 0x040fe200078e02ff */
[----:B------:R-:W-:Y:S01]  /*17540*/  LEA.HI.X.SX32 R193, R193, R5, 0x2, P3 ;  /* 0x00000005c1c17211 */ /* 0x000fe200018f16ff */
[----:B------:R-:W-:Y:S01]  /*17550*/  IMAD R2, R6, 0x6b, RZ ;  /* 0x0000006b06027824 */ /* 0x000fe200078e02ff */
[-C--:B------:R-:W-:Y:S02]  /*17560*/  IADD3 R196, P3, PT, R196, R4.reuse, RZ ;  /* 0x00000004c4c47210 */ /* 0x080fe40007f7e0ff */
[----:B------:R-:W-:-:S02]  /*17570*/  IADD3 R198, P4, PT, R198, R4, RZ ;  /* 0x00000004c6c67210 */ /* 0x000fc40007f9e0ff */
[-C--:B------:R-:W-:Y:S01]  /*17580*/  LEA.HI.X.SX32 R197, R0, R5.reuse, 0x2, P3 ;  /* 0x0000000500c57211 */ /* 0x080fe200018f16ff */
[----:B------:R-:W-:Y:S01]  /*17590*/  IMAD R0, R6, 0x6d, RZ ;  /* 0x0000006d06007824 */ /* 0x000fe200078e02ff */
[-C--:B------:R-:W-:Y:S02]  /*175a0*/  LEA.HI.X.SX32 R199, R2, R5.reuse, 0x2, P4 ;  /* 0x0000000502c77211 */ /* 0x080fe400020f16ff */
[-C--:B------:R-:W-:Y:S02]  /*175b0*/  IADD3 R202, P4, PT, R202, R4.reuse, RZ ;  /* 0x00000004caca7210 */ /* 0x080fe40007f9e0ff */
[-C--:B------:R-:W-:Y:S02]  /*175c0*/  IADD3 R200, P3, PT, R200, R4.reuse, RZ ;  /* 0x00000004c8c87210 */ /* 0x080fe40007f7e0ff */
[-C--:B------:R-:W-:Y:S01]  /*175d0*/  LEA.HI.X.SX32 R203, R0, R5.reuse, 0x2, P4 ;  /* 0x0000000500cb7211 */ /* 0x080fe200020f16ff */
[C---:B------:R-:W-:Y:S01]  /*175e0*/  IMAD R0, R6.reuse, 0x6e, RZ ;  /* 0x0000006e06007824 */ /* 0x040fe200078e02ff */
[----:B------:R-:W-:Y:S01]  /*175f0*/  LEA.HI.X.SX32 R201, R201, R5, 0x2, P3 ;  /* 0x00000005c9c97211 */ /* 0x000fe200018f16ff */
[----:B------:R-:W-:Y:S01]  /*17600*/  IMAD R2, R6, 0x6f, RZ ;  /* 0x0000006f06027824 */ /* 0x000fe200078e02ff */
[----:B------:R-:W-:-:S02]  /*17610*/  IADD3 R204, P3, PT, R204, R4, RZ ;  /* 0x00000004cccc7210 */ /* 0x000fc40007f7e0ff */
[-C--:B------:R-:W-:Y:S02]  /*17620*/  IADD3 R206, P4, PT, R206, R4.reuse, RZ ;  /* 0x00000004cece7210 */ /* 0x080fe40007f9e0ff */
        /* <DEDUP_REMOVED lines=41> */
[-C--:B------:R-:W-:Y:S01]  /*178c0*/  IADD3 R236, P3, PT, R236, R4.reuse, RZ ;  /* 0x00000004ecec7210 */ /* 0x080fe20007f7e0ff */
[----:B------:R-:W-:Y:S01]  /*178d0*/  VIADD R2, R132, 0xfffffffe ;  /* 0xfffffffe84027836 */ /* 0x000fe20000000000 */
[----:B------:R-:W-:Y:S02]  /*178e0*/  IADD3 R238, P4, PT, R238, R4, RZ ;  /* 0x00000004eeee7210 */ /* 0x000fe40007f9e0ff */
[----:B------:R-:W-:Y:S01]  /*178f0*/  LEA.HI.X.SX32 R237, R0, R5, 0x2, P3 ;  /* 0x0000000500ed7211 */ /* 0x000fe200018f16ff */
[----:B------:R-:W-:Y:S01]  /*17900*/  IMAD R0, R6, 0x7f, RZ ;  /* 0x0000007f06007824 */ /* 0x000fe200078e02ff */
[----:B------:R-:W-:-:S04]  /*17910*/  ISETP.GE.U32.AND P6, PT, R2, 0x7fffff7f, PT ;  /* 0x7fffff7f0200780c */ /* 0x000fc80003fc6070 */
[-C--:B------:R-:W-:Y:S02]  /*17920*/  LEA.HI.X.SX32 R239, R0, R5.reuse, 0x2, P4 ;  /* 0x0000000500ef7211 */ /* 0x080fe400020f16ff */
[C---:B------:R-:W-:Y:S01]  /*17930*/  IADD3 R0, PT, PT, R132.reuse, -0x4, RZ ;  /* 0xfffffffc84007810 */ /* 0x040fe20007ffe0ff */
[----:B------:R-:W-:Y:S01]  /*17940*/  VIADD R2, R132, 0xfffffffd ;  /* 0xfffffffd84027836 */ /* 0x000fe20000000000 */
[----:B------:R-:W-:Y:S02]  /*17950*/  LEA.HI.X.SX32 R139, R6, R5, 0x2, P1 ;  /* 0x00000005068b7211 */ /* 0x000fe400008f16ff */
[----:B------:R-:W-:Y:S01]  /*17960*/  ISETP.GE.U32.AND P4, PT, R0, 0x7fffff7d, PT ;  /* 0x7fffff7d0000780c */ /* 0x000fe20003f86070 */
[----:B------:R-:W-:Y:S01]  /*17970*/  VIADD R0, R134, 0x100000 ;  /* 0x0010000086007836 */ /* 0x000fe20000000000 */
[----:B------:R-:W-:-:S04]  /*17980*/  ISETP.GE.U32.AND P3, PT, R2, 0x7fffff7e, PT ;  /* 0x7fffff7e0200780c */ /* 0x000fc80003f66070 */
[----:B------:R2:W-:Y:S02]  /*17990*/  LDGSTS.E [R0+-0x3fffc], desc[UR22][R138.64], !P6 ;  /* 0xc00040008a007fae */ /* 0x0005e4000f1a1016 */
[----:B--2---:R-:W-:-:S05]  /*179a0*/  VIADD R0, R132, 0xfffffffb ;  /* 0xfffffffb84007836 */ /* 0x004fca0000000000 */
[----:B------:R-:W-:Y:S01]  /*179b0*/  ISETP.GE.U32.AND P1, PT, R0, 0x7fffff7c, PT ;  /* 0x7fffff7c0000780c */ /* 0x000fe20003f26070 */
[----:B------:R-:W-:Y:S01]  /*179c0*/  VIADD R0, R134, 0x100000 ;  /* 0x0010000086007836 */ /* 0x000fe20000000000 */
[----:B------:R-:W-:Y:S04]  /*179d0*/  STL.64 [R1+0x38], R250 ;  /* 0x000038fa01007387 */ /* 0x000fe80000100a00 */
[----:B------:R2:W-:Y:S04]  /*179e0*/  STL.64 [R1+0x16c0], R4 ;  /* 0x0016c00401007387 */ /* 0x0005e80000100a00 */
[----:B--2---:R-:W2:Y:S04]  /*179f0*/  LDL.64 R4, [R1+0x20] ;  /* 0x0000200001047983 */ /* 0x004ea80000100a00 */
[----:B------:R1:W-:Y:S04]  /*17a00*/  STL.64 [R1+0x50], R138 ;  /* 0x0000508a01007387 */ /* 0x0003e80000100a00 */
[----:B------:R-:W2:Y:S04]  /*17a10*/  LDL.64 R142, [R1+0x18] ;  /* 0x00001800018e7983 */ /* 0x000ea80000100a00 */
[----:B-1----:R-:W2:Y:S04]  /*17a20*/  LDL.64 R138, [R1+0x10] ;  /* 0x00001000018a7983 */ /* 0x002ea80000100a00 */
[----:B----4-:R1:W-:Y:S02]  /*17a30*/  LDGSTS.E [R0+-0x3fff8], desc[UR22][R136.64], !P3 ;  /* 0xc000800088007fae */ /* 0x0103e4000d9a1016 */
[----:B-1----:R-:W-:-:S02]  /*17a40*/  IADD3 R0, PT, PT, R132, -0x6, RZ ;  /* 0xfffffffa84007810 */ /* 0x002fc40007ffe0ff */
[----:B------:R-:W4:Y:S02]  /*17a50*/  LDL.64 R136, [R1+0x8] ;  /* 0x0000080001887983 */ /* 0x000f240000100a00 */
[----:B------:R-:W-:Y:S01]  /*17a60*/  ISETP.GE.U32.AND P6, PT, R0, 0x7fffff7b, PT ;  /* 0x7fffff7b0000780c */ /* 0x000fe20003fc6070 */
[----:B------:R-:W-:-:S05]  /*17a70*/  VIADD R0, R134, 0x100000 ;  /* 0x0010000086007836 */ /* 0x000fca0000000000 */
[----:B---3--:R1:W-:Y:S02]  /*17a80*/  LDGSTS.E [R0+-0x3fff4], desc[UR22][R140.64], !P4 ;  /* 0xc000c0008c007fae */ /* 0x0083e4000e1a1016 */
[----:B-1----:R-:W-:Y:S02]  /*17a90*/  VIADD R0, R132, 0xfffffff9 ;  /* 0xfffffff984007836 */ /* 0x002fe40000000000 */
[----:B------:R-:W3:Y:S03]  /*17aa0*/  LDL.64 R140, [R1] ;  /* 0x00000000018c7983 */ /* 0x000ee60000100a00 */
[----:B------:R-:W-:Y:S01]  /*17ab0*/  ISETP.GE.U32.AND P3, PT, R0, 0x7fffff7a, PT ;  /* 0x7fffff7a0000780c */ /* 0x000fe20003f66070 */
[----:B------:R-:W-:-:S05]  /*17ac0*/  VIADD R0, R134, 0x100000 ;  /* 0x0010000086007836 */ /* 0x000fca0000000000 */
[----:B------:R1:W-:Y:S04]  /*17ad0*/  LDGSTS.E [R0+-0x3fff0], desc[UR22][R250.64], !P1 ;  /* 0xc0010000fa007fae */ /* 0x0003e8000c9a1016 */
[----:B------:R-:W2:Y:S01]  /*17ae0*/  LDL.LU.64 R250, [R1+0x1780] ;  /* 0x0017800001fa7983 */ /* 0x000ea20000300a00 */
[----:B-1----:R-:W-:-:S04]  /*17af0*/  IADD3 R0, PT, PT, R132, -0x8, RZ ;  /* 0xfffffff884007810 */ /* 0x002fc80007ffe0ff */
[----:B------:R-:W-:Y:S01]  /*17b00*/  ISETP.GE.U32.AND P4, PT, R0, 0x7fffff79, PT ;  /* 0x7fffff790000780c */ /* 0x000fe20003f86070 */
[----:B------:R-:W-:-:S05]  /*17b10*/  VIADD R0, R134, 0x100000 ;  /* 0x0010000086007836 */ /* 0x000fca0000000000 */
[----:B--2---:R1:W-:Y:S04]  /*17b20*/  LDGSTS.E [R0+-0x3ffec], desc[UR22][R250.64], !P6 ;  /* 0xc0014000fa007fae */ /* 0x0043e8000f1a1016 */
[----:B------:R-:W2:Y:S01]  /*17b30*/  LDL.LU.64 R250, [R1+0x1778] ;  /* 0x0017780001fa7983 */ /* 0x000ea20000300a00 */
[----:B-1----:R-:W-:-:S05]  /*17b40*/  VIADD R0, R132, 0xfffffff7 ;  /* 0xfffffff784007836 */ /* 0x002fca0000000000 */
[----:B------:R-:W-:Y:S01]  /*17b50*/  ISETP.GE.U32.AND P1, PT, R0, 0x7fffff78, PT ;  /* 0x7fffff780000780c */ /* 0x000fe20003f26070 */
[----:B------:R-:W-:-:S05]  /*17b60*/  VIADD R0, R134, 0x100000 ;  /* 0x0010000086007836 */ /* 0x000fca0000000000 */
[----:B--2---:R1:W-:Y:S04]  /*17b70*/  LDGSTS.E [R0+-0x3ffe8], desc[UR22][R250.64], !P3 ;  /* 0xc0018000fa007fae */ /* 0x0043e8000d9a1016 */
[----:B------:R-:W2:Y:S01]  /*17b80*/  LDL.LU.64 R250, [R1+0x1770] ;  /* 0x0017700001fa7983 */ /* 0x000ea20000300a00 */
[----:B-1----:R-:W-:-:S04]  /*17b90*/  IADD3 R0, PT, PT, R132, -0xa, RZ ;  /* 0xfffffff684007810 */ /* 0x002fc80007ffe0ff */
[----:B------:R-:W-:Y:S01]  /*17ba0*/  ISETP.GE.U32.AND P6, PT, R0, 0x7fffff77, PT ;  /* 0x7fffff770000780c */ /* 0x000fe20003fc6070 */
[----:B------:R-:W-:-:S05]  /*17bb0*/  VIADD R0, R134, 0x100000 ;  /* 0x0010000086007836 */ /* 0x000fca0000000000 */
[----:B------:R1:W-:Y:S02]  /*17bc0*/  LDGSTS.E [R0+-0x3ffe4], desc[UR22][R4.64], !P4 ;  /* 0xc001c00004007fae */ /* 0x0003e4000e1a1016 */
[----:B-1----:R-:W-:-:S05]  /*17bd0*/  VIADD R0, R132, 0xfffffff5 ;  /* 0xfffffff584007836 */ /* 0x002fca0000000000 */
[----:B------:R-:W-:Y:S01]  /*17be0*/  ISETP.GE.U32.AND P3, PT, R0, 0x7fffff76, PT ;  /* 0x7fffff760000780c */ /* 0x000fe20003f66070 */
[----:B------:R-:W-:-:S05]  /*17bf0*/  VIADD R0, R134, 0x100000 ;  /* 0x0010000086007836 */ /* 0x000fca0000000000 */
[----:B------:R1:W-:Y:S02]  /*17c00*/  LDGSTS.E [R0+-0x3ffe0], desc[UR22][R142.64], !P1 ;  /* 0xc00200008e007fae */ /* 0x0003e4000c9a1016 */
[----:B-1----:R-:W-:-:S04]  /*17c10*/  IADD3 R0, PT, PT, R132, -0xc, RZ ;  /* 0xfffffff484007810 */ /* 0x002fc80007ffe0ff */
[----:B------:R-:W-:Y:S01]  /*17c20*/  ISETP.GE.U32.AND P4, PT, R0, 0x7fffff75, PT ;  /* 0x7fffff750000780c */ /* 0x000fe20003f86070 */
[----:B------:R-:W-:-:S05]  /*17c30*/  VIADD R0, R134, 0x100000 ;  /* 0x0010000086007836 */ /* 0x000fca0000000000 */
[----:B------:R1:W-:Y:S02]  /*17c40*/  LDGSTS.E [R0+-0x3ffdc], desc[UR22][R138.64], !P6 ;  /* 0xc00240008a007fae */ /* 0x0003e4000f1a1016 */
[----:B-1----:R-:W-:-:S05]  /*17c50*/  VIADD R0, R132, 0xfffffff3 ;  /* 0xfffffff384007836 */ /* 0x002fca0000000000 */
[----:B------:R-:W-:Y:S01]  /*17c60*/  ISETP.GE.U32.AND P1, PT, R0, 0x7fffff74, PT ;  /* 0x7fffff740000780c */ /* 0x000fe20003f26070 */
[----:B------:R-:W-:-:S05]  /*17c70*/  VIADD R0, R134, 0x100000 ;  /* 0x0010000086007836 */ /* 0x000fca0000000000 */
[----:B----4-:R1:W-:Y:S02]  /*17c80*/  LDGSTS.E [R0+-0x3ffd8], desc[UR22][R136.64], !P3 ;  /* 0xc002800088007fae */ /* 0x0103e4000d9a1016 */
[C---:B-1----:R-:W-:Y:S01]  /*17c90*/  IADD3 R0, PT, PT, R132.reuse, -0xe, RZ ;  /* 0xfffffff284007810 */ /* 0x042fe20007ffe0ff */
[----:B------:R-:W1:Y:S01]  /*17ca0*/  S2R R252, SR_TID.X ;  /* 0x0000000000fc7919 */ /* 0x000e620000002100 */
[----:B------:R-:W-:Y:S01]  /*17cb0*/  IADD3 R4, PT, PT, R132, 0x7f, RZ ;  /* 0x0000007f84047810 */ /* 0x000fe20007ffe0ff */
[----:B------:R-:W4:Y:S01]  /*17cc0*/  LDC R136, c[0x0][0x3a0] ;  /* 0x0000e800ff887b82 */ /* 0x000f220000000800 */
[----:B------:R-:W-:Y:S01]  /*17cd0*/  ISETP.GE.U32.AND P6, PT, R0, 0x7fffff73, PT ;  /* 0x7fffff730000780c */ /* 0x000fe20003fc6070 */
[----:B------:R-:W-:-:S05]  /*17ce0*/  VIADD R0, R134, 0x100000 ;  /* 0x0010000086007836 */ /* 0x000fca0000000000 */
[----:B---3--:R3:W-:Y:S01]  /*17cf0*/  LDGSTS.E [R0+-0x3ffd4], desc[UR22][R140.64], !P4 ;  /* 0xc002c0008c007fae */ /* 0x0087e2000e1a1016 */
[----:B------:R-:W1:Y:S01]  /*17d00*/  LDC R137, c[0x0][0x3a0] ;  /* 0x0000e800ff897b82 */ /* 0x000e620000000800 */
[----:B---3--:R-:W-:-:S05]  /*17d10*/  VIADD R0, R132, 0xfffffff1 ;  /* 0xfffffff184007836 */ /* 0x008fca0000000000 */
[----:B------:R-:W-:Y:S01]  /*17d20*/  ISETP.GE.U32.AND P3, PT, R0, 0x7fffff72, PT ;  /* 0x7fffff720000780c */ /* 0x000fe20003f66070 */
[----:B------:R-:W-:-:S05]  /*17d30*/  VIADD R0, R134, 0x100000 ;  /* 0x0010000086007836 */ /* 0x000fca0000000000 */
[----:B--2---:R2:W-:Y:S02]  /*17d40*/  LDGSTS.E [R0+-0x3ffd0], desc[UR22][R250.64], !P1 ;  /* 0xc0030000fa007fae */ /* 0x0045e4000c9a1016 */
[----:B--2---:R-:W-:-:S04]  /*17d50*/  IADD3 R0, PT, PT, R132, -0x10, RZ ;  /* 0xfffffff084007810 */ /* 0x004fc80007ffe0ff */
[----:B------:R-:W-:Y:S01]  /*17d60*/  ISETP.GE.U32.AND P4, PT, R0, 0x7fffff71, PT ;  /* 0x7fffff710000780c */ /* 0x000fe20003f86070 */
[----:B------:R-:W-:-:S05]  /*17d70*/  VIADD R0, R134, 0x100000 ;  /* 0x0010000086007836 */ /* 0x000fca0000000000 */
[----:B------:R2:W-:Y:S02]  /*17d80*/  LDGSTS.E [R0+-0x3ffcc], desc[UR22][R248.64], !P6 ;  /* 0xc0034000f8007fae */ /* 0x0005e4000f1a1016 */
[----:B--2---:R-:W-:-:S05]  /*17d90*/  VIADD R0, R132, 0xffffffef ;  /* 0xffffffef84007836 */ /* 0x004fca0000000000 */
[----:B------:R-:W-:Y:S01]  /*17da0*/  ISETP.GE.U32.AND P1, PT, R0, 0x7fffff70, PT ;  /* 0x7fffff700000780c */ /* 0x000fe20003f26070 */
[----:B------:R-:W-:-:S05]  /*17db0*/  VIADD R0, R134, 0x100000 ;  /* 0x0010000086007836 */ /* 0x000fca0000000000 */
[----:B------:R2:W-:Y:S02]  /*17dc0*/  LDGSTS.E [R0+-0x3ffc8], desc[UR22][R246.64], !P3 ;  /* 0xc0038000f6007fae */ /* 0x0005e4000d9a1016 */
        /* <DEDUP_REMOVED lines=422> */
[----:B------:R-:W-:Y:S01]  /*19830*/  VIADD R0, R134, 0x100000 ;  /* 0x0010000086007836 */ /* 0x000fe20000000000 */
[----:B------:R-:W-:Y:S04]  /*19840*/  STL.64 [R1+0x16a0], R250 ;  /* 0x0016a0fa01007387 */ /* 0x000fe80000100a00 */
[----:B------:R2:W-:Y:S04]  /*19850*/  LDGSTS.E [R0+-0x3fe20], desc[UR22][R224.64], !P1 ;  /* 0xc01e0000e0007fae */ /* 0x0005e8000c9a1016 */
[----:B------:R-:W-:Y:S04]  /*19860*/  STL.64 [R1+0x16a8], R248 ;  /* 0x0016a8f801007387 */ /* 0x000fe80000100a00 */
[----:B------:R-:W-:Y:S01]  /*19870*/  STL.64 [R1+0x16b0], R246 ;  /* 0x0016b0f601007387 */ /* 0x000fe20000100a00 */
[----:B--2---:R-:W-:-:S03]  /*19880*/  IADD3 R0, PT, PT, R132, -0x7c, RZ ;  /* 0xffffff8484007810 */ /* 0x004fc60007ffe0ff */
[----:B------:R-:W-:Y:S01]  /*19890*/  STL.64 [R1+0x16b8], R244 ;  /* 0x0016b8f401007387 */ /* 0x000fe20000100a00 */
[----:B------:R-:W-:Y:S01]  /*198a0*/  ISETP.GE.U32.AND P4, PT, R0, 0x7fffff05, PT ;  /* 0x7fffff050000780c */ /* 0x000fe20003f86070 */
[----:B------:R-:W-:Y:S02]  /*198b0*/  VIADD R0, R134, 0x100000 ;  /* 0x0010000086007836 */ /* 0x000fe40000000000 */
[----:B------:R-:W-:Y:S04]  /*198c0*/  STL.64 [R1+0x16c8], R242 ;  /* 0x0016c8f201007387 */ /* 0x000fe80000100a00 */
[----:B------:R-:W-:Y:S04]  /*198d0*/  STL.64 [R1+0x16d0], R240 ;  /* 0x0016d0f001007387 */ /* 0x000fe80000100a00 */
[----:B------:R2:W-:Y:S04]  /*198e0*/  STL.64 [R1+0x16d8], R8 ;  /* 0x0016d80801007387 */ /* 0x0005e80000100a00 */
[----:B------:R-:W-:Y:S04]  /*198f0*/  STL.64 [R1+0x16e0], R10 ;  /* 0x0016e00a01007387 */ /* 0x000fe80000100a00 */
[----:B------:R-:W-:Y:S04]  /*19900*/  STL.64 [R1+0x16e8], R12 ;  /* 0x0016e80c01007387 */ /* 0x000fe80000100a00 */
[----:B------:R3:W-:Y:S04]  /*19910*/  LDGSTS.E [R0+-0x3fe1c], desc[UR22][R226.64], !P6 ;  /* 0xc01e4000e2007fae */ /* 0x0007e8000f1a1016 */
[----:B------:R-:W-:Y:S04]  /*19920*/  STL.64 [R1+0x16f0], R14 ;  /* 0x0016f00e01007387 */ /* 0x000fe80000100a00 */
[----:B------:R-:W-:Y:S01]  /*19930*/  STL.64 [R1+0x16f8], R16 ;  /* 0x0016f81001007387 */ /* 0x000fe20000100a00 */
[----:B---3--:R-:W-:-:S03]  /*19940*/  VIADD R0, R132, 0xffffff83 ;  /* 0xffffff8384007836 */ /* 0x008fc60000000000 */
[----:B------:R-:W-:Y:S04]  /*19950*/  STL.64 [R1+0x1700], R18 ;  /* 0x0017001201007387 */ /* 0x000fe80000100a00 */
[----:B------:R-:W-:Y:S01]  /*19960*/  STL.64 [R1+0x1708], R20 ;  /* 0x0017081401007387 */ /* 0x000fe20000100a00 */
[----:B------:R-:W-:Y:S01]  /*19970*/  ISETP.GE.U32.AND P1, PT, R0, 0x7fffff04, PT ;  /* 0x7fffff040000780c */ /* 0x000fe20003f26070 */
[----:B------:R-:W-:Y:S02]  /*19980*/  VIADD R0, R134, 0x100000 ;  /* 0x0010000086007836 */ /* 0x000fe40000000000 */
[----:B------:R-:W-:Y:S04]  /*19990*/  STL.64 [R1+0x1710], R22 ;  /* 0x0017101601007387 */ /* 0x000fe80000100a00 */
[----:B------:R-:W-:Y:S04]  /*199a0*/  STL.64 [R1+0x1718], R24 ;  /* 0x0017181801007387 */ /* 0x000fe80000100a00 */
[----:B------:R-:W-:Y:S04]  /*199b0*/  STL.64 [R1+0x1720], R26 ;  /* 0x0017201a01007387 */ /* 0x000fe80000100a00 */
[----:B------:R-:W-:Y:S04]  /*199c0*/  STL.64 [R1+0x1728], R28 ;  /* 0x0017281c01007387 */ /* 0x000fe80000100a00 */
[----:B------:R-:W-:Y:S04]  /*199d0*/  STL.64 [R1+0x1730], R30 ;  /* 0x0017301e01007387 */ /* 0x000fe80000100a00 */
[----:B------:R-:W-:Y:S04]  /*199e0*/  STL.64 [R1+0x1738], R32 ;  /* 0x0017382001007387 */ /* 0x000fe80000100a00 */
[----:B------:R-:W-:Y:S04]  /*199f0*/  STL.64 [R1+0x1740], R34 ;  /* 0x0017402201007387 */ /* 0x000fe80000100a00 */
[----:B------:R-:W-:Y:S04]  /*19a00*/  STL.64 [R1+0x1748], R36 ;  /* 0x0017482401007387 */ /* 0x000fe80000100a00 */
[----:B------:R3:W-:Y:S04]  /*19a10*/  LDGSTS.E [R0+-0x3fe18], desc[UR22][R228.64], !P3 ;  /* 0xc01e8000e4007fae */ /* 0x0007e8000d9a1016 */
[----:B------:R-:W-:Y:S04]  /*19a20*/  STL.64 [R1+0x1750], R38 ;  /* 0x0017502601007387 */ /* 0x000fe80000100a00 */
[----:B------:R-:W-:Y:S01]  /*19a30*/  STL.64 [R1+0x1758], R40 ;  /* 0x0017582801007387 */ /* 0x000fe20000100a00 */
[----:B---3--:R-:W-:-:S03]  /*19a40*/  IADD3 R0, PT, PT, R132, -0x7e, RZ ;  /* 0xffffff8284007810 */ /* 0x008fc60007ffe0ff */
[----:B------:R-:W-:Y:S01]  /*19a50*/  STL.64 [R1+0x1760], R42 ;  /* 0x0017602a01007387 */ /* 0x000fe20000100a00 */
[----:B------:R-:W-:-:S03]  /*19a60*/  ISETP.GE.U32.AND P3, PT, R0, 0x7fffff03, PT ;  /* 0x7fffff030000780c */ /* 0x000fc60003f66070 */
[----:B------:R3:W-:Y:S01]  /*19a70*/  STL.64 [R1+0x1768], R44 ;  /* 0x0017682c01007387 */ /* 0x0007e20000100a00 */
[----:B------:R-:W-:-:S03]  /*19a80*/  VIADD R0, R134, 0x100000 ;  /* 0x0010000086007836 */ /* 0x000fc60000000000 */
[----:B--2---:R-:W2:Y:S04]  /*19a90*/  LDL.64 R8, [R1+0x260] ;  /* 0x0002600001087983 */ /* 0x004ea80000100a00 */
[----:B------:R-:W2:Y:S04]  /*19aa0*/  LDL.64 R240, [R1+0x220] ;  /* 0x0002200001f07983 */ /* 0x000ea80000100a00 */
[----:B------:R-:W2:Y:S04]  /*19ab0*/  LDL.64 R246, [R1+0x1e0] ;  /* 0x0001e00001f67983 */ /* 0x000ea80000100a00 */
[----:B------:R1:W-:Y:S04]  /*19ac0*/  LDGSTS.E [R0+-0x3fe14], desc[UR22][R230.64], !P4 ;  /* 0xc01ec000e6007fae */ /* 0x0003e8000e1a1016 */
[----:B------:R-:W2:Y:S01]  /*19ad0*/  LDL.64 R248, [R1+0x1a0] ;  /* 0x0001a00001f87983 */ /* 0x000ea20000100a00 */
[----:B------:R-:W-:-:S03]  /*19ae0*/  ISETP.GE.AND P6, PT, R133, R132, PT ;  /* 0x000000848500720c */ /* 0x000fc60003fc6270 */
[----:B------:R-:W2:Y:S01]  /*19af0*/  LDL.64 R250, [R1+0x160] ;  /* 0x0001600001fa7983 */ /* 0x000ea20000100a00 */
[----:B-1----:R-:W-:-:S03]  /*19b00*/  VIADD R0, R132, 0xffffff81 ;  /* 0xffffff8184007836 */ /* 0x002fc60000000000 */
[----:B---3--:R-:W3:Y:S01]  /*19b10*/  LDL.64 R44, [R1+0x120] ;  /* 0x00012000012c7983 */ /* 0x008ee20000100a00 */
[----:B------:R-:W1:Y:S01]  /*19b20*/  LDC R132, c[0x0][0x3a0] ;  /* 0x0000e800ff847b82 */ /* 0x000e620000000800 */
[----:B------:R-:W-:Y:S01]  /*19b30*/  ISETP.GE.U32.AND P4, PT, R0, 0x7fffff02, PT ;  /* 0x7fffff020000780c */ /* 0x000fe20003f86070 */
[----:B------:R-:W-:Y:S01]  /*19b40*/  VIADD R0, R134, 0x100000 ;  /* 0x0010000086007836 */ /* 0x000fe20000000000 */
[----:B------:R-:W3:Y:S04]  /*19b50*/  LDL.64 R242, [R1+0xe0] ;  /* 0x0000e00001f27983 */ /* 0x000ee80000100a00 */
[----:B------:R4:W-:Y:S01]  /*19b60*/  LDGSTS.E [R0+-0x3fe10], desc[UR22][R232.64], !P1 ;  /* 0xc01f0000e8007fae */ /* 0x0009e2000c9a1016 */
[----:B------:R-:W-:-:S03]  /*19b70*/  ISETP.GT.AND P1, PT, R4, 0x7f, PT ;  /* 0x0000007f0400780c */ /* 0x000fc60003f24270 */
[----:B------:R-:W3:Y:S04]  /*19b80*/  LDL.64 R244, [R1+0xa0] ;  /* 0x0000a00001f47983 */ /* 0x000ee80000100a00 */
[----:B------:R-:W3:Y:S01]  /*19b90*/  LDL.64 R42, [R1+0x298] ;  /* 0x00029800012a7983 */ /* 0x000ee20000100a00 */
[----:B----4-:R-:W-:-:S03]  /*19ba0*/  SEL R0, RZ, 0x4, !P1 ;  /* 0x00000004ff007807 */ /* 0x010fc60004800000 */
[----:B------:R-:W4:Y:S01]  /*19bb0*/  LDL.64 R40, [R1+0x2d8] ;  /* 0x0002d80001287983 */ /* 0x000f220000100a00 */
[----:B------:R-:W-:-:S03]  /*19bc0*/  SEL R2, R0, RZ, !P6 ;  /* 0x000000ff00027207 */ /* 0x000fc60007000000 */
[----:B------:R-:W4:Y:S01]  /*19bd0*/  LDL.64 R38, [R1+0x318] ;  /* 0x0003180001267983 */ /* 0x000f220000100a00 */
[----:B------:R-:W-:-:S03]  /*19be0*/  ISETP.GT.AND P6, PT, R4, 0xff, PT ;  /* 0x000000ff0400780c */ /* 0x000fc60003fc4270 */
[----:B------:R-:W4:Y:S01]  /*19bf0*/  LDL.64 R4, [R1+0x60] ;  /* 0x0000600001047983 */ /* 0x000f220000100a00 */
[----:B------:R-:W-:Y:S02]  /*19c00*/  SEL R0, RZ, 0x4, P2 ;  /* 0x00000004ff007807 */ /* 0x000fe40001000000 */
[----:B------:R-:W-:Y:S01]  /*19c10*/  ISETP.NE.U32.AND P2, PT, R2, RZ, PT ;  /* 0x000000ff0200720c */ /* 0x000fe20003f45070 */
[----:B------:R-:W-:Y:S01]  /*19c20*/  VIADD R2, R134, 0x100000 ;  /* 0x0010000086027836 */ /* 0x000fe20000000000 */
[----:B------:R-:W-:Y:S01]  /*19c30*/  SEL R0, R0, RZ, P6 ;  /* 0x000000ff00007207 */ /* 0x000fe20003000000 */
[----:B------:R-:W4:Y:S04]  /*19c40*/  LDL.64 R36, [R1+0x358] ;  /* 0x0003580001247983 */ /* 0x000f280000100a00 */
[----:B------:R1:W-:Y:S01]  /*19c50*/  LDGSTS.E [R2+-0x3fe0c], desc[UR22][R234.64], !P3 ;  /* 0xc01f4000ea027fae */ /* 0x0003e2000d9a1016 */
[----:B------:R-:W-:Y:S01]  /*19c60*/  ISETP.NE.U32.AND P3, PT, R0, RZ, PT ;  /* 0x000000ff0000720c */ /* 0x000fe20003f65070 */
[----:B------:R-:W-:-:S02]  /*19c70*/  VIADD R0, R134, 0x100000 ;  /* 0x0010000086007836 */ /* 0x000fc40000000000 */
[----:B------:R-:W4:Y:S04]  /*19c80*/  LDL.64 R34, [R1+0x3d8] ;  /* 0x0003d80001227983 */ /* 0x000f280000100a00 */
[----:B------:R-:W-:Y:S01]  /*19c90*/  LDGSTS.E [R0+-0x3fe08], desc[UR22][R236.64], !P4 ;  /* 0xc01f8000ec007fae */ /* 0x000fe2000e1a1016 */
[----:B-1----:R-:W-:-:S03]  /*19ca0*/  VIADD R2, R132, 0xffffff7f ;  /* 0xffffff7f84027836 */ /* 0x002fc60000000000 */
[----:B------:R1:W-:Y:S01]  /*19cb0*/  LDGSTS.E [R0+-0x3fe04], desc[UR22][R238.64], !P5 ;  /* 0xc01fc000ee007fae */ /* 0x0003e2000e9a1016 */
[----:B------:R-:W-:Y:S02]  /*19cc0*/  IMAD R132, R252, 0x100, R252 ;  /* 0x00000100fc847824 */ /* 0x000fe400078e02fc */
[----:B------:R-:W2:Y:S01]  /*19cd0*/  LDC R252, c[0x0][0x3a0] ;  /* 0x0000e800fffc7b82 */ /* 0x000ea20000000800 */
[----:B------:R-:W0:Y:S01]  /*19ce0*/  LDGDEPBAR ;  /* 0x00000000000079af */ /* 0x000e220000000000 */
[----:B------:R-:W-:-:S03]  /*19cf0*/  IMAD.SHL.U32 R132, R132, 0x4, RZ ;  /* 0x0000000484847824 */ /* 0x000fc600078e00ff */
[----:B------:R-:W4:Y:S02]  /*19d00*/  LDL.64 R32, [R1+0x418] ;  /* 0x0004180001207983 */ /* 0x000f240000100a00 */
[----:B------:R-:W-:Y:S01]  /*19d10*/  LOP3.LUT R132, R132, 0x1807c, RZ, 0xc0, !PT ;  /* 0x0001807c84847812 */ /* 0x000fe200078ec0ff */
[----:B-1----:R-:W-:Y:S01]  /*19d20*/  VIADD R0, R136, 0xffffff7d ;  /* 0xffffff7d88007836 */ /* 0x002fe20000000000 */
[----:B------:R-:W4:Y:S03]  /*19d30*/  LDL.64 R30, [R1+0x458] ;  /* 0x00045800011e7983 */ /* 0x000f260000100a00 */
[C---:B------:R-:W-:Y:S01]  /*19d40*/  VIADD R136, R132.reuse, UR9 ;  /* 0x0000000984887c36 */ /* 0x040fe20008000000 */
[----:B------:R-:W4:Y:S04]  /*19d50*/  LDL.64 R28, [R1+0x498] ;  /* 0x00049800011c7983 */ /* 0x000f280000100a00 */
        /* <DEDUP_REMOVED lines=9> */
[----:B--2---:R-:W-:Y:S04]  /*19df0*/  LDGSTS.E [R136], desc[UR22][R8.64], P2 ;  /* 0x0000000008887fae */ /* 0x004fe800091a1016 */
[----:B------:R-:W-:Y:S04]  /*19e00*/  LDGSTS.E [R136+0x400], desc[UR22][R240.64], P2 ;  /* 0x00400000f0887fae */ /* 0x000fe800091a1016 */
[----:B------:R-:W-:Y:S04]  /*19e10*/  LDGSTS.E [R136+0x800], desc[UR22][R246.64], P2 ;  /* 0x00800000f6887fae */ /* 0x000fe800091a1016 */
[----:B------:R-:W2:Y:S04]  /*19e20*/  LDL.64 R8, [R1+0x808] ;  /* 0x0008080001087983 */ /* 0x000ea80000100a00 */
[----:B------:R-:W-:Y:S04]  /*19e30*/  LDGSTS.E [R136+0xc00], desc[UR22][R248.64], P2 ;  /* 0x00c00000f8887fae */ /* 0x000fe800091a1016 */
[----:B------:R-:W2:Y:S04]  /*19e40*/  LDL.64 R246, [R1+0x398] ;  /* 0x0003980001f67983 */ /* 0x000ea80000100a00 */
[----:B------:R-:W-:Y:S04]  /*19e50*/  LDGSTS.E [R136+0x1000], desc[UR22][R250.64], P2 ;  /* 0x01000000fa887fae */ /* 0x000fe800091a1016 */
[----:B------:R-:W2:Y:S04]  /*19e60*/  LDL.64 R248, [R1+0x558] ;  /* 0x0005580001f87983 */ /* 0x000ea80000100a00 */
[----:B------:R-:W2:Y:S04]  /*19e70*/  LDL.64 R240, [R1+0x860] ;  /* 0x0008600001f07983 */ /* 0x000ea80000100a00 */
[----:B------:R-:W2:Y:S04]  /*19e80*/  LDL.64 R250, [R1+0x8b8] ;  /* 0x0008b80001fa7983 */ /* 0x000ea80000100a00 */
[----:B---3--:R-:W-:Y:S04]  /*19e90*/  LDGSTS.E [R136+0x1400], desc[UR22][R44.64], P2 ;  /* 0x014000002c887fae */ /* 0x008fe800091a1016 */
[----:B------:R-:W-:Y:S04]  /*19ea0*/  LDGSTS.E [R136+0x1800], desc[UR22][R242.64], P2 ;  /* 0x01800000f2887fae */ /* 0x000fe800091a1016 */
[----:B------:R-:W-:Y:S01]  /*19eb0*/  LDGSTS.E [R136+0x1c00], desc[UR22][R244.64], P2 ;  /* 0x01c00000f4887fae */ /* 0x000fe200091a1016 */
[----:B------:R-:W-:-:S03]  /*19ec0*/  LOP3.LUT R143, R132, 0x10, RZ, 0x3c, !PT ;  /* 0x00000010848f7812 */ /* 0x000fc600078e3cff */
[----:B------:R-:W3:Y:S04]  /*19ed0*/  LDL.64 R44, [R1+0x158] ;  /* 0x00015800012c7983 */ /* 0x000ee80000100a00 */
[----:B------:R-:W3:Y:S04]  /*19ee0*/  LDL.64 R242, [R1+0x918] ;  /* 0x0009180001f27983 */ /* 0x000ee80000100a00 */
[----:B----4-:R-:W-:Y:S04]  /*19ef0*/  LDGSTS.E [R136+0x2000], desc[UR22][R4.64], P2 ;  /* 0x0200000004887fae */ /* 0x010fe800091a1016 */
[----:B------:R-:W4:Y:S04]  /*19f00*/  LDL.64 R244, [R1+0x258] ;  /* 0x0002580001f47983 */ /* 0x000f280000100a00 */
[----:B------:R-:W-:Y:S04]  /*19f10*/  LDGSTS.E [R136+0x2400], desc[UR22][R42.64], P2 ;  /* 0x024000002a887fae */ /* 0x000fe800091a1016 */
[----:B------:R-:W3:Y:S04]  /*19f20*/  LDL.64 R4, [R1+0x218] ;  /* 0x0002180001047983 */ /* 0x000ee80000100a00 */
[----:B------:R-:W-:Y:S04]  /*19f30*/  LDGSTS.E [R136+0x2800], desc[UR22][R40.64], P2 ;  /* 0x0280000028887fae */ /* 0x000fe800091a1016 */
[----:B------:R-:W-:Y:S04]  /*19f40*/  LDGSTS.E [R136+0x2c00], desc[UR22][R38.64], P2 ;  /* 0x02c0000026887fae */ /* 0x000fe800091a1016 */
[----:B------:R-:W-:Y:S01]  /*19f50*/  LDGSTS.E [R136+0x3000], desc[UR22][R36.64], P2 ;  /* 0x0300000024887fae */ /* 0x000fe200091a1016 */
[----:B------:R-:W-:-:S03]  /*19f60*/  VIADD R143, R143, UR9 ;  /* 0x000000098f8f7c36 */ /* 0x000fc60008000000 */
[----:B------:R-:W3:Y:S04]  /*19f70*/  LDL.64 R42, [R1+0x58] ;  /* 0x00005800012a7983 */ /* 0x000ee80000100a00 */
[----:B------:R-:W3:Y:S04]  /*19f80*/  LDL.64 R40, [R1+0x2a0] ;  /* 0x0002a00001287983 */ /* 0x000ee80000100a00 */
[----:B------:R-:W3:Y:S04]  /*19f90*/  LDL.64 R38, [R1+0x2e0] ;  /* 0x0002e00001267983 */ /* 0x000ee80000100a00 */
[----:B------:R-:W3:Y:S04]  /*19fa0*/  LDL.64 R36, [R1+0x320] ;  /* 0x0003200001247983 */ /* 0x000ee80000100a00 */
[----:B--2---:R-:W-:Y:S04]  /*19fb0*/  LDGSTS.E [R136+0x3400], desc[UR22][R246.64], P2 ;  /* 0x03400000f6887fae */ /* 0x004fe800091a1016 */
[----:B------:R-:W-:Y:S04]  /*19fc0*/  LDGSTS.E [R136+0x3800], desc[UR22][R34.64], P2 ;  /* 0x0380000022887fae */ /* 0x000fe800091a1016 */
[----:B------:R-:W-:Y:S04]  /*19fd0*/  LDGSTS.E [R136+0x3c00], desc[UR22][R32.64], P2 ;  /* 0x03c0000020887fae */ /* 0x000fe800091a1016 */
[----:B------:R-:W-:Y:S04]  /*19fe0*/  LDGSTS.E [R136+0x4000], desc[UR22][R30.64], P2 ;  /* 0x040000001e887fae */ /* 0x000fe800091a1016 */
[----:B------:R-:W-:Y:S04]  /*19ff0*/  LDGSTS.E [R136+0x4400], desc[UR22][R28.64], P2 ;  /* 0x044000001c887fae */ /* 0x000fe800091a1016 */
[----:B------:R-:W-:Y:S04]  /*1a000*/  LDGSTS.E [R136+0x4800], desc[UR22][R26.64], P2 ;  /* 0x048000001a887fae */ /* 0x000fe800091a1016 */
[----:B------:R-:W2:Y:S04]  /*1a010*/  LDL.64 R246, [R1+0x1d8] ;  /* 0x0001d80001f67983 */ /* 0x000ea80000100a00 */
        /* <DEDUP_REMOVED lines=9> */
[----:B------:R-:W-:Y:S04]  /*1a0b0*/  LDGSTS.E [R136+0x6c00], desc[UR22][R10.64], P2 ;  /* 0x06c000000a887fae */ /* 0x000fe800091a1016 */
[----:B------:R-:W-:Y:S04]  /*1a0c0*/  LDGSTS.E [R136+0x7000], desc[UR22][R8.64], P2 ;  /* 0x0700000008887fae */ /* 0x000fe800091a1016 */
[----:B------:R-:W-:Y:S04]  /*1a0d0*/  LDGSTS.E [R136+0x7400], desc[UR22][R240.64], P2 ;  /* 0x07400000f0887fae */ /* 0x000fe800091a1016 */
[----:B------:R-:W-:Y:S04]  /*1a0e0*/  LDGSTS.E [R136+0x7800], desc[UR22][R250.64], P2 ;  /* 0x07800000fa887fae */ /* 0x000fe800091a1016 */
[----:B------:R-:W2:Y:S04]  /*1a0f0*/  LDL.64 R8, [R1+0x118] ;  /* 0x0001180001087983 */ /* 0x000ea80000100a00 */
[----:B------:R-:W2:Y:S04]  /*1a100*/  LDL.64 R240, [R1+0xd8] ;  /* 0x0000d80001f07983 */ /* 0x000ea80000100a00 */
[----:B------:R-:W2:Y:S04]  /*1a110*/  LDL.64 R250, [R1+0x98] ;  /* 0x0000980001fa7983 */ /* 0x000ea80000100a00 */
[----:B---3--:R-:W-:Y:S04]  /*1a120*/  LDGSTS.E [R136+0x7c00], desc[UR22][R242.64], P2 ;  /* 0x07c00000f2887fae */ /* 0x008fe800091a1016 */
[----:B----4-:R-:W-:Y:S04]  /*1a130*/  LDGSTS.E [R143+0x80], desc[UR22][R244.64], P2 ;  /* 0x00080000f48f7fae */ /* 0x010fe800091a1016 */
[----:B------:R-:W-:Y:S04]  /*1a140*/  LDGSTS.E [R143+0x480], desc[UR22][R4.64], P2 ;  /* 0x00480000048f7fae */ /* 0x000fe800091a1016 */
[----:B------:R-:W3:Y:S04]  /*1a150*/  LDL.64 R34, [R1+0x3a0] ;  /* 0x0003a00001227983 */ /* 0x000ee80000100a00 */
[----:B------:R-:W4:Y:S04]  /*1a160*/  LDL.64 R32, [R1+0x3e0] ;  /* 0x0003e00001207983 */ /* 0x000f280000100a00 */
[----:B------:R-:W3:Y:S04]  /*1a170*/  LDL.64 R4, [R1+0x360] ;  /* 0x0003600001047983 */ /* 0x000ee80000100a00 */
[----:B------:R-:W3:Y:S04]  /*1a180*/  LDL.64 R30, [R1+0x420] ;  /* 0x00042000011e7983 */ /* 0x000ee80000100a00 */
[----:B------:R-:W3:Y:S04]  /*1a190*/  LDL.64 R28, [R1+0x460] ;  /* 0x00046000011c7983 */ /* 0x000ee80000100a00 */
        /* <DEDUP_REMOVED lines=11> */
[----:B--2---:R-:W-:Y:S04]  /*1a250*/  LDGSTS.E [R143+0x880], desc[UR22][R246.64], P2 ;  /* 0x00880000f68f7fae */ /* 0x004fe800091a1016 */
[----:B------:R-:W2:Y:S04]  /*1a260*/  LDL.64 R246, [R1+0x810] ;  /* 0x0008100001f67983 */ /* 0x000ea80000100a00 */
[----:B------:R-:W-:Y:S04]  /*1a270*/  LDGSTS.E [R143+0xc80], desc[UR22][R248.64], P2 ;  /* 0x00c80000f88f7fae */ /* 0x000fe800091a1016 */
[----:B------:R-:W-:Y:S04]  /*1a280*/  LDGSTS.E [R143+0x1080], desc[UR22][R44.64], P2 ;  /* 0x010800002c8f7fae */ /* 0x000fe800091a1016 */
[----:B------:R-:W2:Y:S04]  /*1a290*/  LDL.64 R248, [R1+0x868] ;  /* 0x0008680001f87983 */ /* 0x000ea80000100a00 */
[----:B------:R-:W2:Y:S04]  /*1a2a0*/  LDL.64 R44, [R1+0x190] ;  /* 0x00019000012c7983 */ /* 0x000ea80000100a00 */
[----:B------:R-:W-:Y:S04]  /*1a2b0*/  LDGSTS.E [R143+0x1480], desc[UR22][R8.64], P2 ;  /* 0x01480000088f7fae */ /* 0x000fe800091a1016 */
[----:B------:R-:W-:Y:S04]  /*1a2c0*/  LDGSTS.E [R143+0x1880], desc[UR22][R240.64], P2 ;  /* 0x01880000f08f7fae */ /* 0x000fe800091a1016 */
[----:B------:R-:W-:Y:S04]  /*1a2d0*/  LDGSTS.E [R143+0x1c80], desc[UR22][R250.64], P2 ;  /* 0x01c80000fa8f7fae */ /* 0x000fe800091a1016 */
[----:B------:R-:W2:Y:S04]  /*1a2e0*/  LDL.64 R8, [R1+0x8c0] ;  /* 0x0008c00001087983 */ /* 0x000ea80000100a00 */
[----:B------:R-:W2:Y:S04]  /*1a2f0*/  LDL.64 R240, [R1+0x920] ;  /* 0x0009200001f07983 */ /* 0x000ea80000100a00 */
[----:B------:R-:W2:Y:S04]  /*1a300*/  LDL.64 R250, [R1+0x250] ;  /* 0x0002500001fa7983 */ /* 0x000ea80000100a00 */
[----:B------:R-:W-:Y:S04]  /*1a310*/  LDGSTS.E [R143+0x2080], desc[UR22][R42.64], P2 ;  /* 0x020800002a8f7fae */ /* 0x000fe800091a1016 */
[----:B------:R-:W-:Y:S04]  /*1a320*/  LDGSTS.E [R143+0x2480], desc[UR22][R40.64], P2 ;  /* 0x02480000288f7fae */ /* 0x000fe800091a1016 */
[----:B------:R-:W-:Y:S04]  /*1a330*/  LDGSTS.E [R143+0x2880], desc[UR22][R38.64], P2 ;  /* 0x02880000268f7fae */ /* 0x000fe800091a1016 */
[----:B------:R-:W-:Y:S04]  /*1a340*/  LDGSTS.E [R143+0x2c80], desc[UR22][R36.64], P2 ;  /* 0x02c80000248f7fae */ /* 0x000fe800091a1016 */
[----:B---3--:R-:W-:Y:S04]  /*1a350*/  LDGSTS.E [R143+0x3080], desc[UR22][R4.64], P2 ;  /* 0x03080000048f7fae */ /* 0x008fe800091a1016 */
[----:B------:R-:W-:Y:S04]  /*1a360*/  LDGSTS.E [R143+0x3480], desc[UR22][R34.64], P2 ;  /* 0x03480000228f7fae */ /* 0x000fe800091a1016 */
[----:B----4-:R-:W-:Y:S04]  /*1a370*/  LDGSTS.E [R143+0x3880], desc[UR22][R32.64], P2 ;  /* 0x03880000208f7fae */ /* 0x010fe800091a1016 */
[----:B------:R-:W3:Y:S04]  /*1a380*/  LDL.64 R4, [R1+0x210] ;  /* 0x0002100001047983 */ /* 0x000ee80000100a00 */
        /* <DEDUP_REMOVED lines=11> */
[----:B------:R-:W4:Y:S04]  /*1a440*/  LDL.64 R244, [R1+0x1d0] ;  /* 0x0001d00001f47983 */ /* 0x000f280000100a00 */
[----:B------:R-:W-:Y:S04]  /*1a450*/  LDGSTS.E [R143+0x6880], desc[UR22][R10.64], P2 ;  /* 0x068800000a8f7fae */ /* 0x000fe800091a1016 */
[----:B------:R-:W-:Y:S01]  /*1a460*/  LDGSTS.E [R143+0x6c80], desc[UR22][R242.64], P2 ;  /* 0x06c80000f28f7fae */ /* 0x000fe200091a1016 */
[----:B------:R-:W-:-:S03]  /*1a470*/  LOP3.LUT R142, R132, 0x20, RZ, 0x3c, !PT ;  /* 0x00000020848e7812 */ /* 0x000fc600078e3cff */
[----:B------:R-:W4:Y:S04]  /*1a480*/  LDL.64 R42, [R1+0x90] ;  /* 0x00009000012a7983 */ /* 0x000f280000100a00 */
[----:B------:R-:W4:Y:S04]  /*1a490*/  LDL.64 R40, [R1+0x268] ;  /* 0x0002680001287983 */ /* 0x000f280000100a00 */
[----:B------:R-:W4:Y:S01]  /*1a4a0*/  LDL.64 R242, [R1+0x150] ;  /* 0x0001500001f27983 */ /* 0x000f220000100a00 */
[----:B------:R-:W-:-:S03]  /*1a4b0*/  VIADD R142, R142, UR9 ;  /* 0x000000098e8e7c36 */ /* 0x000fc60008000000 */
        /* <DEDUP_REMOVED lines=18> */
[----:B------:R-:W2:Y:S04]  /*1a5e0*/  LDL.64 R248, [R1+0xd0] ;  /* 0x0000d00001f87983 */ /* 0x000ea80000100a00 */
[----:B------:R-:W-:Y:S04]  /*1a5f0*/  LDGSTS.E [R143+0x7880], desc[UR22][R8.64], P2 ;  /* 0x07880000088f7fae */ /* 0x000fe800091a1016 */
[----:B------:R-:W-:Y:S04]  /*1a600*/  LDGSTS.E [R143+0x7c80], desc[UR22][R240.64], P2 ;  /* 0x07c80000f08f7fae */ /* 0x000fe800091a1016 */
[----:B------:R-:W-:Y:S04]  /*1a610*/  LDGSTS.E [R142+0x100], desc[UR22][R250.64], P2 ;  /* 0x00100000fa8e7fae */ /* 0x000fe800091a1016 */
[----:B------:R-:W2:Y:S04]  /*1a620*/  LDL.64 R8, [R1+0x768] ;  /* 0x0007680001087983 */ /* 0x000ea80000100a00 */
[----:B------:R-:W2:Y:S04]  /*1a630*/  LDL.64 R240, [R1+0x7c8] ;  /* 0x0007c80001f07983 */ /* 0x000ea80000100a00 */
[----:B------:R-:W2:Y:S04]  /*1a640*/  LDL.64 R250, [R1+0x328] ;  /* 0x0003280001fa7983 */ /* 0x000ea80000100a00 */
[----:B---3--:R-:W-:Y:S04]  /*1a650*/  LDGSTS.E [R142+0x500], desc[UR22][R4.64], P2 ;  /* 0x00500000048e7fae */ /* 0x008fe800091a1016 */
[----:B------:R-:W3:Y:S04]  /*1a660*/  LDL.64 R4, [R1+0x4e8] ;  /* 0x0004e80001047983 */ /* 0x000ee80000100a00 */
[----:B----4-:R-:W-:Y:S04]  /*1a670*/  LDGSTS.E [R142+0x900], desc[UR22][R244.64], P2 ;  /* 0x00900000f48e7fae */ /* 0x010fe800091a1016 */
[----:B------:R-:W-:Y:S04]  /*1a680*/  LDGSTS.E [R142+0xd00], desc[UR22][R44.64], P2 ;  /* 0x00d000002c8e7fae */ /* 0x000fe800091a1016 */
[----:B------:R-:W4:Y:S04]  /*1a690*/  LDL.64 R244, [R1+0x820] ;  /* 0x0008200001f47983 */ /* 0x000f280000100a00 */
[----:B------:R-:W4:Y:S04]  /*1a6a0*/  LDL.LU.64 R44, [R1+0x1768] ;  /* 0x00176800012c7983 */ /* 0x000f280000300a00 */
[----:B------:R-:W-:Y:S04]  /*1a6b0*/  LDGSTS.E [R142+0x1100], desc[UR22][R242.64], P2 ;  /* 0x01100000f28e7fae */ /* 0x000fe800091a1016 */
[----:B------:R-:W4:Y:S04]  /*1a6c0*/  LDL.64 R242, [R1+0x878] ;  /* 0x0008780001f27983 */ /* 0x000f280000100a00 */
[----:B--2---:R-:W-:Y:S04]  /*1a6d0*/  LDGSTS.E [R142+0x1500], desc[UR22][R246.64], P2 ;  /* 0x01500000f68e7fae */ /* 0x004fe800091a1016 */
[----:B------:R-:W2:Y:S04]  /*1a6e0*/  LDL.64 R246, [R1+0x8d0] ;  /* 0x0008d00001f67983 */ /* 0x000ea80000100a00 */
[----:B------:R-:W-:Y:S04]  /*1a6f0*/  LDGSTS.E [R142+0x1900], desc[UR22][R248.64], P2 ;  /* 0x01900000f88e7fae */ /* 0x000fe800091a1016 */
[----:B------:R-:W-:Y:S04]  /*1a700*/  LDGSTS.E [R142+0x1d00], desc[UR22][R42.64], P2 ;  /* 0x01d000002a8e7fae */ /* 0x000fe800091a1016 */
[----:B------:R-:W-:Y:S04]  /*1a710*/  LDGSTS.E [R142+0x2100], desc[UR22][R40.64], P2 ;  /* 0x02100000288e7fae */ /* 0x000fe800091a1016 */
[----:B------:R-:W2:Y:S04]  /*1a720*/  LDL.64 R248, [R1+0x928] ;  /* 0x0009280001f87983 */ /* 0x000ea80000100a00 */
        /* <DEDUP_REMOVED lines=13> */
[----:B---3--:R-:W-:Y:S04]  /*1a800*/  LDGSTS.E [R142+0x4900], desc[UR22][R4.64], P2 ;  /* 0x04900000048e7fae */ /* 0x008fe800091a1016 */
[----:B------:R-:W-:Y:S04]  /*1a810*/  LDGSTS.E [R142+0x4d00], desc[UR22][R22.64], P2 ;  /* 0x04d00000168e7fae */ /* 0x000fe800091a1016 */
[----:B------:R-:W-:Y:S04]  /*1a820*/  LDGSTS.E [R142+0x5100], desc[UR22][R20.64], P2 ;  /* 0x05100000148e7fae */ /* 0x000fe800091a1016 */
        /* <DEDUP_REMOVED lines=8> */
[----:B------:R-:W3:Y:S04]  /*1a8b0*/  LDL.64 R10, [R1+0x188] ;  /* 0x00018800010a7983 */ /* 0x000ee80000100a00 */
[----:B----4-:R-:W-:Y:S04]  /*1a8c0*/  LDGSTS.E [R142+0x7100], desc[UR22][R244.64], P2 ;  /* 0x07100000f48e7fae */ /* 0x010fe800091a1016 */
[----:B------:R-:W4:Y:S04]  /*1a8d0*/  LDL.64 R8, [R1+0x148] ;  /* 0x0001480001087983 */ /* 0x000f280000100a00 */
[----:B------:R-:W4:Y:S04]  /*1a8e0*/  LDL.64 R244, [R1+0x108] ;  /* 0x0001080001f47983 */ /* 0x000f280000100a00 */
[----:B------:R-:W-:Y:S01]  /*1a8f0*/  LDGSTS.E [R142+0x7500], desc[UR22][R242.64], P2 ;  /* 0x07500000f28e7fae */ /* 0x000fe200091a1016 */
[----:B------:R-:W-:-:S04]  /*1a900*/  LOP3.LUT R141, R132, 0x30, RZ, 0x3c, !PT ;  /* 0x00000030848d7812 */ /* 0x000fc800078e3cff */
[----:B------:R-:W-:Y:S01]  /*1a910*/  IADD3 R141, PT, PT, R141, UR9, RZ ;  /* 0x000000098d8d7c10 */ /* 0x000fe2000fffe0ff */
[----:B--2---:R-:W-:Y:S04]  /*1a920*/  LDGSTS.E [R142+0x7900], desc[UR22][R246.64], P2 ;  /* 0x07900000f68e7fae */ /* 0x004fe800091a1016 */
[----:B------:R-:W2:Y:S04]  /*1a930*/  LDL.64 R246, [R1+0x270] ;  /* 0x0002700001f67983 */ /* 0x000ea80000100a00 */
[----:B------:R-:W-:Y:S04]  /*1a940*/  LDGSTS.E [R142+0x7d00], desc[UR22][R248.64], P2 ;  /* 0x07d00000f88e7fae */ /* 0x000fe800091a1016 */
[----:B------:R-:W2:Y:S04]  /*1a950*/  LDL.64 R248, [R1+0x2b0] ;  /* 0x0002b00001f87983 */ /* 0x000ea80000100a00 */
[----:B------:R1:W-:Y:S04]  /*1a960*/  STL.64 [R1+0x1618], R142 ;  /* 0x0016188e01007387 */ /* 0x0003e80000100a00 */
[----:B------:R-:W2:Y:S04]  /*1a970*/  LDL.64 R36, [R1+0x2f0] ;  /* 0x0002f00001247983 */ /* 0x000ea80000100a00 */
        /* <DEDUP_REMOVED lines=13> */
[----:B------:R-:W-:Y:S04]  /*1aa50*/  LDGSTS.E [R141+0x180], desc[UR22][R250.64], P2 ;  /* 0x00180000fa8d7fae */ /* 0x000fe800091a1016 */
[----:B------:R-:W2:Y:S04]  /*1aa60*/  LDL.64 R242, [R1+0x6c0] ;  /* 0x0006c00001f27983 */ /* 0x000ea80000100a00 */
[----:B---3--:R-:W-:Y:S04]  /*1aa70*/  LDGSTS.E [R141+0x580], desc[UR22][R4.64], P2 ;  /* 0x00580000048d7fae */ /* 0x008fe800091a1016 */
[----:B------:R-:W3:Y:S04]  /*1aa80*/  LDL.64 R250, [R1+0x718] ;  /* 0x0007180001fa7983 */ /* 0x000ee80000100a00 */
[----:B------:R-:W-:Y:S04]  /*1aa90*/  LDGSTS.E [R141+0x980], desc[UR22][R42.64], P2 ;  /* 0x009800002a8d7fae */ /* 0x000fe800091a1016 */
[----:B------:R-:W3:Y:S04]  /*1aaa0*/  LDL.64 R4, [R1+0x770] ;  /* 0x0007700001047983 */ /* 0x000ee80000100a00 */
[----:B------:R-:W-:Y:S04]  /*1aab0*/  LDGSTS.E [R141+0xd80], desc[UR22][R10.64], P2 ;  /* 0x00d800000a8d7fae */ /* 0x000fe800091a1016 */
[----:B----4-:R-:W-:Y:S04]  /*1aac0*/  LDGSTS.E [R141+0x1180], desc[UR22][R8.64], P2 ;  /* 0x01180000088d7fae */ /* 0x010fe800091a1016 */
[----:B------:R-:W4:Y:S04]  /*1aad0*/  LDL.64 R10, [R1+0x7d0] ;  /* 0x0007d000010a7983 */ /* 0x000f280000100a00 */
[----:B------:R-:W-:Y:S04]  /*1aae0*/  LDGSTS.E [R141+0x1580], desc[UR22][R244.64], P2 ;  /* 0x01580000f48d7fae */ /* 0x000fe800091a1016 */
[----:B------:R-:W-:Y:S04]  /*1aaf0*/  LDGSTS.E [R141+0x1980], desc[UR22][R40.64], P2 ;  /* 0x01980000288d7fae */ /* 0x000fe800091a1016 */
[----:B------:R-:W4:Y:S04]  /*1ab00*/  LDL.64 R8, [R1+0x828] ;  /* 0x0008280001087983 */ /* 0x000f280000100a00 */
[----:B------:R-:W-:Y:S04]  /*1ab10*/  LDGSTS.E [R141+0x1d80], desc[UR22][R38.64], P2 ;  /* 0x01d80000268d7fae */ /* 0x000fe800091a1016 */
[----:B------:R-:W4:Y:S04]  /*1ab20*/  LDL.64 R244, [R1+0x880] ;  /* 0x0008800001f47983 */ /* 0x000f280000100a00 */
[----:B--2---:R-:W-:Y:S04]  /*1ab30*/  LDGSTS.E [R141+0x2180], desc[UR22][R246.64], P2 ;  /* 0x02180000f68d7fae */ /* 0x004fe800091a1016 */
        /* <DEDUP_REMOVED lines=18> */
[----:B------:R-:W-:Y:S04]  /*1ac60*/  LDGSTS.E [R141+0x6180], desc[UR22][R242.64], P2 ;  /* 0x06180000f28d7fae */ /* 0x000fe800091a1016 */
[----:B---3--:R-:W-:Y:S04]  /*1ac70*/  LDGSTS.E [R141+0x6580], desc[UR22][R250.64], P2 ;  /* 0x06580000fa8d7fae */ /* 0x008fe800091a1016 */
[----:B------:R-:W3:Y:S04]  /*1ac80*/  LDL.64 R242, [R1+0x200] ;  /* 0x0002000001f27983 */ /* 0x000ee80000100a00 */
[----:B------:R-:W3:Y:S04]  /*1ac90*/  LDL.64 R250, [R1+0x1c0] ;  /* 0x0001c00001fa7983 */ /* 0x000ee80000100a00 */
[----:B------:R-:W-:Y:S04]  /*1aca0*/  LDGSTS.E [R141+0x6980], desc[UR22][R4.64], P2 ;  /* 0x06980000048d7fae */ /* 0x000fe800091a1016 */
[----:B------:R-:W3:Y:S04]  /*1acb0*/  LDL.64 R4, [R1+0x180] ;  /* 0x0001800001047983 */ /* 0x000ee80000100a00 */
[----:B-1----:R-:W3:Y:S04]  /*1acc0*/  LDL.LU.64 R142, [R1+0x728] ;  /* 0x00072800018e7983 */ /* 0x002ee80000300a00 */
[----:B----4-:R-:W-:Y:S04]  /*1acd0*/  LDGSTS.E [R141+0x6d80], desc[UR22][R10.64], P2 ;  /* 0x06d800000a8d7fae */ /* 0x010fe800091a1016 */
[----:B------:R-:W4:Y:S04]  /*1ace0*/  LDL.64 R42, [R1+0x140] ;  /* 0x00014000012a7983 */ /* 0x000f280000100a00 */
[----:B------:R-:W-:Y:S04]  /*1acf0*/  LDGSTS.E [R141+0x7180], desc[UR22][R8.64], P2 ;  /* 0x07180000088d7fae */ /* 0x000fe800091a1016 */
[----:B------:R-:W4:Y:S04]  /*1ad00*/  LDL.64 R40, [R1+0x100] ;  /* 0x0001000001287983 */ /* 0x000f280000100a00 */
[----:B------:R-:W-:Y:S04]  /*1ad10*/  LDGSTS.E [R141+0x7580], desc[UR22][R244.64], P2 ;  /* 0x07580000f48d7fae */ /* 0x000fe800091a1016 */
[----:B------:R-:W4:Y:S04]  /*1ad20*/  LDL.64 R38, [R1+0x278] ;  /* 0x0002780001267983 */ /* 0x000f280000100a00 */
[----:B------:R-:W4:Y:S04]  /*1ad30*/  LDL.64 R36, [R1+0x2b8] ;  /* 0x0002b80001247983 */ /* 0x000f280000100a00 */
[----:B------:R-:W4:Y:S01]  /*1ad40*/  LDL.64 R244, [R1+0xc0] ;  /* 0x0000c00001f47983 */ /* 0x000f220000100a00 */
[----:B------:R-:W-:-:S03]  /*1ad50*/  LOP3.LUT R140, R132, 0x40, RZ, 0x3c, !PT ;  /* 0x00000040848c7812 */ /* 0x000fc600078e3cff */
[----:B------:R-:W4:Y:S04]  /*1ad60*/  LDL.64 R34, [R1+0x2f8] ;  /* 0x0002f80001227983 */ /* 0x000f280000100a00 */
        /* <DEDUP_REMOVED lines=19> */
[----:B------:R-:W2:Y:S04]  /*1aea0*/  LDL.64 R240, [R1+0x7d8] ;  /* 0x0007d80001f07983 */ /* 0x000ea80000100a00 */
[----:B---3--:R-:W-:Y:S04]  /*1aeb0*/  LDGSTS.E [R140+0x600], desc[UR22][R242.64], P2 ;  /* 0x00600000f28c7fae */ /* 0x008fe800091a1016 */
[----:B------:R-:W-:Y:S04]  /*1aec0*/  LDGSTS.E [R140+0xa00], desc[UR22][R250.64], P2 ;  /* 0x00a00000fa8c7fae */ /* 0x000fe800091a1016 */
[----:B------:R-:W3:Y:S04]  /*1aed0*/  LDL.64 R242, [R1+0x838] ;  /* 0x0008380001f27983 */ /* 0x000ee80000100a00 */
[----:B------:R-:W3:Y:S04]  /*1aee0*/  LDL.64 R250, [R1+0x780] ;  /* 0x0007800001fa7983 */ /* 0x000ee80000100a00 */
[----:B------:R-:W-:Y:S04]  /*1aef0*/  LDGSTS.E [R140+0xe00], desc[UR22][R4.64], P2 ;  /* 0x00e00000048c7fae */ /* 0x000fe800091a1016 */
[----:B------:R-:W3:Y:S04]  /*1af00*/  LDL.64 R4, [R1+0x890] ;  /* 0x0008900001047983 */ /* 0x000ee80000100a00 */
[----:B----4-:R-:W-:Y:S04]  /*1af10*/  LDGSTS.E [R140+0x1200], desc[UR22][R42.64], P2 ;  /* 0x012000002a8c7fae */ /* 0x010fe800091a1016 */
[----:B------:R-:W-:Y:S04]  /*1af20*/  LDGSTS.E [R140+0x1600], desc[UR22][R40.64], P2 ;  /* 0x01600000288c7fae */ /* 0x000fe800091a1016 */
[----:B------:R-:W4:Y:S04]  /*1af30*/  LDL.LU.64 R42, [R1+0x1760] ;  /* 0x00176000012a7983 */ /* 0x000f280000300a00 */
[----:B------:R-:W-:Y:S04]  /*1af40*/  LDGSTS.E [R140+0x1a00], desc[UR22][R244.64], P2 ;  /* 0x01a00000f48c7fae */ /* 0x000fe800091a1016 */
[----:B------:R-:W4:Y:S04]  /*1af50*/  LDL.64 R244, [R1+0x8e8] ;  /* 0x0008e80001f47983 */ /* 0x000f280000100a00 */
[----:B--2---:R-:W-:Y:S04]  /*1af60*/  LDGSTS.E [R140+0x1e00], desc[UR22][R246.64], P2 ;  /* 0x01e00000f68c7fae */ /* 0x004fe800091a1016 */
        /* <DEDUP_REMOVED lines=20> */
[----:B------:R1:W-:Y:S04]  /*1b0b0*/  STL.64 [R1+0x1698], R142 ;  /* 0x0016988e01007387 */ /* 0x0003e80000100a00 */
[----:B------:R-:W2:Y:S04]  /*1b0c0*/  LDL.64 R40, [R1+0x1b8] ;  /* 0x0001b80001287983 */ /* 0x000ea80000100a00 */
[----:B------:R-:W2:Y:S04]  /*1b0d0*/  LDL.64 R38, [R1+0xb8] ;  /* 0x0000b80001267983 */ /* 0x000ea80000100a00 */
[----:B---3--:R-:W-:Y:S04]  /*1b0e0*/  LDGSTS.E [R140+0x6a00], desc[UR22][R250.64], P2 ;  /* 0x06a00000fa8c7fae */ /* 0x008fe800091a1016 */
[----:B------:R-:W-:Y:S04]  /*1b0f0*/  LDGSTS.E [R140+0x6e00], desc[UR22][R240.64], P2 ;  /* 0x06e00000f08c7fae */ /* 0x000fe800091a1016 */
[----:B------:R-:W-:Y:S04]  /*1b100*/  LDGSTS.E [R140+0x7200], desc[UR22][R242.64], P2 ;  /* 0x07200000f28c7fae */ /* 0x000fe800091a1016 */
[----:B------:R-:W3:Y:S04]  /*1b110*/  LDL.64 R250, [R1+0x1f8] ;  /* 0x0001f80001fa7983 */ /* 0x000ee80000100a00 */
[----:B------:R-:W-:Y:S04]  /*1b120*/  LDGSTS.E [R140+0x7600], desc[UR22][R4.64], P2 ;  /* 0x07600000048c7fae */ /* 0x000fe800091a1016 */
[----:B-1----:R-:W3:Y:S04]  /*1b130*/  LDL.64 R142, [R1+0x178] ;  /* 0x00017800018e7983 */ /* 0x002ee80000100a00 */
[----:B------:R-:W3:Y:S04]  /*1b140*/  LDL.64 R240, [R1+0xf8] ;  /* 0x0000f80001f07983 */ /* 0x000ee80000100a00 */
[----:B------:R-:W3:Y:S04]  /*1b150*/  LDL.64 R4, [R1+0x138] ;  /* 0x0001380001047983 */ /* 0x000ee80000100a00 */
[----:B------:R-:W3:Y:S04]  /*1b160*/  LDL.64 R36, [R1+0x78] ;  /* 0x0000780001247983 */ /* 0x000ee80000100a00 */
[----:B------:R-:W3:Y:S01]  /*1b170*/  LDL.64 R242, [R1+0x280] ;  /* 0x0002800001f27983 */ /* 0x000ee20000100a00 */
[----:B------:R-:W-:-:S03]  /*1b180*/  LOP3.LUT R139, R132, 0x50, RZ, 0x3c, !PT ;  /* 0x00000050848b7812 */ /* 0x000fc600078e3cff */
[----:B----4-:R-:W-:Y:S02]  /*1b190*/  LDGSTS.E [R140+0x7a00], desc[UR22][R244.64], P2 ;  /* 0x07a00000f48c7fae */ /* 0x010fe400091a1016 */
[----:B------:R-:W-:Y:S02]  /*1b1a0*/  VIADD R139, R139, UR9 ;  /* 0x000000098b8b7c36 */ /* 0x000fe40008000000 */
[----:B------:R-:W4:Y:S04]  /*1b1b0*/  LDL.64 R244, [R1+0x2c0] ;  /* 0x0002c00001f47983 */ /* 0x000f280000100a00 */
[----:B--2---:R-:W-:Y:S04]  /*1b1c0*/  LDGSTS.E [R140+0x7e00], desc[UR22][R246.64], P2 ;  /* 0x07e00000f68c7fae */ /* 0x004fe800091a1016 */
[----:B------:R-:W2:Y:S04]  /*1b1d0*/  LDL.64 R246, [R1+0x300] ;  /* 0x0003000001f67983 */ /* 0x000ea80000100a00 */
[----:B------:R1:W-:Y:S04]  /*1b1e0*/  STL.64 [R1+0x1570], R140 ;  /* 0x0015708c01007387 */ /* 0x0003e80000100a00 */
[----:B-1----:R-:W2:Y:S04]  /*1b1f0*/  LDL.LU.64 R140, [R1+0x7e0] ;  /* 0x0007e000018c7983 */ /* 0x002ea80000300a00 */
        /* <DEDUP_REMOVED lines=13> */
[----:B------:R-:W2:Y:S04]  /*1b2d0*/  LDL.64 R10, [R1+0x6d8] ;  /* 0x0006d800010a7983 */ /* 0x000ea80000100a00 */
[----:B------:R-:W2:Y:S04]  /*1b2e0*/  LDL.64 R248, [R1+0x680] ;  /* 0x0006800001f87983 */ /* 0x000ea80000100a00 */
[----:B------:R-:W2:Y:S04]  /*1b2f0*/  LDL.64 R8, [R1+0x730] ;  /* 0x0007300001087983 */ /* 0x000ea80000100a00 */
[----:B---3--:R-:W-:Y:S04]  /*1b300*/  LDGSTS.E [R139+0x680], desc[UR22][R250.64], P2 ;  /* 0x00680000fa8b7fae */ /* 0x008fe800091a1016 */
[----:B------:R-:W-:Y:S04]  /*1b310*/  LDGSTS.E [R139+0xa80], desc[UR22][R40.64], P2 ;  /* 0x00a80000288b7fae */ /* 0x000fe800091a1016 */
[----:B------:R-:W-:Y:S04]  /*1b320*/  LDGSTS.E [R139+0xe80], desc[UR22][R142.64], P2 ;  /* 0x00e800008e8b7fae */ /* 0x000fe800091a1016 */
[----:B------:R-:W3:Y:S04]  /*1b330*/  LDL.64 R250, [R1+0x788] ;  /* 0x0007880001fa7983 */ /* 0x000ee80000100a00 */
[----:B------:R-:W3:Y:S04]  /*1b340*/  LDL.LU.64 R40, [R1+0x1758] ;  /* 0x0017580001287983 */ /* 0x000ee80000300a00 */
[----:B------:R-:W-:Y:S04]  /*1b350*/  LDGSTS.E [R139+0x1280], desc[UR22][R4.64], P2 ;  /* 0x01280000048b7fae */ /* 0x000fe800091a1016 */
[----:B------:R-:W-:Y:S04]  /*1b360*/  LDGSTS.E [R139+0x1680], desc[UR22][R240.64], P2 ;  /* 0x01680000f08b7fae */ /* 0x000fe800091a1016 */
[----:B------:R-:W-:Y:S04]  /*1b370*/  LDGSTS.E [R139+0x1a80], desc[UR22][R38.64], P2 ;  /* 0x01a80000268b7fae */ /* 0x000fe800091a1016 */
[----:B------:R-:W3:Y:S04]  /*1b380*/  LDL.64 R4, [R1+0x840] ;  /* 0x0008400001047983 */ /* 0x000ee80000100a00 */
[----:B------:R-:W-:Y:S04]  /*1b390*/  LDGSTS.E [R139+0x1e80], desc[UR22][R36.64], P2 ;  /* 0x01e80000248b7fae */ /* 0x000fe800091a1016 */
[----:B------:R-:W3:Y:S04]  /*1b3a0*/  LDL.64 R240, [R1+0x898] ;  /* 0x0008980001f07983 */ /* 0x000ee80000100a00 */
[----:B------:R-:W-:Y:S04]  /*1b3b0*/  LDGSTS.E [R139+0x2280], desc[UR22][R242.64], P2 ;  /* 0x02280000f28b7fae */ /* 0x000fe800091a1016 */
[----:B----4-:R-:W-:Y:S04]  /*1b3c0*/  LDGSTS.E [R139+0x2680], desc[UR22][R244.64], P2 ;  /* 0x02680000f48b7fae */ /* 0x010fe800091a1016 */
[----:B------:R-:W4:Y:S04]  /*1b3d0*/  LDL.64 R242, [R1+0x8f0] ;  /* 0x0008f00001f27983 */ /* 0x000f280000100a00 */
        /* <DEDUP_REMOVED lines=19> */
[----:B---3--:R-:W-:Y:S04]  /*1b510*/  LDGSTS.E [R139+0x6a80], desc[UR22][R250.64], P2 ;  /* 0x06a80000fa8b7fae */ /* 0x008fe800091a1016 */
[----:B------:R-:W-:Y:S04]  /*1b520*/  LDGSTS.E [R139+0x6e80], desc[UR22][R140.64], P2 ;  /* 0x06e800008c8b7fae */ /* 0x000fe800091a1016 */
[----:B------:R-:W3:Y:S04]  /*1b530*/  LDL.64 R250, [R1+0x1b0] ;  /* 0x0001b00001fa7983 */ /* 0x000ee80000100a00 */
[----:B------:R1:W-:Y:S04]  /*1b540*/  STL.64 [R1+0x1690], R140 ;  /* 0x0016908c01007387 */ /* 0x0003e80000100a00 */
[----:B------:R-:W-:Y:S04]  /*1b550*/  LDGSTS.E [R139+0x7280], desc[UR22][R4.64], P2 ;  /* 0x07280000048b7fae */ /* 0x000fe800091a1016 */
[----:B------:R-:W3:Y:S04]  /*1b560*/  LDL.64 R142, [R1+0xf0] ;  /* 0x0000f000018e7983 */ /* 0x000ee80000100a00 */
[----:B-1----:R-:W3:Y:S04]  /*1b570*/  LDL.64 R140, [R1+0x130] ;  /* 0x00013000018c7983 */ /* 0x002ee80000100a00 */
[----:B------:R-:W3:Y:S04]  /*1b580*/  LDL.64 R4, [R1+0x170] ;  /* 0x0001700001047983 */ /* 0x000ee80000100a00 */
[----:B------:R-:W-:Y:S04]  /*1b590*/  LDGSTS.E [R139+0x7680], desc[UR22][R240.64], P2 ;  /* 0x07680000f08b7fae */ /* 0x000fe800091a1016 */
[----:B------:R-:W3:Y:S04]  /*1b5a0*/  LDL.64 R10, [R1+0xb0] ;  /* 0x0000b000010a7983 */ /* 0x000ee80000100a00 */
[----:B----4-:R-:W-:Y:S01]  /*1b5b0*/  LDGSTS.E [R139+0x7a80], desc[UR22][R242.64], P2 ;  /* 0x07a80000f28b7fae */ /* 0x010fe200091a1016 */
[----:B------:R-:W-:-:S03]  /*1b5c0*/  LOP3.LUT R138, R132, 0x60, RZ, 0x3c, !PT ;  /* 0x00000060848a7812 */ /* 0x000fc600078e3cff */
[----:B------:R-:W4:Y:S04]  /*1b5d0*/  LDL.64 R8, [R1+0x70] ;  /* 0x0000700001087983 */ /* 0x000f280000100a00 */
[----:B------:R-:W-:Y:S04]  /*1b5e0*/  LDGSTS.E [R139+0x7e80], desc[UR22][R244.64], P2 ;  /* 0x07e80000f48b7fae */ /* 0x000fe800091a1016 */
        /* <DEDUP_REMOVED lines=22> */
[----:B---3--:R-:W-:Y:S04]  /*1b750*/  LDGSTS.E [R138+0xb00], desc[UR22][R250.64], P2 ;  /* 0x00b00000fa8a7fae */ /* 0x008fe800091a1016 */
[----:B------:R-:W3:Y:S04]  /*1b760*/  LDL.64 R250, [R1+0x7f0] ;  /* 0x0007f00001fa7983 */ /* 0x000ee80000100a00 */
[----:B------:R-:W-:Y:S04]  /*1b770*/  LDGSTS.E [R138+0xf00], desc[UR22][R4.64], P2 ;  /* 0x00f00000048a7fae */ /* 0x000fe800091a1016 */
[----:B------:R-:W-:Y:S04]  /*1b780*/  LDGSTS.E [R138+0x1300], desc[UR22][R140.64], P2 ;  /* 0x013000008c8a7fae */ /* 0x000fe800091a1016 */
[----:B------:R-:W-:Y:S04]  /*1b790*/  LDGSTS.E [R138+0x1700], desc[UR22][R142.64], P2 ;  /* 0x017000008e8a7fae */ /* 0x000fe800091a1016 */
[----:B------:R-:W3:Y:S04]  /*1b7a0*/  LDL.64 R4, [R1+0x848] ;  /* 0x0008480001047983 */ /* 0x000ee80000100a00 */
[----:B------:R-:W-:Y:S04]  /*1b7b0*/  LDGSTS.E [R138+0x1b00], desc[UR22][R10.64], P2 ;  /* 0x01b000000a8a7fae */ /* 0x000fe800091a1016 */
[----:B----4-:R-:W-:Y:S04]  /*1b7c0*/  LDGSTS.E [R138+0x1f00], desc[UR22][R8.64], P2 ;  /* 0x01f00000088a7fae */ /* 0x010fe800091a1016 */
[----:B------:R-:W4:Y:S04]  /*1b7d0*/  LDL.64 R10, [R1+0x8a8] ;  /* 0x0008a800010a7983 */ /* 0x000f280000100a00 */
        /* <DEDUP_REMOVED lines=9> */
[----:B------:R-:W4:Y:S04]  /*1b870*/  LDL.64 R244, [R1+0x948] ;  /* 0x0009480001f47983 */ /* 0x000f280000100a00 */
[----:B------:R-:W-:Y:S04]  /*1b880*/  LDGSTS.E [R138+0x4300], desc[UR22][R24.64], P2 ;  /* 0x04300000188a7fae */ /* 0x000fe800091a1016 */
[----:B------:R-:W-:Y:S04]  /*1b890*/  LDGSTS.E [R138+0x4700], desc[UR22][R22.64], P2 ;  /* 0x04700000168a7fae */ /* 0x000fe800091a1016 */
[----:B------:R-:W-:Y:S04]  /*1b8a0*/  LDGSTS.E [R138+0x4b00], desc[UR22][R20.64], P2 ;  /* 0x04b00000148a7fae */ /* 0x000fe800091a1016 */
[----:B------:R-:W-:Y:S04]  /*1b8b0*/  LDGSTS.E [R138+0x4f00], desc[UR22][R18.64], P2 ;  /* 0x04f00000128a7fae */ /* 0x000fe800091a1016 */
[----:B------:R-:W-:Y:S04]  /*1b8c0*/  LDGSTS.E [R138+0x5300], desc[UR22][R16.64], P2 ;  /* 0x05300000108a7fae */ /* 0x000fe800091a1016 */
[----:B--2---:R-:W-:Y:S04]  /*1b8d0*/  LDGSTS.E [R138+0x5700], desc[UR22][R246.64], P2 ;  /* 0x05700000f68a7fae */ /* 0x004fe800091a1016 */
[----:B------:R-:W-:Y:S04]  /*1b8e0*/  LDGSTS.E [R138+0x5b00], desc[UR22][R14.64], P2 ;  /* 0x05b000000e8a7fae */ /* 0x000fe800091a1016 */
[----:B------:R-:W-:Y:S04]  /*1b8f0*/  LDGSTS.E [R138+0x5f00], desc[UR22][R12.64], P2 ;  /* 0x05f000000c8a7fae */ /* 0x000fe800091a1016 */
[----:B------:R-:W2:Y:S04]  /*1b900*/  LDL.64 R246, [R1+0x228] ;  /* 0x0002280001f67983 */ /* 0x000ea80000100a00 */
[----:B------:R-:W-:Y:S04]  /*1b910*/  LDGSTS.E [R138+0x6300], desc[UR22][R240.64], P2 ;  /* 0x06300000f08a7fae */ /* 0x000fe800091a1016 */
[----:B------:R-:W-:Y:S04]  /*1b920*/  LDGSTS.E [R138+0x6700], desc[UR22][R242.64], P2 ;  /* 0x06700000f28a7fae */ /* 0x000fe800091a1016 */
        /* <DEDUP_REMOVED lines=8> */
[----:B------:R-:W3:Y:S04]  /*1b9b0*/  LDL.LU.64 R142, [R1+0x6f0] ;  /* 0x0006f000018e7983 */ /* 0x000ee80000300a00 */
[----:B------:R-:W3:Y:S04]  /*1b9c0*/  LDL.LU.64 R140, [R1+0x7a0] ;  /* 0x0007a000018c7983 */ /* 0x000ee80000300a00 */
[----:B------:R-:W3:Y:S01]  /*1b9d0*/  LDL.64 R38, [R1+0xa8] ;  /* 0x0000a80001267983 */ /* 0x000ee20000100a00 */
[----:B------:R-:W-:-:S03]  /*1b9e0*/  ISETP.GE.U32.AND P6, PT, R0, 0x7ffffefe, PT ;  /* 0x7ffffefe0000780c */ /* 0x000fc60003fc6070 */
[----:B------:R-:W3:Y:S01]  /*1b9f0*/  LDL.64 R36, [R1+0x68] ;  /* 0x0000680001247983 */ /* 0x000ee20000100a00 */
[----:B------:R-:W-:-:S03]  /*1ba00*/  VIADD R0, R137, 0xffffff7c ;  /* 0xffffff7c89007836 */ /* 0x000fc60000000000 */
[----:B------:R-:W3:Y:S01]  /*1ba10*/  LDL.64 R34, [R1+0x290] ;  /* 0x0002900001227983 */ /* 0x000ee20000100a00 */
[----:B------:R-:W-:-:S03]  /*1ba20*/  LOP3.LUT R137, R132, 0x70, RZ, 0x3c, !PT ;  /* 0x0000007084897812 */ /* 0x000fc600078e3cff */
[----:B------:R-:W3:Y:S04]  /*1ba30*/  LDL.64 R32, [R1+0x2d0] ;  /* 0x0002d00001207983 */ /* 0x000ee80000100a00 */
[----:B------:R-:W3:Y:S04]  /*1ba40*/  LDL.64 R30, [R1+0x310] ;  /* 0x00031000011e7983 */ /* 0x000ee80000100a00 */
[----:B------:R-:W3:Y:S04]  /*1ba50*/  LDL.64 R28, [R1+0x350] ;  /* 0x00035000011c7983 */ /* 0x000ee80000100a00 */
[----:B------:R-:W3:Y:S01]  /*1ba60*/  LDL.64 R26, [R1+0x390] ;  /* 0x00039000011a7983 */ /* 0x000ee20000100a00 */
[----:B------:R-:W-:-:S03]  /*1ba70*/  IADD3 R137, PT, PT, R137, UR9, RZ ;  /* 0x0000000989897c10 */ /* 0x000fc6000fffe0ff */
[----:B----4-:R-:W-:Y:S04]  /*1ba80*/  LDGSTS.E [R138+0x7700], desc[UR22][R10.64], P2 ;  /* 0x077000000a8a7fae */ /* 0x010fe800091a1016 */
[----:B------:R-:W4:Y:S04]  /*1ba90*/  LDL.64 R24, [R1+0x3d0] ;  /* 0x0003d00001187983 */ /* 0x000f280000100a00 */
[----:B------:R-:W-:Y:S04]  /*1baa0*/  LDGSTS.E [R138+0x7b00], desc[UR22][R8.64], P2 ;  /* 0x07b00000088a7fae */ /* 0x000fe800091a1016 */
[----:B------:R-:W4:Y:S04]  /*1bab0*/  LDL.64 R22, [R1+0x410] ;  /* 0x0004100001167983 */ /* 0x000f280000100a00 */
[----:B------:R-:W-:Y:S04]  /*1bac0*/  LDGSTS.E [R138+0x7f00], desc[UR22][R244.64], P2 ;  /* 0x07f00000f48a7fae */ /* 0x000fe800091a1016 */
[----:B------:R-:W4:Y:S04]  /*1bad0*/  LDL.64 R20, [R1+0x450] ;  /* 0x0004500001147983 */ /* 0x000f280000100a00 */
[----:B------:R-:W4:Y:S04]  /*1bae0*/  LDL.64 R18, [R1+0x490] ;  /* 0x0004900001127983 */ /* 0x000f280000100a00 */
[----:B------:R-:W4:Y:S04]  /*1baf0*/  LDL.64 R244, [R1+0x4d0] ;  /* 0x0004d00001f47983 */ /* 0x000f280000100a00 */
[----:B------:R1:W-:Y:S04]  /*1bb00*/  STL.64 [R1+0x14e0], R138 ;  /* 0x0014e08a01007387 */ /* 0x0003e80000100a00 */
[----:B------:R-:W4:Y:S04]  /*1bb10*/  LDL.64 R16, [R1+0x510] ;  /* 0x0005100001107983 */ /* 0x000f280000100a00 */
[----:B------:R-:W4:Y:S04]  /*1bb20*/  LDL.64 R14, [R1+0x550] ;  /* 0x00055000010e7983 */ /* 0x000f280000100a00 */
[----:B------:R-:W4:Y:S04]  /*1bb30*/  LDL.64 R12, [R1+0x590] ;  /* 0x00059000010c7983 */ /* 0x000f280000100a00 */
[----:B------:R-:W4:Y:S04]  /*1bb40*/  LDL.64 R10, [R1+0x5e0] ;  /* 0x0005e000010a7983 */ /* 0x000f280000100a00 */
[----:B------:R-:W4:Y:S04]  /*1bb50*/  LDL.64 R8, [R1+0x690] ;  /* 0x0006900001087983 */ /* 0x000f280000100a00 */
[----:B-1----:R-:W4:Y:S04]  /*1bb60*/  LDL.64 R138, [R1+0x908] ;  /* 0x00090800018a7983 */ /* 0x002f280000100a00 */
[----:B--2---:R-:W-:Y:S04]  /*1bb70*/  LDGSTS.E [R137+0x380], desc[UR22][R246.64], P2 ;  /* 0x00380000f6897fae */ /* 0x004fe800091a1016 */
        /* <DEDUP_REMOVED lines=12> */
[----:B------:R-:W-:Y:S04]  /*1bc40*/  LDGSTS.E [R137+0x1f80], desc[UR22][R36.64], P2 ;  /* 0x01f8000024897fae */ /* 0x000fe800091a1016 */
[----:B------:R-:W-:Y:S04]  /*1bc50*/  LDGSTS.E [R137+0x2380], desc[UR22][R34.64], P2 ;  /* 0x0238000022897fae */ /* 0x000fe800091a1016 */
[----:B------:R-:W3:Y:S04]  /*1bc60*/  LDL.LU.64 R38, [R1+0x1750] ;  /* 0x0017500001267983 */ /* 0x000ee80000300a00 */
        /* <DEDUP_REMOVED lines=8> */
[----:B----4-:R-:W-:Y:S04]  /*1bcf0*/  LDGSTS.E [R137+0x3780], desc[UR22][R24.64], P2 ;  /* 0x0378000018897fae */ /* 0x010fe800091a1016 */
[----:B------:R-:W4:Y:S04]  /*1bd00*/  LDL.LU.64 R28, [R1+0x1728] ;  /* 0x00172800011c7983 */ /* 0x000f280000300a00 */
[----:B------:R-:W-:Y:S04]  /*1bd10*/  LDGSTS.E [R137+0x3b80], desc[UR22][R22.64], P2 ;  /* 0x03b8000016897fae */ /* 0x000fe800091a1016 */
        /* <DEDUP_REMOVED lines=15> */
[----:B------:R-:W4:Y:S04]  /*1be10*/  LDL.LU.64 R12, [R1+0x16e8] ;  /* 0x0016e800010c7983 */ /* 0x000f280000300a00 */
[----:B------:R-:W4:Y:S04]  /*1be20*/  LDL.LU.64 R10, [R1+0x16e0] ;  /* 0x0016e000010a7983 */ /* 0x000f280000300a00 */
[----:B--2---:R-:W-:Y:S04]  /*1be30*/  LDGSTS.E [R137+0x5b80], desc[UR22][R246.64], P2 ;  /* 0x05b80000f6897fae */ /* 0x004fe800091a1016 */
[----:B------:R-:W-:Y:S04]  /*1be40*/  LDGSTS.E [R137+0x5f80], desc[UR22][R8.64], P2 ;  /* 0x05f8000008897fae */ /* 0x000fe800091a1016 */
[----:B------:R-:W-:Y:S04]  /*1be50*/  LDGSTS.E [R137+0x6380], desc[UR22][R142.64], P2 ;  /* 0x063800008e897fae */ /* 0x000fe800091a1016 */
[----:B------:R-:W2:Y:S04]  /*1be60*/  LDL.LU.64 R246, [R1+0x48] ;  /* 0x0000480001f67983 */ /* 0x000ea80000300a00 */
[----:B------:R-:W-:Y:S04]  /*1be70*/  LDGSTS.E [R137+0x6780], desc[UR22][R240.64], P2 ;  /* 0x06780000f0897fae */ /* 0x000fe800091a1016 */
[----:B------:R-:W2:Y:S04]  /*1be80*/  LDL.LU.64 R8, [R1+0x16d8] ;  /* 0x0016d80001087983 */ /* 0x000ea80000300a00 */
[----:B------:R-:W-:Y:S04]  /*1be90*/  LDGSTS.E [R137+0x6b80], desc[UR22][R140.64], P2 ;  /* 0x06b800008c897fae */ /* 0x000fe800091a1016 */
[----:B------:R-:W2:Y:S04]  /*1bea0*/  LDL.LU.64 R240, [R1+0x16d0] ;  /* 0x0016d00001f07983 */ /* 0x000ea80000300a00 */
[----:B------:R-:W-:Y:S04]  /*1beb0*/  LDGSTS.E [R137+0x6f80], desc[UR22][R248.64], P2 ;  /* 0x06f80000f8897fae */ /* 0x000fe800091a1016 */
[----:B------:R-:W-:Y:S04]  /*1bec0*/  LDGSTS.E [R137+0x7380], desc[UR22][R242.64], P2 ;  /* 0x07380000f2897fae */ /* 0x000fe800091a1016 */
[----:B------:R-:W2:Y:S04]  /*1bed0*/  LDL.LU.64 R248, [R1+0x40] ;  /* 0x0000400001f87983 */ /* 0x000ea80000300a00 */
[----:B------:R-:W2:Y:S04]  /*1bee0*/  LDL.LU.64 R242, [R1+0x16c8] ;  /* 0x0016c80001f27983 */ /* 0x000ea80000300a00 */
[----:B---3--:R-:W-:Y:S04]  /*1bef0*/  LDGSTS.E [R137+0x7780], desc[UR22][R4.64], P2 ;  /* 0x0778000004897fae */ /* 0x008fe800091a1016 */
[----:B------:R-:W-:Y:S04]  /*1bf00*/  LDGSTS.E [R137+0x7b80], desc[UR22][R138.64], P2 ;  /* 0x07b800008a897fae */ /* 0x000fe800091a1016 */
[----:B------:R1:W-:Y:S04]  /*1bf10*/  LDGSTS.E [R137+0x7f80], desc[UR22][R250.64], P2 ;  /* 0x07f80000fa897fae */ /* 0x0003e800091a1016 */
[----:B------:R-:W1:Y:S04]  /*1bf20*/  LDL.LU.64 R4, [R1+0x16c0] ;  /* 0x0016c00001047983 */ /* 0x000e680000300a00 */
[----:B------:R-:W0:Y:S04]  /*1bf30*/  LDGDEPBAR ;  /* 0x00000000000079af */ /* 0x000e280000000000 */
[----:B------:R-:W3:Y:S01]  /*1bf40*/  LDL.LU.64 R250, [R1+0x38] ;  /* 0x0000380001fa7983 */ /* 0x000ee20000300a00 */
[----:B------:R-:W-:Y:S01]  /*1bf50*/  BAR.SYNC.DEFER_BLOCKING 0x0 ;  /* 0x0000000000007b1d */ /* 0x000fe20000010000 */
[----:B------:R-:W-:-:S02]  /*1bf60*/  ISETP.GE.U32.AND P4, PT, R2, 0x7fffff00, PT ;  /* 0x7fffff000200780c */ /* 0x000fc40003f86070 */
[----:B------:R-:W-:Y:S02]  /*1bf70*/  IADD3 R2, PT, PT, R135, -0x82, RZ ;  /* 0xffffff7e87027810 */ /* 0x000fe40007ffe0ff */
[----:B------:R-:W-:-:S03]  /*1bf80*/  ISETP.GE.U32.AND P2, PT, R0, 0x7ffffefd, PT ;  /* 0x7ffffefd0000780c */ /* 0x000fc60003f46070 */
[----:B------:R-:W1:Y:S01]  /*1bf90*/  LDC R135, c[0x0][0x3a0] ;  /* 0x0000e800ff877b82 */ /* 0x000e620000000800 */
[----:B------:R-:W-:Y:S01]  /*1bfa0*/  ISETP.GE.U32.AND P5, PT, R2, 0x7ffffeff, PT ;  /* 0x7ffffeff0200780c */ /* 0x000fe20003fa6070 */
[----:B------:R-:W2:Y:S01]  /*1bfb0*/  LDL.LU.64 R138, [R1+0x30] ;  /* 0x00003000018a7983 */ /* 0x000ea20000300a00 */
[----:B------:R-:W-:Y:S01]  /*1bfc0*/  SHF.L.U32 R2, R6, 0x7, RZ ;  /* 0x0000000706027819 */ /* 0x000fe200000006ff */
[----:B------:R-:W-:Y:S02]  /*1bfd0*/  VIADD R0, R134, 0x100000 ;  /* 0x0010000086007836 */ /* 0x000fe40000000000 */
[----:B------:R1:W-:Y:S02]  /*1bfe0*/  STL.64 [R1+0x1680], R136 ;  /* 0x0016808801007387 */ /* 0x0003e40000100a00 */
[----:B------:R-:W1:Y:S02]  /*1bff0*/  LDC R6, c[0x0][0x3a0] ;  /* 0x0000e800ff067b82 */ /* 0x000e640000000800 */
[----:B-1----:R-:W-:-:S06]  /*1c000*/  IMAD.WIDE R136, R2, 0x4, R4 ;  /* 0x0000000402887825 */ /* 0x002fcc00078e0204 */
[----:B------:R-:W1:Y:S01]  /*1c010*/  LDC R5, c[0x0][0x3a0] ;  /* 0x0000e800ff057b82 */ /* 0x000e620000000800 */
[----:B------:R4:W-:Y:S04]  /*1c020*/  STL.64 [R1+0xe40], R136 ;  /* 0x000e408801007387 */ /* 0x0009e80000100a00 */
[----:B------:R-:W-:Y:S01]  /*1c030*/  @!PT LDS RZ, [RZ] ;  /* 0x00000000fffff984 */ /* 0x000fe20000000800 */
[----:B------:R-:W-:Y:S01]  /*1c040*/  @!PT LDS RZ, [RZ] ;  /* 0x00000000fffff984 */ /* 0x000fe20000000800 */
[----:B------:R-:W-:Y:S01]  /*1c050*/  @!PT LDS RZ, [RZ] ;  /* 0x00000000fffff984 */ /* 0x000fe20000000800 */
[----:B------:R4:W-:Y:S02]  /*1c060*/  LDGSTS.E [R0+-0x30000], desc[UR22][R136.64], !P4 ;  /* 0xd000000088007fae */ /* 0x0009e4000e1a1016 */
[----:B----4-:R-:W-:-:S05]  /*1c070*/  IMAD.WIDE R136, R2, 0x4, R244 ;  /* 0x0000000402887825 */ /* 0x010fca00078e02f4 */
[----:B------:R2:W-:Y:S04]  /*1c080*/  STL.64 [R1+0xe38], R136 ;  /* 0x000e388801007387 */ /* 0x0005e80000100a00 */
[----:B------:R2:W-:Y:S04]  /*1c090*/  LDGSTS.E [R0+-0x2fffc], desc[UR22][R136.64], !P5 ;  /* 0xd000400088007fae */ /* 0x0005e8000e9a1016 */
[----:B------:R-:W4:Y:S01]  /*1c0a0*/  LDL.LU.64 R244, [R1+0x28] ;  /* 0x0000280001f47983 */ /* 0x000f220000300a00 */
[----:B--2---:R-:W-:-:S03]  /*1c0b0*/  IMAD.WIDE R136, R2, 0x4, R246 ;  /* 0x0000000402887825 */ /* 0x004fc600078e02f6 */
[----:B------:R-:W2:Y:S04]  /*1c0c0*/  LDL.LU.64 R246, [R1+0x20] ;  /* 0x0000200001f67983 */ /* 0x000ea80000300a00 */
[----:B------:R1:W-:Y:S04]  /*1c0d0*/  STL.64 [R1+0xe30], R136 ;  /* 0x000e308801007387 */ /* 0x0003e80000100a00 */
[----:B------:R1:W-:Y:S02]  /*1c0e0*/  LDGSTS.E [R0+-0x2fff8], desc[UR22][R136.64], !P6 ;  /* 0xd000800088007fae */ /* 0x0003e4000f1a1016 */
[----:B-1----:R-:W-:-:S02]  /*1c0f0*/  IMAD.WIDE R136, R2, 0x4, R248 ;  /* 0x0000000402887825 */ /* 0x002fc400078e02f8 */
[----:B------:R-:W2:Y:S04]  /*1c100*/  LDL.LU.64 R248, [R1+0x18] ;  /* 0x0000180001f87983 */ /* 0x000ea80000300a00 */
[----:B------:R3:W-:Y:S04]  /*1c110*/  STL.64 [R1+0xe28], R136 ;  /* 0x000e288801007387 */ /* 0x0007e80000100a00 */
[----:B------:R3:W-:Y:S02]  /*1c120*/  LDGSTS.E [R0+-0x2fff4], desc[UR22][R136.64], !P2 ;  /* 0xd000c00088007fae */ /* 0x0007e4000d1a1016 */
[----:B---3--:R-:W-:-:S02]  /*1c130*/  IMAD.WIDE R136, R2, 0x4, R250 ;  /* 0x0000000402887825 */ /* 0x008fc400078e02fa */
[----:B------:R-:W3:Y:S02]  /*1c140*/  LDL.LU.64 R250, [R1+0x10] ;  /* 0x0000100001fa7983 */ /* 0x000ee40000300a00 */
[----:B------:R-:W-:Y:S02]  /*1c150*/  VIADD R4, R6, 0xffffff7b ;  /* 0xffffff7b06047836 */ /* 0x000fe40000000000 */
[----:B------:R-:W1:Y:S03]  /*1c160*/  LDC R6, c[0x0][0x3a0] ;  /* 0x0000e800ff067b82 */ /* 0x000e660000000800 */
[----:B------:R-:W-:Y:S02]  /*1c170*/  ISETP.GE.U32.AND P4, PT, R4, 0x7ffffefc, PT ;  /* 0x7ffffefc0400780c */ /* 0x000fe40003f86070 */
[----:B------:R-:W-:-:S03]  /*1c180*/  IADD3 R4, PT, PT, R135, -0x86, RZ ;  /* 0xffffff7a87047810 */ /* 0x000fc60007ffe0ff */
[----:B------:R-:W1:Y:S01]  /*1c190*/  LDC R135, c[0x0][0x3a0] ;  /* 0x0000e800ff877b82 */ /* 0x000e620000000800 */
[----:B------:R-:W-:Y:S01]  /*1c1a0*/  ISETP.GE.U32.AND P5, PT, R4, 0x7ffffefb, PT ;  /* 0x7ffffefb0400780c */ /* 0x000fe20003fa6070 */
[----:B------:R-:W-:-:S05]  /*1c1b0*/  VIADD R4, R252, 0xffffff79 ;  /* 0xffffff79fc047836 */ /* 0x000fca0000000000 */
[----:B------:R-:W-:Y:S01]  /*1c1c0*/  ISETP.GE.U32.AND P6, PT, R4, 0x7ffffefa, PT ;  /* 0x7ffffefa0400780c */ /* 0x000fe20003fc6070 */
[----:B------:R1:W-:Y:S01]  /*1c1d0*/  STL.64 [R1+0xe20], R136 ;  /* 0x000e208801007387 */ /* 0x0003e20000100a00 */
[----:B------:R-:W-:Y:S01]  /*1c1e0*/  IMAD.WIDE R138, R2, 0x4, R138 ;  /* 0x00000004028a7825 */ /* 0x000fe200078e028a */
[----:B------:R-:W2:Y:S02]  /*1c1f0*/  LDC R252, c[0x0][0x3a0] ;  /* 0x0000e800fffc7b82 */ /* 0x000ea40000000800 */
[----:B------:R1:W-:Y:S04]  /*1c200*/  LDGSTS.E [R0+-0x2fff0], desc[UR22][R136.64], !P4 ;  /* 0xd001000088007fae */ /* 0x0003e8000e1a1016 */
[----:B------:R-:W-:Y:S01]  /*1c210*/  LDGSTS.E [R0+-0x2ffec], desc[UR22][R138.64], !P5 ;  /* 0xd00140008a007fae */ /* 0x000fe2000e9a1016 */
[----:B-1----:R-:W-:-:S03]  /*1c220*/  VIADD R4, R135, 0xffffff78 ;  /* 0xffffff7887047836 */ /* 0x002fc60000000000 */
[----:B------:R-:W3:Y:S01]  /*1c230*/  LDL.LU.64 R136, [R1+0x8] ;  /* 0x0000080001887983 */ /* 0x000ee20000300a00 */
[----:B------:R-:W1:Y:S01]  /*1c240*/  LDC R135, c[0x0][0x3a0] ;  /* 0x0000e800ff877b82 */ /* 0x000e620000000800 */
[----:B------:R-:W-:Y:S01]  /*1c250*/  ISETP.GE.U32.AND P2, PT, R4, 0x7ffffef9, PT ;  /* 0x7ffffef90400780c */ /* 0x000fe20003f46070 */
[----:B------:R-:W-:Y:S01]  /*1c260*/  VIADD R4, R5, 0xffffff77 ;  /* 0xffffff7705047836 */ /* 0x000fe20000000000 */
[----:B------:R1:W-:Y:S05]  /*1c270*/  STL.64 [R1+0xe18], R138 ;  /* 0x000e188a01007387 */ /* 0x0003ea0000100a00 */
[----:B------:R-:W2:Y:S01]  /*1c280*/  LDC R5, c[0x0][0x3a0] ;  /* 0x0000e800ff057b82 */ /* 0x000ea20000000800 */
[----:B------:R-:W-:-:S02]  /*1c290*/  ISETP.GE.U32.AND P4, PT, R4, 0x7ffffef8, PT ;  /* 0x7ffffef80400780c */ /* 0x000fc40003f86070 */
[----:B------:R-:W-:-:S04]  /*1c2a0*/  IADD3 R4, PT, PT, R6, -0x8a, RZ ;  /* 0xffffff7606047810 */ /* 0x000fc80007ffe0ff */
[----:B------:R-:W-:Y:S01]  /*1c2b0*/  ISETP.GE.U32.AND P5, PT, R4, 0x7ffffef7, PT ;  /* 0x7ffffef70400780c */ /* 0x000fe20003fa6070 */
[----:B------:R-:W2:Y:S01]  /*1c2c0*/  LDC R6, c[0x0][0x3a0] ;  /* 0x0000e800ff067b82 */ /* 0x000ea20000000800 */
[----:B-1----:R-:W3:Y:S01]  /*1c2d0*/  LDL.LU.64 R138, [R1] ;  /* 0x00000000018a7983 */ /* 0x002ee20000300a00 */
[----:B----4-:R-:W-:-:S05]  /*1c2e0*/  IMAD.WIDE R244, R2, 0x4, R244 ;  /* 0x0000000402f47825 */ /* 0x010fca00078e02f4 */
[----:B------:R1:W-:Y:S04]  /*1c2f0*/  STL.64 [R1+0xe10], R244 ;  /* 0x000e10f401007387 */ /* 0x0003e80000100a00 */
[----:B------:R-:W-:Y:S01]  /*1c300*/  LDGSTS.E [R0+-0x2ffe8], desc[UR22][R244.64], !P6 ;  /* 0xd0018000f4007fae */ /* 0x000fe2000f1a1016 */
[----:B--2---:R-:W-:-:S05]  /*1c310*/  IMAD.WIDE R246, R2, 0x4, R246 ;  /* 0x0000000402f67825 */ /* 0x004fca00078e02f6 */
[----:B------:R-:W-:Y:S04]  /*1c320*/  LDGSTS.E [R0+-0x2ffe4], desc[UR22][R246.64], !P2 ;  /* 0xd001c000f6007fae */ /* 0x000fe8000d1a1016 */
[----:B-1----:R-:W2:Y:S04]  /*1c330*/  LDL.LU.64 R244, [R1+0x16b8] ;  /* 0x0016b80001f47983 */ /* 0x002ea80000300a00 */
[----:B------:R1:W-:Y:S01]  /*1c340*/  STL.64 [R1+0xe08], R246 ;  /* 0x000e08f601007387 */ /* 0x0003e20000100a00 */
[----:B------:R-:W-:-:S03]  /*1c350*/  IMAD.WIDE R248, R2, 0x4, R248 ;  /* 0x0000000402f87825 */ /* 0x000fc600078e02f8 */
[----:B-1----:R-:W4:Y:S04]  /*1c360*/  LDL.LU.64 R246, [R1+0x16b0] ;  /* 0x0016b00001f67983 */ /* 0x002f280000300a00 */
[----:B------:R1:W-:Y:S04]  /*1c370*/  STL.64 [R1+0xe00], R248 ;  /* 0x000e00f801007387 */ /* 0x0003e80000100a00 */
[----:B------:R-:W-:Y:S01]  /*1c380*/  LDGSTS.E [R0+-0x2ffe0], desc[UR22][R248.64], !P4 ;  /* 0xd0020000f8007fae */ /* 0x000fe2000e1a1016 */
[----:B---3--:R-:W-:-:S03]  /*1c390*/  IMAD.WIDE R250, R2, 0x4, R250 ;  /* 0x0000000402fa7825 */ /* 0x008fc600078e02fa */
[----:B-1----:R-:W3:Y:S04]  /*1c3a0*/  LDL.LU.64 R248, [R1+0x16a8] ;  /* 0x0016a80001f87983 */ /* 0x002ee80000300a00 */
[----:B------:R1:W-:Y:S04]  /*1c3b0*/  STL.64 [R1+0xdf8], R250 ;  /* 0x000df8fa01007387 */ /* 0x0003e80000100a00 */
[----:B------:R-:W-:Y:S04]  /*1c3c0*/  LDGSTS.E [R0+-0x2ffdc], desc[UR22][R250.64], !P5 ;  /* 0xd0024000fa007fae */ /* 0x000fe8000e9a1016 */
[----:B-1----:R-:W2:Y:S01]  /*1c3d0*/  LDL.LU.64 R250, [R1+0x16a0] ;  /* 0x0016a00001fa7983 */ /* 0x002ea20000300a00 */
[----:B------:R-:W-:-:S02]  /*1c3e0*/  VIADD R4, R135, 0xffffff75 ;  /* 0xffffff7587047836 */ /* 0x000fc40000000000 */
[----:B------:R-:W1:Y:S03]  /*1c3f0*/  LDC R135, c[0x0][0x3a0] ;  /* 0x0000e800ff877b82 */ /* 0x000e660000000800 */
[----:B------:R-:W-:Y:S01]  /*1c400*/  ISETP.GE.U32.AND P6, PT, R4, 0x7ffffef6, PT ;  /* 0x7ffffef60400780c */ /* 0x000fe20003fc6070 */
[----:B------:R-:W-:-:S04]  /*1c410*/  VIADD R4, R5, 0xffffff74 ;  /* 0xffffff7405047836 */ /* 0x000fc80000000000 */
[----:B------:R-:W1:Y:S01]  /*1c420*/  LDC R5, c[0x0][0x3a0] ;  /* 0x0000e800ff057b82 */ /* 0x000e620000000800 */
[----:B------:R-:W-:Y:S01]  /*1c430*/  ISETP.GE.U32.AND P2, PT, R4, 0x7ffffef5, PT ;  /* 0x7ffffef50400780c */ /* 0x000fe20003f46070 */
[----:B------:R-:W-:-:S06]  /*1c440*/  VIADD R4, R6, 0xffffff73 ;  /* 0xffffff7306047836 */ /* 0x000fcc0000000000 */
[----:B------:R-:W1:Y:S01]  /*1c450*/  LDC R6, c[0x0][0x3a0] ;  /* 0x0000e800ff067b82 */ /* 0x000e620000000800 */
[----:B------:R-:W-:Y:S01]  /*1c460*/  ISETP.GE.U32.AND P4, PT, R4, 0x7ffffef4, PT ;  /* 0x7ffffef40400780c */ /* 0x000fe20003f86070 */
[----:B------:R-:W-:-:S05]  /*1c470*/  IMAD.WIDE R136, R2, 0x4, R136 ;  /* 0x0000000402887825 */ /* 0x000fca00078e0288 */
[----:B------:R1:W-:Y:S02]  /*1c480*/  LDGSTS.E [R0+-0x2ffd8], desc[UR22][R136.64], !P6 ;  /* 0xd002800088007fae */ /* 0x0003e4000f1a1016 */
[----:B-1----:R-:W-:Y:S02]  /*1c490*/  IADD3 R4, PT, PT, R135, -0x8e, RZ ;  /* 0xffffff7287047810 */ /* 0x002fe40007ffe0ff */
[----:B------:R-:W1:Y:S02]  /*1c4a0*/  LDC R135, c[0x0][0x3a0] ;  /* 0x0000e800ff877b82 */ /* 0x000e640000000800 */
[----:B------:R-:W-:Y:S01]  /*1c4b0*/  ISETP.GE.U32.AND P5, PT, R4, 0x7ffffef3, PT ;  /* 0x7ffffef30400780c */ /* 0x000fe20003fa6070 */
[----:B------:R-:W-:-:S05]  /*1c4c0*/  VIADD R4, R5, 0xffffff71 ;  /* 0xffffff7105047836 */ /* 0x000fca0000000000 */
[----:B------:R-:W2:Y:S01]  /*1c4d0*/  LDC R5, c[0x0][0x3a0] ;  /* 0x0000e800ff057b82 */ /* 0x000ea20000000800 */
[----:B------:R-:W-:Y:S01]  /*1c4e0*/  ISETP.GE.U32.AND P6, PT, R4, 0x7ffffef2, PT ;  /* 0x7ffffef20400780c */ /* 0x000fe20003fc6070 */
[----:B------:R-:W-:-:S06]  /*1c4f0*/  VIADD R4, R6, 0xffffff70 ;  /* 0xffffff7006047836 */ /* 0x000fcc0000000000 */
[----:B------:R-:W2:Y:S01]  /*1c500*/  LDC R6, c[0x0][0x3a0] ;  /* 0x0000e800ff067b82 */ /* 0x000ea20000000800 */
[----:B------:R1:W-:Y:S02]  /*1c510*/  STL.64 [R1+0xdf0], R136 ;  /* 0x000df08801007387 */ /* 0x0003e40000100a00 */
[----:B-1----:R-:W-:-:S05]  /*1c520*/  IMAD.WIDE R136, R2, 0x4, R138 ;  /* 0x0000000402887825 */ /* 0x002fca00078e028a */
[----:B------:R-:W1:Y:S01]  /*1c530*/  LDC R139, c[0x0][0x3a0] ;  /* 0x0000e800ff8b7b82 */ /* 0x000e620000000800 */
[----:B------:R2:W-:Y:S04]  /*1c540*/  STL.64 [R1+0xde8], R136 ;  /* 0x000de88801007387 */ /* 0x0005e80000100a00 */
[----:B------:R2:W-:Y:S01]  /*1c550*/  LDGSTS.E [R0+-0x2ffd4], desc[UR22][R136.64], !P2 ;  /* 0xd002c00088007fae */ /* 0x0005e2000d1a1016 */
[----:B------:R-:W-:Y:S01]  /*1c560*/  ISETP.GE.U32.AND P2, PT, R4, 0x7ffffef1, PT ;  /* 0x7ffffef10400780c */ /* 0x000fe20003f46070 */
[----:B------:R-:W-:Y:S02]  /*1c570*/  VIADD R4, R135, 0xffffff6f ;  /* 0xffffff6f87047836 */ /* 0x000fe40000000000 */
[----:B------:R-:W1:Y:S01]  /*1c580*/  LDC R135, c[0x0][0x3a0] ;  /* 0x0000e800ff877b82 */ /* 0x000e620000000800 */
[----:B------:R-:W-:-:S04]  /*1c590*/  IMAD.WIDE R8, R2, 0x4, R8 ;  /* 0x0000000402087825 */ /* 0x000fc800078e0208 */
[----:B------:R-:W-:-:S04]  /*1c5a0*/  IMAD.WIDE R10, R2, 0x4, R10 ;  /* 0x00000004020a7825 */ /* 0x000fc800078e020a */
[----:B--2---:R-:W-:-:S05]  /*1c5b0*/  IMAD.WIDE R136, R2, 0x4, R250 ;  /* 0x0000000402887825 */ /* 0x004fca00078e02fa */
[----:B------:R3:W-:Y:S04]  /*1c5c0*/  STL.64 [R1+0xde0], R136 ;  /* 0x000de08801007387 */ /* 0x0007e80000100a00 */
[----:B------:R3:W-:Y:S01]  /*1c5d0*/  LDGSTS.E [R0+-0x2ffd0], desc[UR22][R136.64], !P4 ;  /* 0xd003000088007fae */ /* 0x0007e2000e1a1016 */
[----:B------:R-:W-:Y:S02]  /*1c5e0*/  ISETP.GE.U32.AND P4, PT, R4, 0x7ffffef0, PT ;  /* 0x7ffffef00400780c */ /* 0x000fe40003f86070 */
[----:B------:R-:W-:Y:S02]  /*1c5f0*/  IADD3 R4, PT, PT, R5, -0x92, RZ ;  /* 0xffffff6e05047810 */ /* 0x000fe40007ffe0ff */
[----:B------:R-:W2:Y:S01]  /*1c600*/  LDC R5, c[0x0][0x3a0] ;  /* 0x0000e800ff057b82 */ /* 0x000ea20000000800 */
[----:B---3--:R-:W-:-:S05]  /*1c610*/  IMAD.WIDE R136, R2, 0x4, R248 ;  /* 0x0000000402887825 */ /* 0x008fca00078e02f8 */
[----:B------:R4:W-:Y:S01]  /*1c620*/  LDGSTS.E [R0+-0x2ffcc], desc[UR22][R136.64], !P5 ;  /* 0xd003400088007fae */ /* 0x0009e2000e9a1016 */
[----:B------:R-:W-:Y:S01]  /*1c630*/  ISETP.GE.U32.AND P5, PT, R4, 0x7ffffeef, PT ;  /* 0x7ffffeef0400780c */ /* 0x000fe20003fa6070 */
[----:B------:R-:W-:Y:S02]  /*1c640*/  VIADD R4, R6, 0xffffff6d ;  /* 0xffffff6d06047836 */ /* 0x000fe40000000000 */
[----:B------:R-:W3:Y:S01]  /*1c650*/  LDC R6, c[0x0][0x3a0] ;  /* 0x0000e800ff067b82 */ /* 0x000ee20000000800 */
[----:B------:R4:W-:Y:S02]  /*1c660*/  STL.64 [R1+0xdd8], R136 ;  /* 0x000dd88801007387 */ /* 0x0009e40000100a00 */
[----:B----4-:R-:W-:-:S05]  /*1c670*/  IMAD.WIDE R136, R2, 0x4, R246 ;  /* 0x0000000402887825 */ /* 0x010fca00078e02f6 */
[----:B------:R4:W-:Y:S04]  /*1c680*/  STL.64 [R1+0xdd0], R136 ;  /* 0x000dd08801007387 */ /* 0x0009e80000100a00 */
[----:B------:R4:W-:Y:S01]  /*1c690*/  LDGSTS.E [R0+-0x2ffc8], desc[UR22][R136.64], !P6 ;  /* 0xd003800088007fae */ /* 0x0009e2000f1a1016 */
[----:B------:R-:W-:Y:S01]  /*1c6a0*/  ISETP.GE.U32.AND P6, PT, R4, 0x7ffffeee, PT ;  /* 0x7ffffeee0400780c */ /* 0x000fe20003fc6070 */
[----:B-1----:R-:W-:Y:S02]  /*1c6b0*/  VIADD R4, R135, 0xffffff6c ;  /* 0xffffff6c87047836 */ /* 0x002fe40000000000 */
[----:B------:R-:W1:Y:S01]  /*1c6c0*/  LDC R135, c[0x0][0x3a0] ;  /* 0x0000e800ff877b82 */ /* 0x000e620000000800 */
[----:B----4-:R-:W-:-:S05]  /*1c6d0*/  IMAD.WIDE R136, R2, 0x4, R244 ;  /* 0x0000000402887825 */ /* 0x010fca00078e02f4 */
[----:B------:R4:W-:Y:S04]  /*1c6e0*/  STL.64 [R1+0xdc8], R136 ;  /* 0x000dc88801007387 */ /* 0x0009e80000100a00 */
[----:B------:R4:W-:Y:S01]  /*1c6f0*/  LDGSTS.E [R0+-0x2ffc4], desc[UR22][R136.64], !P2 ;  /* 0xd003c00088007fae */ /* 0x0009e2000d1a1016 */
[----:B------:R-:W-:Y:S01]  /*1c700*/  ISETP.GE.U32.AND P2, PT, R4, 0x7ffffeed, PT ;  /* 0x7ffffeed0400780c */ /* 0x000fe20003f46070 */
[----:B--2---:R-:W-:Y:S02]  /*1c710*/  VIADD R4, R5, 0xffffff6b ;  /* 0xffffff6b05047836 */ /* 0x004fe40000000000 */
[----:B------:R-:W2:Y:S01]  /*1c720*/  LDC R5, c[0x0][0x3a0] ;  /* 0x0000e800ff057b82 */ /* 0x000ea20000000800 */
[----:B----4-:R-:W-:-:S05]  /*1c730*/  IMAD.WIDE R136, R2, 0x4, R242 ;  /* 0x0000000402887825 */ /* 0x010fca00078e02f2 */
[----:B------:R4:W-:Y:S01]  /*1c740*/  LDGSTS.E [R0+-0x2ffc0], desc[UR22][R136.64], !P4 ;  /* 0xd004000088007fae */ /* 0x0009e2000e1a1016 */
[----:B------:R-:W-:Y:S02]  /*1c750*/  ISETP.GE.U32.AND P4, PT, R4, 0x7ffffeec, PT ;  /* 0x7ffffeec0400780c */ /* 0x000fe40003f86070 */
[----:B---3--:R-:W-:Y:S02]  /*1c760*/  IADD3 R4, PT, PT, R6, -0x96, RZ ;  /* 0xffffff6a06047810 */ /* 0x008fe40007ffe0ff */
[----:B------:R-:W3:Y:S01]  /*1c770*/  LDC R6, c[0x0][0x3a0] ;  /* 0x0000e800ff067b82 */ /* 0x000ee20000000800 */
[----:B------:R4:W-:Y:S02]  /*1c780*/  STL.64 [R1+0xdc0], R136 ;  /* 0x000dc08801007387 */ /* 0x0009e40000100a00 */
[----:B----4-:R-:W-:-:S05]  /*1c790*/  IMAD.WIDE R136, R2, 0x4, R240 ;  /* 0x0000000402887825 */ /* 0x010fca00078e02f0 */
[----:B------:R-:W-:Y:S01]  /*1c7a0*/  LDGSTS.E [R0+-0x2ffbc], desc[UR22][R136.64], !P5 ;  /* 0xd004400088007fae */ /* 0x000fe2000e9a1016 */
[----:B------:R-:W-:Y:S01]  /*1c7b0*/  ISETP.GE.U32.AND P5, PT, R4, 0x7ffffeeb, PT ;  /* 0x7ffffeeb0400780c */ /* 0x000fe20003fa6070 */
[----:B-1----:R-:W-:Y:S02]  /*1c7c0*/  VIADD R4, R135, 0xffffff69 ;  /* 0xffffff6987047836 */ /* 0x002fe40000000000 */
[----:B------:R-:W-:Y:S04]  /*1c7d0*/  STL.64 [R1+0xdb8], R136 ;  /* 0x000db88801007387 */ /* 0x000fe80000100a00 */
[----:B------:R1:W-:Y:S04]  /*1c7e0*/  STL.64 [R1+0xdb0], R8 ;  /* 0x000db00801007387 */ /* 0x0003e80000100a00 */
[----:B------:R1:W-:Y:S01]  /*1c7f0*/  LDGSTS.E [R0+-0x2ffb8], desc[UR22][R8.64], !P6 ;  /* 0xd004800008007fae */ /* 0x0003e2000f1a1016 */
[----:B------:R-:W-:Y:S01]  /*1c800*/  ISETP.GE.U32.AND P6, PT, R4, 0x7ffffeea, PT ;  /* 0x7ffffeea0400780c */ /* 0x000fe20003fc6070 */
[----:B--2---:R-:W-:-:S02]  /*1c810*/  VIADD R4, R5, 0xffffff68 ;  /* 0xffffff6805047836 */ /* 0x004fc40000000000 */
[----:B------:R-:W2:Y:S01]  /*1c820*/  LDC R5, c[0x0][0x3a0] ;  /* 0x0000e800ff057b82 */ /* 0x000ea20000000800 */
[----:B------:R4:W-:Y:S07]  /*1c830*/  LDGSTS.E [R0+-0x2ffb4], desc[UR22][R10.64], !P2 ;  /* 0xd004c0000a007fae */ /* 0x0009ee000d1a1016 */
[----:B-1----:R-:W1:Y:S01]  /*1c840*/  LDC R8, c[0x0][0x3a0] ;  /* 0x0000e800ff087b82 */ /* 0x002e620000000800 */
[----:B------:R-:W-:Y:S01]  /*1c850*/  ISETP.GE.U32.AND P2, PT, R4, 0x7ffffee9, PT ;  /* 0x7ffffee90400780c */ /* 0x000fe20003f46070 */
[----:B---3--:R-:W-:Y:S01]  /*1c860*/  VIADD R4, R6, 0xffffff67 ;  /* 0xffffff6706047836 */ /* 0x008fe20000000000 */
[----:B------:R4:W-:Y:S05]  /*1c870*/  STL.64 [R1+0xda8], R10 ;  /* 0x000da80a01007387 */ /* 0x0009ea0000100a00 */
[----:B------:R-:W3:Y:S01]  /*1c880*/  LDC R6, c[0x0][0x3a0] ;  /* 0x0000e800ff067b82 */ /* 0x000ee20000000800 */
[----:B----4-:R-:W-:-:S07]  /*1c890*/  IMAD.WIDE R10, R2, 0x4, R12 ;  /* 0x00000004020a7825 */ /* 0x010fce00078e020c */
[----:B------:R-:W4:Y:S01]  /*1c8a0*/  LDC R9, c[0x0][0x3a0] ;  /* 0x0000e800ff097b82 */ /* 0x000f220000000800 */
[----:B------:R1:W-:Y:S04]  /*1c8b0*/  STL.64 [R1+0xda0], R10 ;  /* 0x000da00a01007387 */ /* 0x0003e80000100a00 */
[----:B------:R1:W-:Y:S01]  /*1c8c0*/  LDGSTS.E [R0+-0x2ffb0], desc[UR22][R10.64], !P4 ;  /* 0xd00500000a007fae */ /* 0x0003e2000e1a1016 */
[----:B------:R-:W-:Y:S02]  /*1c8d0*/  ISETP.GE.U32.AND P4, PT, R4, 0x7ffffee8, PT ;  /* 0x7ffffee80400780c */ /* 0x000fe40003f86070 */
[----:B-1----:R-:W-:Y:S02]  /*1c8e0*/  IADD3 R4, PT, PT, R8, -0x9a, RZ ;  /* 0xffffff6608047810 */ /* 0x002fe40007ffe0ff */
[----:B------:R-:W1:Y:S01]  /*1c8f0*/  LDC R8, c[0x0][0x3a0] ;  /* 0x0000e800ff087b82 */ /* 0x000e620000000800 */
[----:B------:R-:W-:-:S05]  /*1c900*/  IMAD.WIDE R10, R2, 0x4, R14 ;  /* 0x00000004020a7825 */ /* 0x000fca00078e020e */
[----:B------:R3:W-:Y:S04]  /*1c910*/  STL.64 [R1+0xd98], R10 ;  /* 0x000d980a01007387 */ /* 0x0007e80000100a00 */
[----:B------:R3:W-:Y:S01]  /*1c920*/  LDGSTS.E [R0+-0x2ffac], desc[UR22][R10.64], !P5 ;  /* 0xd00540000a007fae */ /* 0x0007e2000e9a1016 */
[----:B------:R-:W-:Y:S01]  /*1c930*/  ISETP.GE.U32.AND P5, PT, R4, 0x7ffffee7, PT ;  /* 0x7ffffee70400780c */ /* 0x000fe20003fa6070 */
[----:B--2---:R-:W-:Y:S02]  /*1c940*/  VIADD R4, R5, 0xffffff65 ;  /* 0xffffff6505047836 */ /* 0x004fe40000000000 */
[----:B------:R-:W2:Y:S01]  /*1c950*/  LDC R5, c[0x0][0x3a0] ;  /* 0x0000e800ff057b82 */ /* 0x000ea20000000800 */
[----:B---3--:R-:W-:-:S05]  /*1c960*/  IMAD.WIDE R10, R2, 0x4, R16 ;  /* 0x00000004020a7825 */ /* 0x008fca00078e0210 */
[----:B------:R3:W-:Y:S01]  /*1c970*/  LDGSTS.E [R0+-0x2ffa8], desc[UR22][R10.64], !P6 ;  /* 0xd00580000a007fae */ /* 0x0007e2000f1a1016 */
[----:B------:R-:W-:Y:S01]  /*1c980*/  ISETP.GE.U32.AND P6, PT, R4, 0x7ffffee6, PT ;  /* 0x7ffffee60400780c */ /* 0x000fe20003fc6070 */
[----:B------:R-:W-:Y:S02]  /*1c990*/  VIADD R4, R6, 0xffffff64 ;  /* 0xffffff6406047836 */ /* 0x000fe40000000000 */
[----:B------:R-:W4:Y:S01]  /*1c9a0*/  LDC R6, c[0x0][0x3a0] ;  /* 0x0000e800ff067b82 */ /* 0x000f220000000800 */
[----:B------:R3:W-:Y:S02]  /*1c9b0*/  STL.64 [R1+0xd90], R10 ;  /* 0x000d900a01007387 */ /* 0x0007e40000100a00 */
[----:B---3--:R-:W-:-:S05]  /*1c9c0*/  IMAD.WIDE R10, R2, 0x4, R18 ;  /* 0x00000004020a7825 */ /* 0x008fca00078e0212 */
[----:B------:R3:W-:Y:S04]  /*1c9d0*/  STL.64 [R1+0xd88], R10 ;  /* 0x000d880a01007387 */ /* 0x0007e80000100a00 */
[----:B------:R3:W-:Y:S01]  /*1c9e0*/  LDGSTS.E [R0+-0x2ffa4], desc[UR22][R10.64], !P2 ;  /* 0xd005c0000a007fae */ /* 0x0007e2000d1a1016 */
[----:B------:R-:W-:Y:S01]  /*1c9f0*/  ISETP.GE.U32.AND P2, PT, R4, 0x7ffffee5, PT ;  /* 0x7ffffee50400780c */ /* 0x000fe20003f46070 */
[----:B-1----:R-:W-:Y:S02]  /*1ca00*/  VIADD R4, R8, 0xffffff63 ;  /* 0xffffff6308047836 */ /* 0x002fe40000000000 */
[----:B------:R-:W1:Y:S01]  /*1ca10*/  LDC R8, c[0x0][0x3a0] ;  /* 0x0000e800ff087b82 */ /* 0x000e620000000800 */
[----:B---3--:R-:W-:-:S05]  /*1ca20*/  IMAD.WIDE R10, R2, 0x4, R20 ;  /* 0x00000004020a7825 */ /* 0x008fca00078e0214 */
[----:B------:R3:W-:Y:S04]  /*1ca30*/  STL.64 [R1+0xd80], R10 ;  /* 0x000d800a01007387 */ /* 0x0007e80000100a00 */
[----:B------:R3:W-:Y:S01]  /*1ca40*/  LDGSTS.E [R0+-0x2ffa0], desc[UR22][R10.64], !P4 ;  /* 0xd00600000a007fae */ /* 0x0007e2000e1a1016 */
[----:B------:R-:W-:Y:S02]  /*1ca50*/  ISETP.GE.U32.AND P4, PT, R4, 0x7ffffee4, PT ;  /* 0x7ffffee40400780c */ /* 0x000fe40003f86070 */
[----:B--2---:R-:W-:Y:S02]  /*1ca60*/  IADD3 R4, PT, PT, R5, -0x9e, RZ ;  /* 0xffffff6205047810 */ /* 0x004fe40007ffe0ff */
[----:B------:R-:W2:Y:S01]  /*1ca70*/  LDC R5, c[0x0][0x3a0] ;  /* 0x0000e800ff057b82 */ /* 0x000ea20000000800 */
[----:B---3--:R-:W-:-:S05]  /*1ca80*/  IMAD.WIDE R10, R2, 0x4, R22 ;  /* 0x00000004020a7825 */ /* 0x008fca00078e0216 */
[----:B------:R3:W-:Y:S01]  /*1ca90*/  LDGSTS.E [R0+-0x2ff9c], desc[UR22][R10.64], !P5 ;  /* 0xd00640000a007fae */ /* 0x0007e2000e9a1016 */
[----:B------:R-:W-:Y:S01]  /*1caa0*/  ISETP.GE.U32.AND P5, PT, R4, 0x7ffffee3, PT ;  /* 0x7ffffee30400780c */ /* 0x000fe20003fa6070 */
[----:B----4-:R-:W-:Y:S02]  /*1cab0*/  VIADD R4, R6, 0xffffff61 ;  /* 0xffffff6106047836 */ /* 0x010fe40000000000 */
        /* <DEDUP_REMOVED lines=11> */
[----:B------:R-:W-:Y:S01]  /*1cb70*/  ISETP.GE.U32.AND P2, PT, R4, 0x7ffffee1, PT ;  /* 0x7ffffee10400780c */ /* 0x000fe20003f46070 */
[----:B--2---:R-:W-:Y:S02]  /*1cb80*/  VIADD R4, R5, 0xffffff5f ;  /* 0xffffff5f05047836 */ /* 0x004fe40000000000 */
[----:B------:R-:W2:Y:S01]  /*1cb90*/  LDC R5, c[0x0][0x3a0] ;  /* 0x0000e800ff057b82 */ /* 0x000ea20000000800 */
[----:B---3--:R-:W-:-:S05]  /*1cba0*/  IMAD.WIDE R10, R2, 0x4, R28 ;  /* 0x00000004020a7825 */ /* 0x008fca00078e021c */
[----:B------:R3:W-:Y:S01]  /*1cbb0*/  LDGSTS.E [R0+-0x2ff90], desc[UR22][R10.64], !P4 ;  /* 0xd00700000a007fae */ /* 0x0007e2000e1a1016 */
[----:B------:R-:W-:Y:S02]  /*1cbc0*/  ISETP.GE.U32.AND P4, PT, R4, 0x7ffffee0, PT ;  /* 0x7ffffee00400780c */ /* 0x000fe40003f86070 */
[----:B----4-:R-:W-:Y:S02]  /*1cbd0*/  IADD3 R4, PT, PT, R6, -0xa2, RZ ;  /* 0xffffff5e06047810 */ /* 0x010fe40007ffe0ff */
        /* <DEDUP_REMOVED lines=23> */
[----:B------:R-:W-:Y:S02]  /*1cd50*/  ISETP.GE.U32.AND P4, PT, R4, 0x7ffffedc, PT ;  /* 0x7ffffedc0400780c */ /* 0x000fe40003f86070 */
[----:B-1----:R-:W-:Y:S02]  /*1cd60*/  IADD3 R4, PT, PT, R8, -0xa6, RZ ;  /* 0xffffff5a08047810 */ /* 0x002fe40007ffe0ff */
        /* <DEDUP_REMOVED lines=422> */
[----:B------:R3:W-:Y:S04]  /*1e7d0*/  STL.64 [R1+0xb08], R10 ;  /* 0x000b080a01007387 */ /* 0x0007e80000100a00 */
[----:B------:R3:W-:Y:S01]  /*1e7e0*/  LDGSTS.E [R0+-0x2fe64], desc[UR22][R10.64], !P2 ;  /* 0xd019c0000a007fae */ /* 0x0007e2000d1a1016 */
[----:B------:R-:W-:Y:S01]  /*1e7f0*/  ISETP.GE.U32.AND P2, PT, R4, 0x7ffffe95, PT ;  /* 0x7ffffe950400780c */ /* 0x000fe20003f46070 */
[----:B----4-:R-:W-:Y:S02]  /*1e800*/  VIADD R4, R6, 0xffffff13 ;  /* 0xffffff1306047836 */ /* 0x010fe40000000000 */
[----:B------:R-:W4:Y:S01]  /*1e810*/  LDC R6, c[0x0][0x3a0] ;  /* 0x0000e800ff067b82 */ /* 0x000f220000000800 */
[----:B---3--:R-:W-:-:S05]  /*1e820*/  IMAD.WIDE R10, R2, 0x4, R192 ;  /* 0x00000004020a7825 */ /* 0x008fca00078e02c0 */
[----:B------:R3:W-:Y:S01]  /*1e830*/  LDGSTS.E [R0+-0x2fe60], desc[UR22][R10.64], !P4 ;  /* 0xd01a00000a007fae */ /* 0x0007e2000e1a1016 */
[----:B------:R-:W-:Y:S02]  /*1e840*/  ISETP.GE.U32.AND P4, PT, R4, 0x7ffffe94, PT ;  /* 0x7ffffe940400780c */ /* 0x000fe40003f86070 */
[----:B------:R-:W-:Y:S01]  /*1e850*/  IADD3 R4, PT, PT, R9, -0xee, RZ ;  /* 0xffffff1209047810 */ /* 0x000fe20007ffe0ff */
[----:B------:R3:W-:Y:S01]  /*1e860*/  STL.64 [R1+0xb00], R10 ;  /* 0x000b000a01007387 */ /* 0x0007e20000100a00 */
[----:B------:R-:W4:Y:S01]  /*1e870*/  LDC R9, c[0x0][0x3a0] ;  /* 0x0000e800ff097b82 */ /* 0x000f220000000800 */
        /* <DEDUP_REMOVED lines=10> */
[----:B-1----:R-:W-:Y:S02]  /*1e920*/  VIADD R4, R8, 0xffffff10 ;  /* 0xffffff1008047836 */ /* 0x002fe40000000000 */
[----:B---3--:R-:W-:-:S05]  /*1e930*/  IMAD.WIDE R10, R2, 0x4, R198 ;  /* 0x00000004020a7825 */ /* 0x008fca00078e02c6 */
[----:B------:R1:W-:Y:S04]  /*1e940*/  STL.64 [R1+0xae8], R10 ;  /* 0x000ae80a01007387 */ /* 0x0003e80000100a00 */
[----:B------:R1:W-:Y:S01]  /*1e950*/  LDGSTS.E [R0+-0x2fe54], desc[UR22][R10.64], !P2 ;  /* 0xd01ac0000a007fae */ /* 0x0003e2000d1a1016 */
[----:B------:R-:W-:Y:S01]  /*1e960*/  ISETP.GE.U32.AND P2, PT, R4, 0x7ffffe91, PT ;  /* 0x7ffffe910400780c */ /* 0x000fe20003f46070 */
[----:B----4-:R-:W-:Y:S02]  /*1e970*/  VIADD R4, R9, 0xffffff0f ;  /* 0xffffff0f09047836 */ /* 0x010fe40000000000 */
[----:B------:R-:W-:-:S04]  /*1e980*/  IMAD.WIDE R8, R2, 0x4, R202 ;  /* 0x0000000402087825 */ /* 0x000fc800078e02ca */
[----:B-1----:R-:W-:-:S05]  /*1e990*/  IMAD.WIDE R10, R2, 0x4, R200 ;  /* 0x00000004020a7825 */ /* 0x002fca00078e02c8 */
[----:B------:R1:W-:Y:S04]  /*1e9a0*/  STL.64 [R1+0xae0], R10 ;  /* 0x000ae00a01007387 */ /* 0x0003e80000100a00 */
[----:B------:R1:W-:Y:S04]  /*1e9b0*/  LDGSTS.E [R0+-0x2fe50], desc[UR22][R10.64], !P4 ;  /* 0xd01b00000a007fae */ /* 0x0003e8000e1a1016 */
[----:B------:R3:W-:Y:S04]  /*1e9c0*/  STL.64 [R1+0xad8], R8 ;  /* 0x000ad80801007387 */ /* 0x0007e80000100a00 */
[----:B------:R3:W-:Y:S01]  /*1e9d0*/  LDGSTS.E [R0+-0x2fe4c], desc[UR22][R8.64], !P5 ;  /* 0xd01b400008007fae */ /* 0x0007e2000e9a1016 */
[----:B-1----:R-:W1:Y:S01]  /*1e9e0*/  LDC R10, c[0x0][0x3a0] ;  /* 0x0000e800ff0a7b82 */ /* 0x002e620000000800 */
[----:B------:R-:W-:-:S07]  /*1e9f0*/  ISETP.GE.U32.AND P4, PT, R4, 0x7ffffe90, PT ;  /* 0x7ffffe900400780c */ /* 0x000fce0003f86070 */
[----:B---3--:R-:W3:Y:S01]  /*1ea00*/  LDC R9, c[0x0][0x3a0] ;  /* 0x0000e800ff097b82 */ /* 0x008ee20000000800 */
[----:B------:R-:W-:Y:S01]  /*1ea10*/  IADD3 R4, PT, PT, R6, -0xf2, RZ ;  /* 0xffffff0e06047810 */ /* 0x000fe20007ffe0ff */
[----:B------:R-:W-:-:S06]  /*1ea20*/  IMAD.WIDE R12, R2, 0x4, R204 ;  /* 0x00000004020c7825 */ /* 0x000fcc00078e02cc */
[----:B------:R-:W4:Y:S01]  /*1ea30*/  LDC R8, c[0x0][0x3a0] ;  /* 0x0000e800ff087b82 */ /* 0x000f220000000800 */
[----:B------:R-:W-:Y:S01]  /*1ea40*/  ISETP.GE.U32.AND P5, PT, R4, 0x7ffffe8f, PT ;  /* 0x7ffffe8f0400780c */ /* 0x000fe20003fa6070 */
[----:B--2---:R-:W-:Y:S01]  /*1ea50*/  VIADD R4, R5, 0xffffff0d ;  /* 0xffffff0d05047836 */ /* 0x004fe20000000000 */
[----:B------:R2:W-:Y:S04]  /*1ea60*/  STL.64 [R1+0xad0], R12 ;  /* 0x000ad00c01007387 */ /* 0x0005e80000100a00 */
[----:B------:R2:W-:Y:S01]  /*1ea70*/  LDGSTS.E [R0+-0x2fe48], desc[UR22][R12.64], !P6 ;  /* 0xd01b80000c007fae */ /* 0x0005e2000f1a1016 */
[----:B------:R-:W-:Y:S01]  /*1ea80*/  ISETP.GE.U32.AND P6, PT, R4, 0x7ffffe8e, PT ;  /* 0x7ffffe8e0400780c */ /* 0x000fe20003fc6070 */
[----:B-1----:R-:W-:Y:S01]  /*1ea90*/  VIADD R4, R10, 0xffffff0c ;  /* 0xffffff0c0a047836 */ /* 0x002fe20000000000 */
[----:B------:R-:W1:Y:S01]  /*1eaa0*/  LDC R6, c[0x0][0x3a0] ;  /* 0x0000e800ff067b82 */ /* 0x000e620000000800 */
[----:B------:R-:W-:-:S07]  /*1eab0*/  IMAD.WIDE R10, R2, 0x4, R208 ;  /* 0x00000004020a7825 */ /* 0x000fce00078e02d0 */
[----:B------:R-:W1:Y:S01]  /*1eac0*/  LDC R5, c[0x0][0x3a0] ;  /* 0x0000e800ff057b82 */ /* 0x000e620000000800 */
[----:B--2---:R-:W-:-:S05]  /*1ead0*/  IMAD.WIDE R12, R2, 0x4, R206 ;  /* 0x00000004020c7825 */ /* 0x004fca00078e02ce */
[----:B------:R-:W-:Y:S01]  /*1eae0*/  LDGSTS.E [R0+-0x2fe44], desc[UR22][R12.64], !P2 ;  /* 0xd01bc0000c007fae */ /* 0x000fe2000d1a1016 */
[----:B------:R-:W-:Y:S01]  /*1eaf0*/  ISETP.GE.U32.AND P2, PT, R4, 0x7ffffe8d, PT ;  /* 0x7ffffe8d0400780c */ /* 0x000fe20003f46070 */
[----:B---3--:R-:W-:Y:S02]  /*1eb00*/  VIADD R4, R9, 0xffffff0b ;  /* 0xffffff0b09047836 */ /* 0x008fe40000000000 */
[----:B------:R2:W-:Y:S01]  /*1eb10*/  LDGSTS.E [R0+-0x2fe40], desc[UR22][R10.64], !P4 ;  /* 0xd01c00000a007fae */ /* 0x0005e2000e1a1016 */
[----:B------:R-:W3:Y:S02]  /*1eb20*/  LDC R9, c[0x0][0x3a0] ;  /* 0x0000e800ff097b82 */ /* 0x000ee40000000800 */
[----:B------:R-:W-:Y:S01]  /*1eb30*/  ISETP.GE.U32.AND P4, PT, R4, 0x7ffffe8c, PT ;  /* 0x7ffffe8c0400780c */ /* 0x000fe20003f86070 */
[----:B------:R-:W-:Y:S01]  /*1eb40*/  STL.64 [R1+0xac8], R12 ;  /* 0x000ac80c01007387 */ /* 0x000fe20000100a00 */
[----:B----4-:R-:W-:-:S03]  /*1eb50*/  IADD3 R4, PT, PT, R8, -0xf6, RZ ;  /* 0xffffff0a08047810 */ /* 0x010fc60007ffe0ff */
[----:B------:R2:W-:Y:S01]  /*1eb60*/  STL.64 [R1+0xac0], R10 ;  /* 0x000ac00a01007387 */ /* 0x0005e20000100a00 */
[----:B------:R-:W4:Y:S01]  /*1eb70*/  LDC R8, c[0x0][0x3a0] ;  /* 0x0000e800ff087b82 */ /* 0x000f220000000800 */
[----:B--2---:R-:W-:-:S05]  /*1eb80*/  IMAD.WIDE R10, R2, 0x4, R210 ;  /* 0x00000004020a7825 */ /* 0x004fca00078e02d2 */
[----:B------:R2:W-:Y:S04]  /*1eb90*/  STL.64 [R1+0xab8], R10 ;  /* 0x000ab80a01007387 */ /* 0x0005e80000100a00 */
[----:B------:R2:W-:Y:S01]  /*1eba0*/  LDGSTS.E [R0+-0x2fe3c], desc[UR22][R10.64], !P5 ;  /* 0xd01c40000a007fae */ /* 0x0005e2000e9a1016 */
[----:B------:R-:W-:Y:S01]  /*1ebb0*/  ISETP.GE.U32.AND P5, PT, R4, 0x7ffffe8b, PT ;  /* 0x7ffffe8b0400780c */ /* 0x000fe20003fa6070 */
[----:B-1----:R-:W-:Y:S02]  /*1ebc0*/  VIADD R4, R6, 0xffffff09 ;  /* 0xffffff0906047836 */ /* 0x002fe40000000000 */
[----:B------:R-:W1:Y:S01]  /*1ebd0*/  LDC R6, c[0x0][0x3a0] ;  /* 0x0000e800ff067b82 */ /* 0x000e620000000800 */
[----:B--2---:R-:W-:-:S05]  /*1ebe0*/  IMAD.WIDE R10, R2, 0x4, R212 ;  /* 0x00000004020a7825 */ /* 0x004fca00078e02d4 */
[----:B------:R2:W-:Y:S04]  /*1ebf0*/  STL.64 [R1+0xab0], R10 ;  /* 0x000ab00a01007387 */ /* 0x0005e80000100a00 */
[----:B------:R2:W-:Y:S01]  /*1ec00*/  LDGSTS.E [R0+-0x2fe38], desc[UR22][R10.64], !P6 ;  /* 0xd01c80000a007fae */ /* 0x0005e2000f1a1016 */
[----:B------:R-:W-:Y:S01]  /*1ec10*/  ISETP.GE.U32.AND P6, PT, R4, 0x7ffffe8a, PT ;  /* 0x7ffffe8a0400780c */ /* 0x000fe20003fc6070 */
[----:B------:R-:W-:Y:S02]  /*1ec20*/  VIADD R4, R5, 0xffffff08 ;  /* 0xffffff0805047836 */ /* 0x000fe40000000000 */
[----:B------:R-:W1:Y:S01]  /*1ec30*/  LDC R5, c[0x0][0x3a0] ;  /* 0x0000e800ff057b82 */ /* 0x000e620000000800 */
[----:B--2---:R-:W-:-:S05]  /*1ec40*/  IMAD.WIDE R10, R2, 0x4, R214 ;  /* 0x00000004020a7825 */ /* 0x004fca00078e02d6 */
[----:B------:R2:W-:Y:S04]  /*1ec50*/  STL.64 [R1+0xaa8], R10 ;  /* 0x000aa80a01007387 */ /* 0x0005e80000100a00 */
[----:B------:R2:W-:Y:S01]  /*1ec60*/  LDGSTS.E [R0+-0x2fe34], desc[UR22][R10.64], !P2 ;  /* 0xd01cc0000a007fae */ /* 0x0005e2000d1a1016 */
[----:B------:R-:W-:Y:S01]  /*1ec70*/  ISETP.GE.U32.AND P2, PT, R4, 0x7ffffe89, PT ;  /* 0x7ffffe890400780c */ /* 0x000fe20003f46070 */
[----:B----4-:R-:W-:Y:S02]  /*1ec80*/  VIADD R4, R8, 0xffffff07 ;  /* 0xffffff0708047836 */ /* 0x010fe40000000000 */
[----:B------:R-:W4:Y:S01]  /*1ec90*/  LDC R8, c[0x0][0x3a0] ;  /* 0x0000e800ff087b82 */ /* 0x000f220000000800 */
[----:B--2---:R-:W-:-:S05]  /*1eca0*/  IMAD.WIDE R10, R2, 0x4, R216 ;  /* 0x00000004020a7825 */ /* 0x004fca00078e02d8 */
[----:B------:R2:W-:Y:S04]  /*1ecb0*/  STL.64 [R1+0xaa0], R10 ;  /* 0x000aa00a01007387 */ /* 0x0005e80000100a00 */
[----:B------:R2:W-:Y:S01]  /*1ecc0*/  LDGSTS.E [R0+-0x2fe30], desc[UR22][R10.64], !P4 ;  /* 0xd01d00000a007fae */ /* 0x0005e2000e1a1016 */
[----:B------:R-:W-:Y:S01]  /*1ecd0*/  ISETP.GE.U32.AND P4, PT, R4, 0x7ffffe88, PT ;  /* 0x7ffffe880400780c */ /* 0x000fe20003f86070 */
[----:B--2---:R-:W-:-:S05]  /*1ece0*/  IMAD.WIDE R10, R2, 0x4, R218 ;  /* 0x00000004020a7825 */ /* 0x004fca00078e02da */
[----:B------:R2:W-:Y:S04]  /*1ecf0*/  STL.64 [R1+0xa98], R10 ;  /* 0x000a980a01007387 */ /* 0x0005e80000100a00 */
[----:B------:R2:W-:Y:S01]  /*1ed00*/  LDGSTS.E [R0+-0x2fe2c], desc[UR22][R10.64], !P5 ;  /* 0xd01d40000a007fae */ /* 0x0005e2000e9a1016 */
[----:B-1----:R-:W-:Y:S02]  /*1ed10*/  IADD3 R4, PT, PT, R6, -0xfa, RZ ;  /* 0xffffff0606047810 */ /* 0x002fe40007ffe0ff */
        /* <DEDUP_REMOVED lines=20> */
[----:B---3--:R-:W-:Y:S02]  /*1ee60*/  VIADD R4, R9, 0xffffff03 ;  /* 0xffffff0309047836 */ /* 0x008fe40000000000 */
[----:B------:R-:W-:Y:S01]  /*1ee70*/  VIADD R139, R139, 0x7f ;  /* 0x0000007f8b8b7836 */ /* 0x000fe20000000000 */
[----:B------:R-:W3:Y:S01]  /*1ee80*/  LDC R9, c[0x0][0x3a0] ;  /* 0x0000e800ff097b82 */ /* 0x000ee20000000800 */
[----:B--2---:R-:W-:-:S05]  /*1ee90*/  IMAD.WIDE R10, R2, 0x4, R228 ;  /* 0x00000004020a7825 */ /* 0x004fca00078e02e4 */
[----:B------:R2:W-:Y:S04]  /*1eea0*/  STL.64 [R1+0xa70], R10 ;  /* 0x000a700a01007387 */ /* 0x0005e80000100a00 */
[----:B------:R2:W-:Y:S01]  /*1eeb0*/  LDGSTS.E [R0+-0x2fe18], desc[UR22][R10.64], !P6 ;  /* 0xd01e80000a007fae */ /* 0x0005e2000f1a1016 */
[----:B------:R-:W-:Y:S02]  /*1eec0*/  ISETP.GE.U32.AND P4, PT, R4, 0x7ffffe84, PT ;  /* 0x7ffffe840400780c */ /* 0x000fe40003f86070 */
[----:B-1----:R-:W-:Y:S02]  /*1eed0*/  IADD3 R4, PT, PT, R6, -0xfe, RZ ;  /* 0xffffff0206047810 */ /* 0x002fe40007ffe0ff */
[----:B------:R-:W1:Y:S01]  /*1eee0*/  LDC R6, c[0x0][0x3a0] ;  /* 0x0000e800ff067b82 */ /* 0x000e620000000800 */
[----:B--2---:R-:W-:-:S05]  /*1eef0*/  IMAD.WIDE R10, R2, 0x4, R230 ;  /* 0x00000004020a7825 */ /* 0x004fca00078e02e6 */
[----:B------:R2:W-:Y:S04]  /*1ef00*/  STL.64 [R1+0xa68], R10 ;  /* 0x000a680a01007387 */ /* 0x0005e80000100a00 */
[----:B------:R2:W-:Y:S01]  /*1ef10*/  LDGSTS.E [R0+-0x2fe14], desc[UR22][R10.64], !P2 ;  /* 0xd01ec0000a007fae */ /* 0x0005e2000d1a1016 */
[----:B------:R-:W-:-:S03]  /*1ef20*/  ISETP.GE.U32.AND P5, PT, R4, 0x7ffffe83, PT ;  /* 0x7ffffe830400780c */ /* 0x000fc60003fa6070 */
[----:B------:R-:W-:Y:S01]  /*1ef30*/  STL.64 [R1+0x1438], R132 ;  /* 0x0014388401007387 */ /* 0x000fe20000100a00 */
[----:B------:R-:W-:Y:S02]  /*1ef40*/  VIADD R4, R5, 0xffffff01 ;  /* 0xffffff0105047836 */ /* 0x000fe40000000000 */
[----:B--2---:R-:W-:-:S05]  /*1ef50*/  IMAD.WIDE R10, R2, 0x4, R232 ;  /* 0x00000004020a7825 */ /* 0x004fca00078e02e8 */
[----:B------:R2:W-:Y:S04]  /*1ef60*/  STL.64 [R1+0xa60], R10 ;  /* 0x000a600a01007387 */ /* 0x0005e80000100a00 */
[----:B------:R-:W3:Y:S04]  /*1ef70*/  LDL.LU.64 R18, [R1+0x260] ;  /* 0x0002600001127983 */ /* 0x000ee80000300a00 */
[----:B------:R-:W3:Y:S01]  /*1ef80*/  LDL.LU.64 R136, [R1+0x258] ;  /* 0x0002580001887983 */ /* 0x000ee20000300a00 */
[----:B------:R-:W-:Y:S02]  /*1ef90*/  ISETP.GE.U32.AND P6, PT, R4, 0x7ffffe82, PT ;  /* 0x7ffffe820400780c */ /* 0x000fe40003fc6070 */
[----:B------:R-:W-:Y:S01]  /*1efa0*/  IADD3 R4, PT, PT, R134, 0x100000, RZ ;  /* 0x0010000086047810 */ /* 0x000fe20007ffe0ff */
[----:B------:R-:W3:Y:S04]  /*1efb0*/  LDL.LU.64 R16, [R1+0x250] ;  /* 0x0002500001107983 */ /* 0x000ee80000300a00 */
[----:B------:R2:W-:Y:S01]  /*1efc0*/  LDGSTS.E [R4+-0x2fe10], desc[UR22][R10.64], !P4 ;  /* 0xd01f00000a047fae */ /* 0x0005e2000e1a1016 */
[----:B----4-:R-:W-:-:S02]  /*1efd0*/  VIADD R5, R8, 0xffffff00 ;  /* 0xffffff0008057836 */ /* 0x010fc40000000000 */
[----:B------:R-:W4:Y:S01]  /*1efe0*/  LDC R8, c[0x0][0x3a0] ;  /* 0x0000e800ff087b82 */ /* 0x000f220000000800 */
[----:B------:R-:W3:Y:S01]  /*1eff0*/  LDL.LU.64 R14, [R1+0x248] ;  /* 0x00024800010e7983 */ /* 0x000ee20000300a00 */
[----:B--2---:R-:W-:Y:S01]  /*1f000*/  IMAD.WIDE R10, R2, 0x4, R234 ;  /* 0x00000004020a7825 */ /* 0x004fe200078e02ea */
[----:B------:R-:W-:-:S04]  /*1f010*/  ISETP.GE.AND P2, PT, R133, R5, PT ;  /* 0x000000058500720c */ /* 0x000fc80003f46270 */
[----:B------:R2:W-:Y:S04]  /*1f020*/  STL.64 [R1+0xa58], R10 ;  /* 0x000a580a01007387 */ /* 0x0005e80000100a00 */
[----:B------:R-:W3:Y:S01]  /*1f030*/  LDL.LU.64 R250, [R1+0x240] ;  /* 0x0002400001fa7983 */ /* 0x000ee20000300a00 */
[----:B------:R-:W-:Y:S02]  /*1f040*/  SEL R0, RZ, 0x4, P2 ;  /* 0x00000004ff007807 */ /* 0x000fe40001000000 */
[----:B------:R-:W-:Y:S02]  /*1f050*/  ISETP.GT.AND P2, PT, R139, 0x17f, PT ;  /* 0x0000017f8b00780c */ /* 0x000fe40003f44270 */
[----:B------:R-:W3:Y:S02]  /*1f060*/  LDL.LU.64 R138, [R1+0x238] ;  /* 0x00023800018a7983 */ /* 0x000ee40000300a00 */
[----:B------:R-:W-:-:S02]  /*1f070*/  SEL R0, R0, RZ, P2 ;  /* 0x000000ff00007207 */ /* 0x000fc40001000000 */
[----:B------:R-:W3:Y:S02]  /*1f080*/  LDL.LU.64 R12, [R1+0x230] ;  /* 0x00023000010c7983 */ /* 0x000ee40000300a00 */
[----:B------:R-:W-:Y:S01]  /*1f090*/  ISETP.NE.U32.AND P2, PT, R0, RZ, PT ;  /* 0x000000ff0000720c */ /* 0x000fe20003f45070 */
[----:B------:R-:W-:-:S05]  /*1f0a0*/  VIADD R0, R134, 0x100000 ;  /* 0x0010000086007836 */ /* 0x000fca0000000000 */
[----:B------:R2:W-:Y:S01]  /*1f0b0*/  LDGSTS.E [R0+-0x2fe0c], desc[UR22][R10.64], !P5 ;  /* 0xd01f40000a007fae */ /* 0x0005e2000e9a1016 */
[----:B------:R-:W-:Y:S02]  /*1f0c0*/  ISETP.GE.U32.AND P4, PT, R5, 0x7ffffe81, PT ;  /* 0x7ffffe810500780c */ /* 0x000fe40003f86070 */
[----:B------:R-:W4:Y:S01]  /*1f0d0*/  LDC R5, c[0x0][0x3a0] ;  /* 0x0000e800ff057b82 */ /* 0x000f220000000800 */
[----:B--2---:R-:W-:-:S05]  /*1f0e0*/  IMAD.WIDE R10, R2, 0x4, R236 ;  /* 0x00000004020a7825 */ /* 0x004fca00078e02ec */
[----:B------:R2:W-:Y:S04]  /*1f0f0*/  STL.64 [R1+0xa50], R10 ;  /* 0x000a500a01007387 */ /* 0x0005e80000100a00 */
[----:B------:R-:W3:Y:S04]  /*1f100*/  LDL.LU.64 R240, [R1+0x228] ;  /* 0x0002280001f07983 */ /* 0x000ee80000300a00 */
[----:B------:R-:W3:Y:S01]  /*1f110*/  LDL.LU.64 R242, [R1+0x220] ;  /* 0x0002200001f27983 */ /* 0x000ee20000300a00 */
[----:B-1----:R-:W-:-:S03]  /*1f120*/  VIADD R4, R6, 0xfffffeff ;  /* 0xfffffeff06047836 */ /* 0x002fc60000000000 */
[----:B------:R2:W-:Y:S04]  /*1f130*/  LDGSTS.E [R0+-0x2fe08], desc[UR22][R10.64], !P6 ;  /* 0xd01f80000a007fae */ /* 0x0005e8000f1a1016 */
[----:B------:R-:W3:Y:S01]  /*1f140*/  LDL.LU.64 R244, [R1+0x218] ;  /* 0x0002180001f47983 */ /* 0x000ee20000300a00 */
[----:B------:R-:W-:Y:S01]  /*1f150*/  ISETP.GE.U32.AND P5, PT, R4, 0x7ffffe80, PT ;  /* 0x7ffffe800400780c */ /* 0x000fe20003fa6070 */
[----:B----4-:R-:W-:Y:S02]  /*1f160*/  VIADD R4, R8, 0xfffffefe ;  /* 0xfffffefe08047836 */ /* 0x010fe40000000000 */
[----:B------:R3:W-:Y:S01]  /*1f170*/  STL.64 [R1+0x1440], R2 ;  /* 0x0014400201007387 */ /* 0x0007e20000100a00 */
[----:B--2---:R-:W-:-:S05]  /*1f180*/  IMAD.WIDE R10, R2, 0x4, R238 ;  /* 0x00000004020a7825 */ /* 0x004fca00078e02ee */
[----:B------:R-:W-:Y:S04]  /*1f190*/  STL.64 [R1+0xa48], R10 ;  /* 0x000a480a01007387 */ /* 0x000fe80000100a00 */
[----:B------:R-:W2:Y:S01]  /*1f1a0*/  LDL.LU.64 R246, [R1+0x210] ;  /* 0x0002100001f67983 */ /* 0x000ea20000300a00 */
[----:B------:R-:W-:Y:S01]  /*1f1b0*/  ISETP.GE.U32.AND P6, PT, R4, 0x7ffffe7f, PT ;  /* 0x7ffffe7f0400780c */ /* 0x000fe20003fc6070 */
[----:B------:R-:W-:Y:S01]  /*1f1c0*/  IMAD.SHL.U32 R135, R7, 0x80, RZ ;  /* 0x0000008007877824 */ /* 0x000fe200078e00ff */
[----:B------:R-:W-:Y:S01]  /*1f1d0*/  IADD3 R4, PT, PT, R5, -0x103, RZ ;  /* 0xfffffefd05047810 */ /* 0x000fe20007ffe0ff */
[----:B------:R-:W4:Y:S04]  /*1f1e0*/  LDL.LU.64 R248, [R1+0x208] ;  /* 0x0002080001f87983 */ /* 0x000f280000300a00 */
[----:B------:R1:W-:Y:S01]  /*1f1f0*/  LDGSTS.E [R0+-0x2fe04], desc[UR22][R10.64], !P4 ;  /* 0xd01fc0000a007fae */ /* 0x0003e2000e1a1016 */
[----:B------:R-:W-:-:S03]  /*1f200*/  ISETP.GE.U32.AND P4, PT, R4, 0x7ffffe7e, PT ;  /* 0x7ffffe7e0400780c */ /* 0x000fc60003f86070 */
[----:B------:R-:W0:Y:S01]  /*1f210*/  LDGDEPBAR ;  /* 0x00000000000079af */ /* 0x000e220000000000 */
[----:B---3--:R-:W-:-:S04]  /*1f220*/  IMAD.WIDE R2, R135, 0x4, R18 ;  /* 0x0000000487027825 */ /* 0x008fc800078e0212 */
[C---:B------:R-:W-:Y:S02]  /*1f230*/  IMAD.WIDE R4, R135.reuse, 0x4, R136 ;  /* 0x0000000487047825 */ /* 0x040fe400078e0288 */
[----:B------:R-:W3:Y:S04]  /*1f240*/  LDL.LU.64 R136, [R1+0x200] ;  /* 0x0002000001887983 */ /* 0x000ee80000300a00 */
[----:B------:R1:W-:Y:S04]  /*1f250*/  STL.64 [R1+0xa40], R2 ;  /* 0x000a400201007387 */ /* 0x0003e80000100a00 */
[----:B------:R-:W-:Y:S04]  /*1f260*/  STL.64 [R1+0xa38], R4 ;  /* 0x000a380401007387 */ /* 0x000fe80000100a00 */
[----:B------:R-:W3:Y:S01]  /*1f270*/  LDL.LU.64 R36, [R1+0x1f8] ;  /* 0x0001f80001247983 */ /* 0x000ee20000300a00 */
[----:B-1----:R-:W-:-:S03]  /*1f280*/  IMAD.WIDE R2, R135, 0x4, R16 ;  /* 0x0000000487027825 */ /* 0x002fc600078e0210 */
[----:B------:R-:W3:Y:S04]  /*1f290*/  LDL.LU.64 R16, [R1+0x1f0] ;  /* 0x0001f00001107983 */ /* 0x000ee80000300a00 */
[----:B------:R1:W-:Y:S04]  /*1f2a0*/  STL.64 [R1+0xa30], R2 ;  /* 0x000a300201007387 */ /* 0x0003e80000100a00 */
        /* <DEDUP_REMOVED lines=29> */
[----:B--2---:R-:W-:-:S03]  /*1f480*/  IMAD.WIDE R2, R135, 0x4, R246 ;  /* 0x0000000487027825 */ /* 0x004fc600078e02f6 */
[----:B------:R-:W2:Y:S04]  /*1f490*/  LDL.LU.64 R246, [R1+0x170] ;  /* 0x0001700001f67983 */ /* 0x000ea80000300a00 */
[----:B------:R4:W-:Y:S04]  /*1f4a0*/  STL.64 [R1+0x9f0], R2 ;  /* 0x0009f00201007387 */ /* 0x0009e80000100a00 */
[----:B------:R-:W2:Y:S01]  /*1f4b0*/  LDL.LU.64 R18, [R1+0x168] ;  /* 0x0001680001127983 */ /* 0x000ea20000300a00 */
[----:B----4-:R-:W-:-:S03]  /*1f4c0*/  IMAD.WIDE R2, R135, 0x4, R248 ;  /* 0x0000000487027825 */ /* 0x010fc600078e02f8 */
[----:B------:R-:W4:Y:S04]  /*1f4d0*/  LDL.LU.64 R248, [R1+0x160] ;  /* 0x0001600001f87983 */ /* 0x000f280000300a00 */
[----:B------:R1:W-:Y:S01]  /*1f4e0*/  STL.64 [R1+0x9e8], R2 ;  /* 0x0009e80201007387 */ /* 0x0003e20000100a00 */
[----:B---3--:R-:W-:-:S03]  /*1f4f0*/  IMAD.WIDE R4, R135, 0x4, R136 ;  /* 0x0000000487047825 */ /* 0x008fc600078e0288 */
[----:B------:R-:W3:Y:S04]  /*1f500*/  LDL.LU.64 R136, [R1+0x158] ;  /* 0x0001580001887983 */ /* 0x000ee80000300a00 */
[----:B------:R1:W-:Y:S02]  /*1f510*/  STL.64 [R1+0x9e0], R4 ;  /* 0x0009e00401007387 */ /* 0x0003e40000100a00 */
[----:B-1----:R-:W-:-:S04]  /*1f520*/  IMAD.WIDE R2, R135, 0x4, R36 ;  /* 0x0000000487027825 */ /* 0x002fc800078e0224 */
[C---:B------:R-:W-:Y:S02]  /*1f530*/  IMAD.WIDE R4, R135.reuse, 0x4, R16 ;  /* 0x0000000487047825 */ /* 0x040fe400078e0210 */
[----:B------:R-:W3:Y:S04]  /*1f540*/  LDL.LU.64 R16, [R1+0x150] ;  /* 0x0001500001107983 */ /* 0x000ee80000300a00 */
[----:B------:R1:W-:Y:S04]  /*1f550*/  STL.64 [R1+0x9d8], R2 ;  /* 0x0009d80201007387 */ /* 0x0003e80000100a00 */
        /* <DEDUP_REMOVED lines=9> */
[----:B------:R-:W-:Y:S04]  /*1f5f0*/  STL.64 [R1+0x9b8], R2 ;  /* 0x0009b80201007387 */ /* 0x000fe80000100a00 */
[----:B------:R1:W-:Y:S02]  /*1f600*/  STL.64 [R1+0x9b0], R4 ;  /* 0x0009b00401007387 */ /* 0x0003e40000100a00 */
[----:B-1----:R-:W-:-:S02]  /*1f610*/  IMAD.WIDE R4, R135, 0x4, R138 ;  /* 0x0000000487047825 */ /* 0x002fc400078e028a */
[----:B------:R-:W3:Y:S02]  /*1f620*/  LDL.LU.64 R138, [R1+0x138] ;  /* 0x00013800018a7983 */ /* 0x000ee40000300a00 */
[----:B------:R-:W-:-:S05]  /*1f630*/  IMAD.WIDE R2, R135, 0x4, R30 ;  /* 0x0000000487027825 */ /* 0x000fca00078e021e */
        /* <DEDUP_REMOVED lines=16> */
[----:B------:R2:W-:Y:S01]  /*1f740*/  STL.64 [R1+0x970], R4 ;  /* 0x0009700401007387 */ /* 0x0005e20000100a00 */
[----:B-1----:R-:W-:-:S04]  /*1f750*/  IMAD.WIDE R2, R135, 0x4, R22 ;  /* 0x0000000487027825 */ /* 0x002fc800078e0216 */
[C---:B--2---:R-:W-:Y:S02]  /*1f760*/  IMAD.WIDE R4, R135.reuse, 0x4, R244 ;  /* 0x0000000487047825 */ /* 0x044fe400078e02f4 */
[----:B------:R-:W2:Y:S04]  /*1f770*/  LDL.LU.64 R244, [R1+0x118] ;  /* 0x0001180001f47983 */ /* 0x000ea80000300a00 */
[----:B------:R1:W-:Y:S04]  /*1f780*/  STL.64 [R1+0x968], R2 ;  /* 0x0009680201007387 */ /* 0x0003e80000100a00 */
[----:B------:R4:W-:Y:S01]  /*1f790*/  STL.64 [R1+0x958], R4 ;  /* 0x0009580401007387 */ /* 0x0009e20000100a00 */
[----:B-1----:R-:W-:-:S04]  /*1f7a0*/  IMAD.WIDE R2, R135, 0x4, R20 ;  /* 0x0000000487027825 */ /* 0x002fc800078e0214 */
[C---:B----4-:R-:W-:Y:S02]  /*1f7b0*/  IMAD.WIDE R4, R135.reuse, 0x4, R246 ;  /* 0x0000000487047825 */ /* 0x050fe400078e02f6 */
[----:B------:R-:W4:Y:S04]  /*1f7c0*/  LDL.LU.64 R246, [R1+0x110] ;  /* 0x0001100001f67983 */ /* 0x000f280000300a00 */
[----:B------:R1:W-:Y:S04]  /*1f7d0*/  STL.64 [R1+0x938], R2 ;  /* 0x0009380201007387 */ /* 0x0003e80000100a00 */
[----:B------:R1:W-:Y:S02]  /*1f7e0*/  STL.64 [R1+0x910], R4 ;  /* 0x0009100401007387 */ /* 0x0003e40000100a00 */
[----:B-1----:R-:W-:-:S04]  /*1f7f0*/  IMAD.WIDE R2, R135, 0x4, R18 ;  /* 0x0000000487027825 */ /* 0x002fc800078e0212 */
[C---:B------:R-:W-:Y:S02]  /*1f800*/  IMAD.WIDE R4, R135.reuse, 0x4, R248 ;  /* 0x0000000487047825 */ /* 0x040fe400078e02f8 */
[----:B------:R-:W4:Y:S04]  /*1f810*/  LDL.LU.64 R248, [R1+0x108] ;  /* 0x0001080001f87983 */ /* 0x000f280000300a00 */
[----:B------:R3:W-:Y:S04]  /*1f820*/  STL.64 [R1+0x8f8], R2 ;  /* 0x0008f80201007387 */ /* 0x0007e80000100a00 */
[----:B------:R-:W-:Y:S04]  /*1f830*/  STL.64 [R1+0x8e0], R4 ;  /* 0x0008e00401007387 */ /* 0x000fe80000100a00 */
[----:B------:R-:W4:Y:S01]  /*1f840*/  LDL.LU.64 R36, [R1+0x100] ;  /* 0x0001000001247983 */ /* 0x000f220000300a00 */
[----:B---3--:R-:W-:-:S03]  /*1f850*/  IMAD.WIDE R2, R135, 0x4, R136 ;  /* 0x0000000487027825 */ /* 0x008fc600078e0288 */
[----:B------:R-:W3:Y:S04]  /*1f860*/  LDL.LU.64 R136, [R1+0xf8] ;  /* 0x0000f80001887983 */ /* 0x000ee80000300a00 */
[----:B------:R1:W-:Y:S04]  /*1f870*/  STL.64 [R1+0x8c8], R2 ;  /* 0x0008c80201007387 */ /* 0x0003e80000100a00 */
[----:B------:R-:W3:Y:S04]  /*1f880*/  LDL.LU.64 R34, [R1+0xf0] ;  /* 0x0000f00001227983 */ /* 0x000ee80000300a00 */
[----:B------:R-:W3:Y:S01]  /*1f890*/  LDL.LU.64 R18, [R1+0xe8] ;  /* 0x0000e80001127983 */ /* 0x000ee20000300a00 */
[----:B-1----:R-:W-:-:S05]  /*1f8a0*/  IMAD.WIDE R2, R135, 0x4, R16 ;  /* 0x0000000487027825 */ /* 0x002fca00078e0210 */
[----:B------:R1:W-:Y:S04]  /*1f8b0*/  STL.64 [R1+0x8a0], R2 ;  /* 0x0008a00201007387 */ /* 0x0003e80000100a00 */
[----:B------:R-:W3:Y:S04]  /*1f8c0*/  LDL.LU.64 R32, [R1+0xe0] ;  /* 0x0000e00001207983 */ /* 0x000ee80000300a00 */
[----:B------:R-:W3:Y:S01]  /*1f8d0*/  LDL.LU.64 R16, [R1+0xd8] ;  /* 0x0000d80001107983 */ /* 0x000ee20000300a00 */
[----:B-1----:R-:W-:-:S05]  /*1f8e0*/  IMAD.WIDE R2, R135, 0x4, R14 ;  /* 0x0000000487027825 */ /* 0x002fca00078e020e */
        /* <DEDUP_REMOVED lines=21> */
[----:B------:R-:W3:Y:S04]  /*1fa40*/  LDL.LU.64 R20, [R1+0x80] ;  /* 0x0000800001147983 */ /* 0x000ee80000300a00 */
[----:B------:R-:W3:Y:S01]  /*1fa50*/  LDL.LU.64 R242, [R1+0x78] ;  /* 0x0000780001f27983 */ /* 0x000ee20000300a00 */
[----:B--2---:R-:W-:-:S05]  /*1fa60*/  IMAD.WIDE R2, R135, 0x4, R244 ;  /* 0x0000000487027825 */ /* 0x004fca00078e02f4 */
[----:B------:R4:W-:Y:S04]  /*1fa70*/  STL.64 [R1+0x7e8], R2 ;  /* 0x0007e80201007387 */ /* 0x0009e80000100a00 */
[----:B------:R-:W2:Y:S01]  /*1fa80*/  LDL.LU.64 R244, [R1+0x70] ;  /* 0x0000700001f47983 */ /* 0x000ea20000300a00 */
[----:B----4-:R-:W-:-:S03]  /*1fa90*/  IMAD.WIDE R2, R135, 0x4, R246 ;  /* 0x0000000487027825 */ /* 0x010fc600078e02f6 */
[----:B------:R-:W4:Y:S04]  /*1faa0*/  LDL.LU.64 R246, [R1+0x68] ;  /* 0x0000680001f67983 */ /* 0x000f280000300a00 */
[----:B------:R1:W-:Y:S02]  /*1fab0*/  STL.64 [R1+0x7c0], R2 ;  /* 0x0007c00201007387 */ /* 0x0003e40000100a00 */
[C---:B-1----:R-:W-:Y:S02]  /*1fac0*/  IMAD.WIDE R2, R135.reuse, 0x4, R248 ;  /* 0x0000000487027825 */ /* 0x042fe400078e02f8 */
[----:B------:R-:W4:Y:S04]  /*1fad0*/  LDL.LU.64 R248, [R1+0x60] ;  /* 0x0000600001f87983 */ /* 0x000f280000300a00 */
[----:B------:R3:W-:Y:S01]  /*1fae0*/  STL.64 [R1+0x7a8], R2 ;  /* 0x0007a80201007387 */ /* 0x0007e20000100a00 */
[----:B------:R-:W-:-:S04]  /*1faf0*/  IMAD.WIDE R4, R135, 0x4, R36 ;  /* 0x0000000487047825 */ /* 0x000fc800078e0224 */
[C---:B---3--:R-:W-:Y:S02]  /*1fb00*/  IMAD.WIDE R2, R135.reuse, 0x4, R136 ;  /* 0x0000000487027825 */ /* 0x048fe400078e0288 */
        /* <DEDUP_REMOVED lines=43> */
[----:B-1----:R-:W-:-:S03]  /*1fdc0*/  IMAD.WIDE R4, R135, 0x4, R244 ;  /* 0x0000000487047825 */ /* 0x002fc600078e02f4 */
[----:B------:R-:W2:Y:S01]  /*1fdd0*/  LDL.LU.64 R244, [R1+0x2a8] ;  /* 0x0002a80001f47983 */ /* 0x000ea20000300a00 */
[----:B----4-:R-:W-:-:S03]  /*1fde0*/  IMAD.WIDE R2, R135, 0x4, R246 ;  /* 0x0000000487027825 */ /* 0x010fc600078e02f6 */
[----:B------:R1:W-:Y:S04]  /*1fdf0*/  STL.64 [R1+0x260], R4 ;  /* 0x0002600401007387 */ /* 0x0003e80000100a00 */
[----:B------:R-:W-:Y:S01]  /*1fe00*/  STL.64 [R1+0x20], R2 ;  /* 0x0000200201007387 */ /* 0x000fe20000100a00 */
[----:B------:R-:W-:-:S03]  /*1fe10*/  IMAD.WIDE R246, R135, 0x4, R248 ;  /* 0x0000000487f67825 */ /* 0x000fc600078e02f8 */
[----:B------:R-:W4:Y:S04]  /*1fe20*/  LDL.LU.64 R248, [R1+0x2b0] ;  /* 0x0002b00001f87983 */ /* 0x000f280000300a00 */
[----:B------:R-:W-:Y:S01]  /*1fe30*/  STL.64 [R1+0x1640], R246 ;  /* 0x001640f601007387 */ /* 0x000fe20000100a00 */
[----:B------:R-:W-:Y:S02]  /*1fe40*/  VIADD R0, R9, 0xfffffefc ;  /* 0xfffffefc09007836 */ /* 0x000fe40000000000 */
[C---:B---3--:R-:W-:Y:S02]  /*1fe50*/  IMAD.WIDE R238, R135.reuse, 0x4, R136 ;  /* 0x0000000487ee7825 */ /* 0x048fe400078e0288 */
[----:B------:R-:W3:Y:S04]  /*1fe60*/  LDL.LU.64 R136, [R1+0x2b8] ;  /* 0x0002b80001887983 */ /* 0x000ee80000300a00 */
[----:B------:R-:W-:Y:S04]  /*1fe70*/  STL.64 [R1+0x15f8], R238 ;  /* 0x0015f8ee01007387 */ /* 0x000fe80000100a00 */
[----:B------:R-:W3:Y:S01]  /*1fe80*/  LDL.LU.64 R26, [R1+0x2c0] ;  /* 0x0002c000011a7983 */ /* 0x000ee20000300a00 */
[----:B-1----:R-:W-:-:S05]  /*1fe90*/  IMAD.WIDE R4, R135, 0x4, R18 ;  /* 0x0000000487047825 */ /* 0x002fca00078e0212 */
[----:B------:R-:W-:Y:S04]  /*1fea0*/  STL.64 [R1+0x15b0], R4 ;  /* 0x0015b00401007387 */ /* 0x000fe80000100a00 */
[----:B------:R-:W3:Y:S01]  /*1feb0*/  LDL.LU.64 R28, [R1+0x2c8] ;  /* 0x0002c800011c7983 */ /* 0x000ee20000300a00 */
[----:B------:R-:W-:-:S05]  /*1fec0*/  IMAD.WIDE R6, R135, 0x4, R16 ;  /* 0x0000000487067825 */ /* 0x000fca00078e0210 */
[----:B------:R-:W-:Y:S01]  /*1fed0*/  STL.64 [R1+0x1568], R6 ;  /* 0x0015680601007387 */ /* 0x000fe20000100a00 */
[----:B------:R-:W-:-:S03]  /*1fee0*/  IMAD.WIDE R8, R135, 0x4, R250 ;  /* 0x0000000487087825 */ /* 0x000fc600078e02fa */
[----:B------:R-:W3:Y:S04]  /*1fef0*/  LDL.LU.64 R250, [R1+0x2d0] ;  /* 0x0002d00001fa7983 */ /* 0x000ee80000300a00 */
[----:B------:R-:W-:Y:S01]  /*1ff00*/  STL.64 [R1+0x1520], R8 ;  /* 0x0015200801007387 */ /* 0x000fe20000100a00 */
[----:B------:R-:W-:-:S03]  /*1ff10*/  IMAD.WIDE R10, R135, 0x4, R138 ;  /* 0x00000004870a7825 */ /* 0x000fc600078e028a */
[----:B------:R-:W3:Y:S04]  /*1ff20*/  LDL.LU.64 R138, [R1+0x2d8] ;  /* 0x0002d800018a7983 */ /* 0x000ee80000300a00 */
[----:B------:R-:W-:Y:S04]  /*1ff30*/  STL.64 [R1+0x14d8], R10 ;  /* 0x0014d80a01007387 */ /* 0x000fe80000100a00 */
[----:B------:R-:W3:Y:S01]  /*1ff40*/  LDL.LU.64 R34, [R1+0x2e0] ;  /* 0x0002e00001227983 */ /* 0x000ee20000300a00 */
[----:B------:R-:W-:-:S05]  /*1ff50*/  IMAD.WIDE R12, R135, 0x4, R12 ;  /* 0x00000004870c7825 */ /* 0x000fca00078e020c */
[----:B------:R-:W-:Y:S04]  /*1ff60*/  STL.64 [R1+0x1490], R12 ;  /* 0x0014900c01007387 */ /* 0x000fe80000100a00 */
[----:B------:R-:W3:Y:S01]  /*1ff70*/  LDL.LU.64 R36, [R1+0x2e8] ;  /* 0x0002e80001247983 */ /* 0x000ee20000300a00 */
[----:B------:R-:W-:-:S05]  /*1ff80*/  IMAD.WIDE R14, R135, 0x4, R14 ;  /* 0x00000004870e7825 */ /* 0x000fca00078e020e */
[----:B------:R-:W-:Y:S01]  /*1ff90*/  STL.64 [R1+0x1448], R14 ;  /* 0x0014480e01007387 */ /* 0x000fe20000100a00 */
[----:B------:R-:W-:-:S03]  /*1ffa0*/  IMAD.WIDE R16, R135, 0x4, R240 ;  /* 0x0000000487107825 */ /* 0x000fc600078e02f0 */
[----:B------:R-:W3:Y:S04]  /*1ffb0*/  LDL.LU.64 R240, [R1+0x2f0] ;  /* 0x0002f00001f07983 */ /* 0x000ee80000300a00 */
[----:B------:R-:W-:Y:S01]  /*1ffc0*/  STL.64 [R1+0x1648], R16 ;  /* 0x0016481001007387 */ /* 0x000fe20000100a00 */
[----:B--2---:R-:W-:-:S03]  /*1ffd0*/  IMAD.WIDE R18, R135, 0x4, R242 ;  /* 0x0000000487127825 */ /* 0x004fc600078e02f2 */
[----:B------:R-:W2:Y:S04]  /*1ffe0*/  LDL.LU.64 R242, [R1+0x2f8] ;  /* 0x0002f80001f27983 */ /* 0x000ea80000300a00 */
[----:B------:R1:W-:Y:S01]  /*1fff0*/  STL.64 [R1+0x1600], R18 ;  /* 0x0016001201007387 */ /* 0x0003e20000100a00 */
[----:B------:R-:W-:-:S03]  /*20000*/  IMAD.WIDE R20, R135, 0x4, R244 ;  /* 0x0000000487147825 */ /* 0x000fc600078e02f4 */
[----:B------:R-:W2:Y:S04]  /*20010*/  LDL.LU.64 R244, [R1+0x300] ;  /* 0x0003000001f47983 */ /* 0x000ea80000300a00 */
[----:B------:R1:W-:Y:S01]  /*20020*/  STL.64 [R1+0x15b8], R20 ;  /* 0x0015b81401007387 */ /* 0x0003e20000100a00 */
[----:B----4-:R-:W-:-:S03]  /*20030*/  IMAD.WIDE R22, R135, 0x4, R248 ;  /* 0x0000000487167825 */ /* 0x010fc600078e02f8 */
[----:B------:R-:W4:Y:S04]  /*20040*/  LDL.LU.64 R248, [R1+0x308] ;  /* 0x0003080001f87983 */ /* 0x000f280000300a00 */
[----:B------:R-:W-:Y:S01]  /*20050*/  STL.64 [R1+0x1578], R22 ;  /* 0x0015781601007387 */ /* 0x000fe20000100a00 */
[----:B---3--:R-:W-:-:S03]  /*20060*/  IMAD.WIDE R24, R135, 0x4, R136 ;  /* 0x0000000487187825 */ /* 0x008fc600078e0288 */
[----:B------:R-:W3:Y:S04]  /*20070*/  LDL.LU.64 R136, [R1+0x310] ;  /* 0x0003100001887983 */ /* 0x000ee80000300a00 */
[----:B------:R-:W-:Y:S01]  /*20080*/  STL.64 [R1+0x1528], R24 ;  /* 0x0015281801007387 */ /* 0x000fe20000100a00 */
[----:B------:R-:W-:-:S03]  /*20090*/  IMAD.WIDE R26, R135, 0x4, R26 ;  /* 0x00000004871a7825 */ /* 0x000fc600078e021a */
[----:B------:R-:W3:Y:S04]  /*200a0*/  LDL.LU.64 R48, [R1+0x318] ;  /* 0x0003180001307983 */ /* 0x000ee80000300a00 */
        /* <DEDUP_REMOVED lines=21> */
[----:B------:R-:W-:Y:S01]  /*20200*/  STL.64 [R1+0x1530], R40 ;  /* 0x0015302801007387 */ /* 0x000fe20000100a00 */
[----:B------:R-:W-:-:S03]  /*20210*/  IMAD.WIDE R42, R135, 0x4, R244 ;  /* 0x00000004872a7825 */ /* 0x000fc600078e02f4 */
[----:B------:R-:W2:Y:S04]  /*20220*/  LDL.LU.64 R244, [R1+0x358] ;  /* 0x0003580001f47983 */ /* 0x000ea80000300a00 */
[----:B------:R-:W-:Y:S01]  /*20230*/  STL.64 [R1+0x14f0], R42 ;  /* 0x0014f02a01007387 */ /* 0x000fe20000100a00 */
        /* <DEDUP_REMOVED lines=16> */
[----:B------:R-:W3:Y:S01]  /*20340*/  LDL.LU.64 R138, [R1+0x388] ;  /* 0x00038800018a7983 */ /* 0x000ee20000300a00 */
[----:B------:R-:W-:-:S03]  /*20350*/  IMAD.WIDE R56, R135, 0x4, R56 ;  /* 0x0000000487387825 */ /* 0x000fc600078e0238 */
[----:B------:R-:W-:Y:S04]  /*20360*/  STL.64 [R1+0x1588], R54 ;  /* 0x0015883601007387 */ /* 0x000fe80000100a00 */
[----:B------:R-:W3:Y:S01]  /*20370*/  LDL.LU.64 R78, [R1+0x390] ;  /* 0x00039000014e7983 */ /* 0x000ee20000300a00 */
[----:B------:R-:W-:-:S03]  /*20380*/  IMAD.WIDE R58, R135, 0x4, R58 ;  /* 0x00000004873a7825 */ /* 0x000fc600078e023a */
[----:B------:R-:W-:Y:S04]  /*20390*/  STL.64 [R1+0x1538], R56 ;  /* 0x0015383801007387 */ /* 0x000fe80000100a00 */
[----:B------:R-:W3:Y:S04]  /*203a0*/  LDL.LU.64 R80, [R1+0x398] ;  /* 0x0003980001507983 */ /* 0x000ee80000300a00 */
        /* <DEDUP_REMOVED lines=29> */
[----:B------:R-:W-:-:S04]  /*20580*/  IMAD.WIDE R78, R135, 0x4, R78 ;  /* 0x00000004874e7825 */ /* 0x000fc800078e024e */
[C---:B------:R-:W-:Y:S01]  /*20590*/  IMAD.WIDE R80, R135.reuse, 0x4, R80 ;  /* 0x0000000487507825 */ /* 0x040fe200078e0250 */
[----:B------:R-:W-:Y:S04]  /*205a0*/  STL.64 [R1+0x1468], R78 ;  /* 0x0014684e01007387 */ /* 0x000fe80000100a00 */
        /* <DEDUP_REMOVED lines=9> */
[----:B------:R-:W-:Y:S04]  /*20640*/  STL.64 [R1+0x1598], R86 ;  /* 0x0015985601007387 */ /* 0x000fe80000100a00 */
[----:B------:R-:W2:Y:S01]  /*20650*/  LDL.LU.64 R108, [R1+0x408] ;  /* 0x00040800016c7983 */ /* 0x000ea20000300a00 */
[----:B----4-:R-:W-:-:S05]  /*20660*/  IMAD.WIDE R88, R135, 0x4, R248 ;  /* 0x0000000487587825 */ /* 0x010fca00078e02f8 */
[----:B------:R-:W-:Y:S04]  /*20670*/  STL.64 [R1+0x1548], R88 ;  /* 0x0015485801007387 */ /* 0x000fe80000100a00 */
[----:B------:R-:W4:Y:S01]  /*20680*/  LDL.LU.64 R248, [R1+0x410] ;  /* 0x0004100001f87983 */ /* 0x000f220000300a00 */
[----:B---3--:R-:W-:-:S03]  /*20690*/  IMAD.WIDE R90, R135, 0x4, R136 ;  /* 0x00000004875a7825 */ /* 0x008fc600078e0288 */
[----:B------:R-:W3:Y:S01]  /*206a0*/  LDL.LU.64 R136, [R1+0x418] ;  /* 0x0004180001887983 */ /* 0x000ee20000300a00 */
[----:B------:R-:W-:-:S03]  /*206b0*/  IMAD.WIDE R92, R135, 0x4, R92 ;  /* 0x00000004875c7825 */ /* 0x000fc600078e025c */
[----:B------:R-:W-:Y:S04]  /*206c0*/  STL.64 [R1+0x1508], R90 ;  /* 0x0015085a01007387 */ /* 0x000fe80000100a00 */
[----:B------:R-:W-:Y:S01]  /*206d0*/  STL.64 [R1+0x14b8], R92 ;  /* 0x0014b85c01007387 */ /* 0x000fe20000100a00 */
[----:B------:R-:W-:-:S03]  /*206e0*/  IMAD.WIDE R94, R135, 0x4, R94 ;  /* 0x00000004875e7825 */ /* 0x000fc600078e025e */
[----:B------:R-:W3:Y:S04]  /*206f0*/  LDL.LU.64 R114, [R1+0x420] ;  /* 0x0004200001727983 */ /* 0x000ee80000300a00 */
        /* <DEDUP_REMOVED lines=10> */
[----:B------:R-:W3:Y:S04]  /*207a0*/  LDL.LU.64 R124, [R1+0x448] ;  /* 0x00044800017c7983 */ /* 0x000ee80000300a00 */
[----:B------:R-:W-:Y:S04]  /*207b0*/  STL.64 [R1+0x15e0], R100 ;  /* 0x0015e06401007387 */ /* 0x000fe80000100a00 */
[----:B------:R-:W3:Y:S01]  /*207c0*/  LDL.LU.64 R126, [R1+0x450] ;  /* 0x00045000017e7983 */ /* 0x000ee20000300a00 */
[----:B------:R-:W-:-:S05]  /*207d0*/  IMAD.WIDE R102, R135, 0x4, R240 ;  /* 0x0000000487667825 */ /* 0x000fca00078e02f0 */
[----:B------:R-:W-:Y:S04]  /*207e0*/  STL.64 [R1+0x15a0], R102 ;  /* 0x0015a06601007387 */ /* 0x000fe80000100a00 */
[----:B------:R-:W3:Y:S01]  /*207f0*/  LDL.LU.64 R240, [R1+0x458] ;  /* 0x0004580001f07983 */ /* 0x000ee20000300a00 */
[----:B--2---:R-:W-:-:S05]  /*20800*/  IMAD.WIDE R104, R135, 0x4, R242 ;  /* 0x0000000487687825 */ /* 0x004fca00078e02f2 */
[----:B------:R-:W-:Y:S04]  /*20810*/  STL.64 [R1+0x1550], R104 ;  /* 0x0015506801007387 */ /* 0x000fe80000100a00 */
[----:B------:R-:W2:Y:S01]  /*20820*/  LDL.LU.64 R242, [R1+0x460] ;  /* 0x0004600001f27983 */ /* 0x000ea20000300a00 */
[----:B------:R-:W-:-:S03]  /*20830*/  IMAD.WIDE R106, R135, 0x4, R244 ;  /* 0x00000004876a7825 */ /* 0x000fc600078e02f4 */
[----:B------:R-:W2:Y:S01]  /*20840*/  LDL.LU.64 R244, [R1+0x468] ;  /* 0x0004680001f47983 */ /* 0x000ea20000300a00 */
[----:B------:R-:W-:-:S03]  /*20850*/  IMAD.WIDE R108, R135, 0x4, R108 ;  /* 0x00000004876c7825 */ /* 0x000fc600078e026c */
[----:B------:R-:W-:Y:S04]  /*20860*/  STL.64 [R1+0x1510], R106 ;  /* 0x0015106a01007387 */ /* 0x000fe80000100a00 */
[----:B------:R-:W-:Y:S01]  /*20870*/  STL.64 [R1+0x14c0], R108 ;  /* 0x0014c06c01007387 */ /* 0x000fe20000100a00 */
[----:B----4-:R-:W-:-:S05]  /*20880*/  IMAD.WIDE R110, R135, 0x4, R248 ;  /* 0x00000004876e7825 */ /* 0x010fca00078e02f8 */
[----:B------:R-:W-:Y:S04]  /*20890*/  STL.64 [R1+0x1478], R110 ;  /* 0x0014786e01007387 */ /* 0x000fe80000100a00 */
[----:B------:R-:W4:Y:S01]  /*208a0*/  LDL.LU.64 R248, [R1+0x470] ;  /* 0x0004700001f87983 */ /* 0x000f220000300a00 */
[----:B---3--:R-:W-:-:S03]  /*208b0*/  IMAD.WIDE R112, R135, 0x4, R136 ;  /* 0x0000000487707825 */ /* 0x008fc600078e0288 */
[----:B------:R-:W3:Y:S04]  /*208c0*/  LDL.LU.64 R136, [R1+0x478] ;  /* 0x0004780001887983 */ /* 0x000ee80000300a00 */
[----:B------:R-:W-:Y:S01]  /*208d0*/  STL.64 [R1+0x1678], R112 ;  /* 0x0016787001007387 */ /* 0x000fe20000100a00 */
[----:B------:R-:W-:-:S04]  /*208e0*/  IMAD.WIDE R114, R135, 0x4, R114 ;  /* 0x0000000487727825 */ /* 0x000fc800078e0272 */
[C---:B------:R-:W-:Y:S01]  /*208f0*/  IMAD.WIDE R116, R135.reuse, 0x4, R116 ;  /* 0x0000000487747825 */ /* 0x040fe200078e0274 */
[----:B------:R1:W-:Y:S04]  /*20900*/  STL.64 [R1+0x1638], R114 ;  /* 0x0016387201007387 */ /* 0x0003e80000100a00 */
[----:B------:R-:W-:Y:S01]  /*20910*/  STL.64 [R1+0x15e8], R116 ;  /* 0x0015e87401007387 */ /* 0x000fe20000100a00 */
[----:B------:R-:W-:-:S03]  /*20920*/  IMAD.WIDE R118, R135, 0x4, R250 ;  /* 0x0000000487767825 */ /* 0x000fc600078e02fa */
[----:B------:R-:W3:Y:S04]  /*20930*/  LDL.LU.64 R250, [R1+0x480] ;  /* 0x0004800001fa7983 */ /* 0x000ee80000300a00 */
[----:B------:R1:W-:Y:S01]  /*20940*/  STL.64 [R1+0x15a8], R118 ;  /* 0x0015a87601007387 */ /* 0x0003e20000100a00 */
[----:B------:R-:W-:-:S03]  /*20950*/  IMAD.WIDE R120, R135, 0x4, R138 ;  /* 0x0000000487787825 */ /* 0x000fc600078e028a */
[----:B------:R-:W3:Y:S01]  /*20960*/  LDL.LU.64 R138, [R1+0x488] ;  /* 0x00048800018a7983 */ /* 0x000ee20000300a00 */
[----:B------:R-:W-:-:S03]  /*20970*/  IMAD.WIDE R122, R135, 0x4, R122 ;  /* 0x00000004877a7825 */ /* 0x000fc600078e027a */
[----:B------:R-:W-:Y:S01]  /*20980*/  STL.64 [R1+0x1558], R120 ;  /* 0x0015587801007387 */ /* 0x000fe20000100a00 */
[----:B------:R-:W-:-:S03]  /*20990*/  IMAD.WIDE R124, R135, 0x4, R124 ;  /* 0x00000004877c7825 */ /* 0x000fc600078e027c */
[----:B------:R-:W-:Y:S04]  /*209a0*/  STL.64 [R1+0x1518], R122 ;  /* 0x0015187a01007387 */ /* 0x000fe80000100a00 */
[----:B------:R-:W-:Y:S01]  /*209b0*/  STL.64 [R1+0x14c8], R124 ;  /* 0x0014c87c01007387 */ /* 0x000fe20000100a00 */
[----:B------:R-:W-:-:S03]  /*209c0*/  IMAD.WIDE R126, R135, 0x4, R126 ;  /* 0x00000004877e7825 */ /* 0x000fc600078e027e */
[----:B------:R-:W3:Y:S04]  /*209d0*/  LDL.LU.64 R154, [R1+0x490] ;  /* 0x00049000019a7983 */ /* 0x000ee80000300a00 */
[----:B------:R-:W-:Y:S04]  /*209e0*/  STL.64 [R1+0x1480], R126 ;  /* 0x0014807e01007387 */ /* 0x000fe80000100a00 */
[----:B------:R-:W3:Y:S01]  /*209f0*/  LDL.LU.64 R156, [R1+0x498] ;  /* 0x00049800019c7983 */ /* 0x000ee20000300a00 */
[----:B------:R-:W-:-:S05]  /*20a00*/  IMAD.WIDE R128, R135, 0x4, R240 ;  /* 0x0000000487807825 */ /* 0x000fca00078e02f0 */
[----:B------:R-:W-:Y:S04]  /*20a10*/  STL.64 [R1+0x1688], R128 ;  /* 0x0016888001007387 */ /* 0x000fe80000100a00 */
[----:B------:R-:W3:Y:S04]  /*20a20*/  LDL.LU.64 R158, [R1+0x4a0] ;  /* 0x0004a000019e7983 */ /* 0x000ee80000300a00 */
[----:B------:R-:W3:Y:S04]  /*20a30*/  LDL.LU.64 R160, [R1+0x4a8] ;  /* 0x0004a80001a07983 */ /* 0x000ee80000300a00 */
[----:B------:R-:W3:Y:S04]  /*20a40*/  LDL.LU.64 R240, [R1+0x4b0] ;  /* 0x0004b00001f07983 */ /* 0x000ee80000300a00 */
[----:B------:R-:W3:Y:S01]  /*20a50*/  LDL.LU.64 R164, [R1+0x4b8] ;  /* 0x0004b80001a47983 */ /* 0x000ee20000300a00 */
[----:B--2---:R-:W-:-:S03]  /*20a60*/  IMAD.WIDE R130, R135, 0x4, R242 ;  /* 0x0000000487827825 */ /* 0x004fc600078e02f2 */
[----:B------:R-:W2:Y:S01]  /*20a70*/  LDL.LU.64 R242, [R1+0x4c0] ;  /* 0x0004c00001f27983 */ /* 0x000ea20000300a00 */
[----:B------:R-:W-:-:S05]  /*20a80*/  IMAD.WIDE R144, R135, 0x4, R244 ;  /* 0x0000000487907825 */ /* 0x000fca00078e02f4 */
[----:B------:R1:W-:Y:S04]  /*20a90*/  STL.64 [R1+0x15f0], R144 ;  /* 0x0015f09001007387 */ /* 0x0003e80000100a00 */
[----:B------:R-:W2:Y:S04]  /*20aa0*/  LDL.LU.64 R244, [R1+0x4c8] ;  /* 0x0004c80001f47983 */ /* 0x000ea80000300a00 */
[----:B------:R-:W2:Y:S01]  /*20ab0*/  LDL.LU.64 R170, [R1+0x4d0] ;  /* 0x0004d00001aa7983 */ /* 0x000ea20000300a00 */
[----:B----4-:R-:W-:-:S04]  /*20ac0*/  IMAD.WIDE R146, R135, 0x4, R248 ;  /* 0x0000000487927825 */ /* 0x010fc800078e02f8 */
[C---:B---3--:R-:W-:Y:S02]  /*20ad0*/  IMAD.WIDE R148, R135.reuse, 0x4, R136 ;  /* 0x0000000487947825 */ /* 0x048fe400078e0288 */
[----:B------:R-:W3:Y:S04]  /*20ae0*/  LDL.LU.64 R136, [R1+0x4d8] ;  /* 0x0004d80001887983 */ /* 0x000ee80000300a00 */
[----:B------:R-:W4:Y:S04]  /*20af0*/  LDL.LU.64 R174, [R1+0x4e0] ;  /* 0x0004e00001ae7983 */ /* 0x000f280000300a00 */
[----:B------:R-:W4:Y:S04]  /*20b00*/  LDL.LU.64 R248, [R1+0x4e8] ;  /* 0x0004e80001f87983 */ /* 0x000f280000300a00 */
[----:B------:R-:W-:Y:S04]  /*20b10*/  STL.64 [R1+0x1560], R148 ;  /* 0x0015609401007387 */ /* 0x000fe80000100a00 */
[----:B------:R-:W4:Y:S04]  /*20b20*/  LDL.LU.64 R178, [R1+0x4f0] ;  /* 0x0004f00001b27983 */ /* 0x000f280000300a00 */
[----:B------:R-:W4:Y:S01]  /*20b30*/  LDL.LU.64 R180, [R1+0x4f8] ;  /* 0x0004f80001b47983 */ /* 0x000f220000300a00 */
[----:B------:R-:W-:-:S03]  /*20b40*/  IMAD.WIDE R150, R135, 0x4, R250 ;  /* 0x0000000487967825 */ /* 0x000fc600078e02fa */
[----:B------:R-:W4:Y:S01]  /*20b50*/  LDL.LU.64 R250, [R1+0x500] ;  /* 0x0005000001fa7983 */ /* 0x000f220000300a00 */
[----:B------:R-:W-:-:S03]  /*20b60*/  IMAD.WIDE R152, R135, 0x4, R138 ;  /* 0x0000000487987825 */ /* 0x000fc600078e028a */
[----:B------:R-:W4:Y:S04]  /*20b70*/  LDL.LU.64 R138, [R1+0x508] ;  /* 0x00050800018a7983 */ /* 0x000f280000300a00 */
[----:B------:R-:W4:Y:S04]  /*20b80*/  LDL.LU.64 R186, [R1+0x510] ;  /* 0x0005100001ba7983 */ /* 0x000f280000300a00 */
[----:B------:R-:W4:Y:S04]  /*20b90*/  LDL.LU.64 R188, [R1+0x518] ;  /* 0x0005180001bc7983 */ /* 0x000f280000300a00 */
[----:B------:R-:W4:Y:S01]  /*20ba0*/  LDL.LU.64 R190, [R1+0x520] ;  /* 0x0005200001be7983 */ /* 0x000f220000300a00 */
[----:B------:R-:W-:-:S03]  /*20bb0*/  IMAD.WIDE R154, R135, 0x4, R154 ;  /* 0x00000004879a7825 */ /* 0x000fc600078e029a */
[----:B------:R1:W-:Y:S04]  /*20bc0*/  STL.64 [R1+0x14d0], R152 ;  /* 0x0014d09801007387 */ /* 0x0003e80000100a00 */
[----:B------:R-:W4:Y:S04]  /*20bd0*/  LDL.LU.64 R192, [R1+0x528] ;  /* 0x0005280001c07983 */ /* 0x000f280000300a00 */
[----:B------:R-:W4:Y:S04]  /*20be0*/  LDL.LU.64 R194, [R1+0x530] ;  /* 0x0005300001c27983 */ /* 0x000f280000300a00 */
[----:B------:R1:W-:Y:S04]  /*20bf0*/  STL.64 [R1+0x1488], R154 ;  /* 0x0014889a01007387 */ /* 0x0003e80000100a00 */
[----:B------:R-:W4:Y:S04]  /*20c00*/  LDL.LU.64 R196, [R1+0x538] ;  /* 0x0005380001c47983 */ /* 0x000f280000300a00 */
[----:B------:R-:W4:Y:S01]  /*20c10*/  LDL.LU.64 R198, [R1+0x540] ;  /* 0x0005400001c67983 */ /* 0x000f220000300a00 */
[----:B------:R-:W-:-:S03]  /*20c20*/  IMAD.WIDE R162, R135, 0x4, R240 ;  /* 0x0000000487a27825 */ /* 0x000fc600078e02f0 */
[----:B------:R-:W4:Y:S01]  /*20c30*/  LDL.LU.64 R240, [R1+0x548] ;  /* 0x0005480001f07983 */ /* 0x000f220000300a00 */
[----:B--2---:R-:W-:-:S03]  /*20c40*/  IMAD.WIDE R166, R135, 0x4, R242 ;  /* 0x0000000487a67825 */ /* 0x004fc600078e02f2 */
[----:B------:R-:W2:Y:S01]  /*20c50*/  LDL.LU.64 R242, [R1+0x550] ;  /* 0x0005500001f27983 */ /* 0x000ea20000300a00 */
[----:B------:R-:W-:-:S03]  /*20c60*/  IMAD.WIDE R168, R135, 0x4, R244 ;  /* 0x0000000487a87825 */ /* 0x000fc600078e02f4 */
[----:B------:R-:W2:Y:S01]  /*20c70*/  LDL.LU.64 R244, [R1+0x558] ;  /* 0x0005580001f47983 */ /* 0x000ea20000300a00 */
[----:B---3--:R-:W-:-:S03]  /*20c80*/  IMAD.WIDE R172, R135, 0x4, R136 ;  /* 0x0000000487ac7825 */ /* 0x008fc600078e0288 */
[----:B------:R-:W3:Y:S01]  /*20c90*/  LDL.LU.64 R136, [R1+0x560] ;  /* 0x0005600001887983 */ /* 0x000ee20000300a00 */
[----:B----4-:R-:W-:-:S03]  /*20ca0*/  IMAD.WIDE R176, R135, 0x4, R248 ;  /* 0x0000000487b07825 */ /* 0x010fc600078e02f8 */
[----:B------:R-:W4:Y:S01]  /*20cb0*/  LDL.LU.64 R248, [R1+0x568] ;  /* 0x0005680001f87983 */ /* 0x000f220000300a00 */
[----:B------:R-:W-:-:S03]  /*20cc0*/  IMAD.WIDE R182, R135, 0x4, R250 ;  /* 0x0000000487b67825 */ /* 0x000fc600078e02fa */
[----:B------:R-:W4:Y:S01]  /*20cd0*/  LDL.LU.64 R250, [R1+0x570] ;  /* 0x0005700001fa7983 */ /* 0x000f220000300a00 */
[----:B------:R-:W-:-:S03]  /*20ce0*/  IMAD.WIDE R184, R135, 0x4, R138 ;  /* 0x0000000487b87825 */ /* 0x000fc600078e028a */
[----:B------:R-:W4:Y:S04]  /*20cf0*/  LDL.LU.64 R138, [R1+0x578] ;  /* 0x00057800018a7983 */ /* 0x000f280000300a00 */
        /* <DEDUP_REMOVED lines=10> */
[----:B------:R-:W4:Y:S01]  /*20da0*/  LDL.LU.64 R132, [R1+0x5e0] ;  /* 0x0005e00001847983 */ /* 0x000f220000300a00 */
[----:B------:R-:W-:-:S03]  /*20db0*/  IMAD.WIDE R200, R135, 0x4, R240 ;  /* 0x0000000487c87825 */ /* 0x000fc600078e02f0 */
[----:B------:R-:W4:Y:S01]  /*20dc0*/  LDL.LU.64 R240, [R1+0x5f0] ;  /* 0x0005f00001f07983 */ /* 0x000f220000300a00 */
[----:B--2---:R-:W-:-:S04]  /*20dd0*/  IMAD.WIDE R202, R135, 0x4, R242 ;  /* 0x0000000487ca7825 */ /* 0x004fc800078e02f2 */
[----:B------:R-:W-:-:S04]  /*20de0*/  IMAD.WIDE R204, R135, 0x4, R244 ;  /* 0x0000000487cc7825 */ /* 0x000fc800078e02f4 */
[C---:B---3--:R-:W-:Y:S02]  /*20df0*/  IMAD.WIDE R206, R135.reuse, 0x4, R136 ;  /* 0x0000000487ce7825 */ /* 0x048fe400078e0288 */
[----:B------:R-:W2:Y:S04]  /*20e00*/  LDL.LU.64 R136, [R1+0x5f8] ;  /* 0x0005f80001887983 */ /* 0x000ea80000300a00 */
[----:B------:R-:W3:Y:S01]  /*20e10*/  LDL.LU.64 R242, [R1+0x608] ;  /* 0x0006080001f27983 */ /* 0x000ee20000300a00 */
[----:B----4-:R-:W-:-:S03]  /*20e20*/  IMAD.WIDE R208, R135, 0x4, R248 ;  /* 0x0000000487d07825 */ /* 0x010fc600078e02f8 */
[----:B------:R-:W4:Y:S04]  /*20e30*/  LDL.LU.64 R244, [R1+0x610] ;  /* 0x0006100001f47983 */ /* 0x000f280000300a00 */
[----:B------:R-:W3:Y:S01]  /*20e40*/  LDL.LU.64 R248, [R1+0x618] ;  /* 0x0006180001f87983 */ /* 0x000ee20000300a00 */
[----:B------:R-:W-:-:S03]  /*20e50*/  IMAD.WIDE R210, R135, 0x4, R250 ;  /* 0x0000000487d27825 */ /* 0x000fc600078e02fa */
[----:B------:R-:W3:Y:S04]  /*20e60*/  LDL.LU.64 R250, [R1+0x620] ;  /* 0x0006200001fa7983 */ /* 0x000ee80000300a00 */
[----:B-1----:R-:W3:Y:S04]  /*20e70*/  LDL.LU.64 R18, [R1+0x630] ;  /* 0x0006300001127983 */ /* 0x002ee80000300a00 */
        /* <DEDUP_REMOVED lines=11> */
[----:B------:R-:W-:-:S04]  /*20f30*/  IMAD.WIDE R234, R135, 0x4, R132 ;  /* 0x0000000487ea7825 */ /* 0x000fc800078e0284 */
[----:B------:R-:W-:-:S04]  /*20f40*/  IMAD.WIDE R236, R135, 0x4, R240 ;  /* 0x0000000487ec7825 */ /* 0x000fc800078e02f0 */
[C---:B--2---:R-:W-:Y:S02]  /*20f50*/  IMAD.WIDE R240, R135.reuse, 0x4, R136 ;  /* 0x0000000487f07825 */ /* 0x044fe400078e0288 */
[----:B------:R-:W2:Y:S04]  /*20f60*/  LDL.LU.64 R136, [R1+0x6a8] ;  /* 0x0006a80001887983 */ /* 0x000ea80000300a00 */
[----:B------:R-:W2:Y:S04]  /*20f70*/  LDL.LU.64 R2, [R1+0x6b8] ;  /* 0x0006b80001027983 */ /* 0x000ea80000300a00 */
[----:B------:R-:W2:Y:S01]  /*20f80*/  LDL.LU.64 R132, [R1+0x6c0] ;  /* 0x0006c00001847983 */ /* 0x000ea20000300a00 */
[----:B---3--:R-:W-:-:S04]  /*20f90*/  IMAD.WIDE R20, R135, 0x4, R18 ;  /* 0x0000000487147825 */ /* 0x008fc800078e0212 */
[C---:B----4-:R-:W-:Y:S01]  /*20fa0*/  IMAD.WIDE R18, R135.reuse, 0x4, R8 ;  /* 0x0000000487127825 */ /* 0x050fe200078e0208 */
[----:B------:R-:W-:Y:S04]  /*20fb0*/  STL.64 [R1], R20 ;  /* 0x0000001401007387 */ /* 0x000fe80000100a00 */
[----:B------:R-:W3:Y:S04]  /*20fc0*/  LDL.LU.64 R8, [R1+0x6d0] ;  /* 0x0006d00001087983 */ /* 0x000ee80000300a00 */
[----:B------:R-:W-:Y:S01]  /*20fd0*/  STL.64 [R1+0x8], R18 ;  /* 0x0000081201007387 */ /* 0x000fe20000100a00 */
[----:B------:R-:W-:-:S03]  /*20fe0*/  IMAD.WIDE R114, R135, 0x4, R138 ;  /* 0x0000000487727825 */ /* 0x000fc600078e028a */
[----:B------:R-:W4:Y:S01]  /*20ff0*/  LDL.LU.64 R138, [R1+0x6d8] ;  /* 0x0006d800018a7983 */ /* 0x000f220000300a00 */
[----:B------:R-:W-:-:S03]  /*21000*/  IMAD.WIDE R118, R135, 0x4, R6 ;  /* 0x0000000487767825 */ /* 0x000fc600078e0206 */
[----:B------:R-:W3:Y:S01]  /*21010*/  LDL.LU.64 R6, [R1+0x6e8] ;  /* 0x0006e80001067983 */ /* 0x000ee20000300a00 */
[----:B------:R-:W-:-:S03]  /*21020*/  IMAD.WIDE R144, R135, 0x4, R16 ;  /* 0x0000000487907825 */ /* 0x000fc600078e0210 */
[----:B------:R-:W-:Y:S01]  /*21030*/  STL.64 [R1+0x10], R114 ;  /* 0x0000107201007387 */ /* 0x000fe20000100a00 */
[----:B------:R-:W-:-:S03]  /*21040*/  IMAD.WIDE R122, R135, 0x4, R246 ;  /* 0x00000004877a7825 */ /* 0x000fc600078e02f6 */
[----:B------:R-:W3:Y:S01]  /*21050*/  LDL.LU.64 R246, [R1+0x6f8] ;  /* 0x0006f80001f67983 */ /* 0x000ee20000300a00 */
[----:B------:R-:W-:-:S03]  /*21060*/  IMAD.WIDE R152, R135, 0x4, R4 ;  /* 0x0000000487987825 */ /* 0x000fc600078e0204 */
[----:B------:R-:W-:Y:S04]  /*21070*/  STL.64 [R1+0x18], R144 ;  /* 0x0000189001007387 */ /* 0x000fe80000100a00 */
[----:B------:R-:W3:Y:S01]  /*21080*/  LDL.LU.64 R4, [R1+0x700] ;  /* 0x0007000001047983 */ /* 0x000ee20000300a00 */
[----:B------:R-:W-:-:S04]  /*21090*/  IMAD.WIDE R148, R135, 0x4, R14 ;  /* 0x0000000487947825 */ /* 0x000fc800078e020e */
[C---:B------:R-:W-:Y:S01]  /*210a0*/  IMAD.WIDE R154, R135.reuse, 0x4, R12 ;  /* 0x00000004879a7825 */ /* 0x040fe200078e020c */
[----:B------:R-:W-:Y:S03]  /*210b0*/  STL.64 [R1+0x28], R118 ;  /* 0x0000287601007387 */ /* 0x000fe60000100a00 */
[C---:B------:R-:W-:Y:S01]  /*210c0*/  IMAD.WIDE R12, R135.reuse, 0x4, R238 ;  /* 0x00000004870c7825 */ /* 0x040fe200078e02ee */
[----:B------:R-:W-:Y:S04]  /*210d0*/  STL.64 [R1+0x30], R148 ;  /* 0x0000309401007387 */ /* 0x000fe80000100a00 */
[----:B------:R-:W3:Y:S01]  /*210e0*/  LDL.LU.64 R238, [R1+0x710] ;  /* 0x0007100001ee7983 */ /* 0x000ee20000300a00 */
[----:B------:R-:W-:-:S03]  /*210f0*/  IMAD.WIDE R98, R135, 0x4, R10 ;  /* 0x0000000487627825 */ /* 0x000fc600078e020a */
[----:B------:R-:W-:Y:S04]  /*21100*/  STL.64 [R1+0x38], R122 ;  /* 0x0000387a01007387 */ /* 0x000fe80000100a00 */
[----:B------:R1:W-:Y:S04]  /*21110*/  STL.64 [R1+0x50], R12 ;  /* 0x0000500c01007387 */ /* 0x0003e80000100a00 */
[----:B-1----:R-:W3:Y:S04]  /*21120*/  LDL.LU.64 R12, [R1+0x718] ;  /* 0x00071800010c7983 */ /* 0x002ee80000300a00 */
[----:B------:R-:W-:Y:S01]  /*21130*/  STL.64 [R1+0x40], R152 ;  /* 0x0000409801007387 */ /* 0x000fe20000100a00 */
[----:B--2---:R-:W-:-:S03]  /*21140*/  IMAD.WIDE R116, R135, 0x4, R136 ;  /* 0x0000000487747825 */ /* 0x004fc600078e0288 */
[----:B------:R-:W2:Y:S01]  /*21150*/  LDL.LU.64 R136, [R1+0x730] ;  /* 0x0007300001887983 */ /* 0x000ea20000300a00 */
[----:B------:R-:W-:-:S03]  /*21160*/  IMAD.WIDE R102, R135, 0x4, R2 ;  /* 0x0000000487667825 */ /* 0x000fc600078e0202 */
[----:B------:R-:W-:Y:S01]  /*21170*/  STL.64 [R1+0x48], R154 ;  /* 0x0000489a01007387 */ /* 0x000fe20000100a00 */
[----:B------:R-:W-:-:S03]  /*21180*/  IMAD.WIDE R120, R135, 0x4, R132 ;  /* 0x0000000487787825 */ /* 0x000fc600078e0284 */
[----:B------:R-:W-:Y:S04]  /*21190*/  STL.64 [R1+0x58], R98 ;  /* 0x0000586201007387 */ /* 0x000fe80000100a00 */
[----:B------:R-:W2:Y:S04]  /*211a0*/  LDL.LU.64 R10, [R1+0x740] ;  /* 0x00074000010a7983 */ /* 0x000ea80000300a00 */
[----:B------:R-:W2:Y:S04]  /*211b0*/  LDL.LU.64 R2, [R1+0x748] ;  /* 0x0007480001027983 */ /* 0x000ea80000300a00 */
[----:B------:R-:W2:Y:S04]  /*211c0*/  LDL.LU.64 R132, [R1+0x758] ;  /* 0x0007580001847983 */ /* 0x000ea80000300a00 */
[----:B------:R-:W-:Y:S01]  /*211d0*/  STL.64 [R1+0x60], R116 ;  /* 0x0000607401007387 */ /* 0x000fe20000100a00 */
[----:B----4-:R-:W-:-:S03]  /*211e0*/  IMAD.WIDE R124, R135, 0x4, R138 ;  /* 0x00000004877c7825 */ /* 0x010fc600078e028a */
[----:B------:R-:W4:Y:S04]  /*211f0*/  LDL.LU.64 R138, [R1+0x760] ;  /* 0x00076000018a7983 */ /* 0x000f280000300a00 */
[----:B------:R-:W-:Y:S01]  /*21200*/  STL.64 [R1+0x68], R102 ;  /* 0x0000686601007387 */ /* 0x000fe20000100a00 */
[----:B---3--:R-:W-:-:S03]  /*21210*/  IMAD.WIDE R126, R135, 0x4, R6 ;  /* 0x00000004877e7825 */ /* 0x008fc600078e0206 */
[----:B------:R-:W-:Y:S01]  /*21220*/  STL.64 [R1+0x70], R120 ;  /* 0x0000707801007387 */ /* 0x000fe20000100a00 */
[----:B------:R-:W-:-:S03]  /*21230*/  IMAD.WIDE R6, R135, 0x4, R142 ;  /* 0x0000000487067825 */ /* 0x000fc600078e028e */
[----:B------:R-:W3:Y:S01]  /*21240*/  LDL.LU.64 R142, [R1+0x1698] ;  /* 0x00169800018e7983 */ /* 0x000ee20000300a00 */
[----:B------:R-:W-:-:S03]  /*21250*/  IMAD.WIDE R106, R135, 0x4, R8 ;  /* 0x00000004876a7825 */ /* 0x000fc600078e0208 */
[----:B------:R-:W4:Y:S01]  /*21260*/  LDL.LU.64 R8, [R1+0x768] ;  /* 0x0007680001087983 */ /* 0x000f220000300a00 */
[----:B------:R-:W-:-:S03]  /*21270*/  IMAD.WIDE R82, R135, 0x4, R246 ;  /* 0x0000000487527825 */ /* 0x000fc600078e02f6 */
[----:B------:R-:W-:Y:S04]  /*21280*/  STL.64 [R1+0x78], R106 ;  /* 0x0000786a01007387 */ /* 0x000fe80000100a00 */
[----:B------:R1:W-:Y:S01]  /*21290*/  STL.64 [R1+0x90], R6 ;  /* 0x0000900601007387 */ /* 0x0003e20000100a00 */
[----:B------:R-:W-:-:S03]  /*212a0*/  IMAD.WIDE R100, R135, 0x4, R4 ;  /* 0x0000000487647825 */ /* 0x000fc600078e0204 */
[----:B------:R-:W4:Y:S04]  /*212b0*/  LDL.LU.64 R246, [R1+0x770] ;  /* 0x0007700001f67983 */ /* 0x000f280000300a00 */
[----:B------:R-:W-:Y:S04]  /*212c0*/  STL.64 [R1+0x80], R124 ;  /* 0x0000807c01007387 */ /* 0x000fe80000100a00 */
[----:B-1----:R-:W4:Y:S04]  /*212d0*/  LDL.LU.64 R6, [R1+0x780] ;  /* 0x0007800001067983 */ /* 0x002f280000300a00 */
[----:B------:R-:W4:Y:S01]  /*212e0*/  LDL.LU.64 R4, [R1+0x788] ;  /* 0x0007880001047983 */ /* 0x000f220000300a00 */
[----:B------:R-:W-:-:S03]  /*212f0*/  IMAD.WIDE R86, R135, 0x4, R238 ;  /* 0x0000000487567825 */ /* 0x000fc600078e02ee */
[----:B------:R-:W-:Y:S04]  /*21300*/  STL.64 [R1+0x88], R126 ;  /* 0x0000887e01007387 */ /* 0x000fe80000100a00 */
[----:B------:R-:W-:Y:S04]  /*21310*/  STL.64 [R1+0x98], R82 ;  /* 0x0000985201007387 */ /* 0x000fe80000100a00 */
[----:B------:R-:W4:Y:S04]  /*21320*/  LDL.LU.64 R238, [R1+0x798] ;  /* 0x0007980001ee7983 */ /* 0x000f280000300a00 */
[----:B------:R-:W-:Y:S01]  /*21330*/  STL.64 [R1+0xa0], R100 ;  /* 0x0000a06401007387 */ /* 0x000fe20000100a00 */
[----:B--2---:R-:W-:-:S04]  /*21340*/  IMAD.WIDE R108, R135, 0x4, R136 ;  /* 0x00000004876c7825 */ /* 0x004fc800078e0288 */
[C---:B---3--:R-:W-:Y:S02]  /*21350*/  IMAD.WIDE R90, R135.reuse, 0x4, R142 ;  /* 0x00000004875a7825 */ /* 0x048fe400078e028e */
[----:B------:R-:W2:Y:S04]  /*21360*/  LDL.LU.64 R142, [R1+0x7b0] ;  /* 0x0007b000018e7983 */ /* 0x000ea80000300a00 */
[----:B------:R-:W3:Y:S01]  /*21370*/  LDL.LU.64 R136, [R1+0x7b8] ;  /* 0x0007b80001887983 */ /* 0x000ee20000300a00 */
[----:B------:R-:W-:-:S03]  /*21380*/  IMAD.WIDE R104, R135, 0x4, R12 ;  /* 0x0000000487687825 */ /* 0x000fc600078e020c */
[----:B------:R-:W-:Y:S01]  /*21390*/  STL.64 [R1+0xa8], R86 ;  /* 0x0000a85601007387 */ /* 0x000fe20000100a00 */
[----:B------:R-:W-:-:S03]  /*213a0*/  IMAD.WIDE R110, R135, 0x4, R10 ;  /* 0x00000004876e7825 */ /* 0x000fc600078e020a */
[----:B------:R-:W-:Y:S01]  /*213b0*/  STL.64 [R1+0xb0], R104 ;  /* 0x0000b06801007387 */ /* 0x000fe20000100a00 */
[----:B------:R-:W-:-:S03]  /*213c0*/  IMAD.WIDE R66, R135, 0x4, R132 ;  /* 0x0000000487427825 */ /* 0x000fc600078e0284 */
[----:B------:R-:W-:Y:S01]  /*213d0*/  STL.64 [R1+0xb8], R90 ;  /* 0x0000b85a01007387 */ /* 0x000fe20000100a00 */
[----:B------:R-:W-:-:S03]  /*213e0*/  IMAD.WIDE R2, R135, 0x4, R2 ;  /* 0x0000000487027825 */ /* 0x000fc600078e0202 */
[----:B------:R-:W2:Y:S01]  /*213f0*/  LDL.LU.64 R12, [R1+0x7c8] ;  /* 0x0007c800010c7983 */ /* 0x000ea20000300a00 */
[----:B----4-:R-:W-:-:S03]  /*21400*/  IMAD.WIDE R84, R135, 0x4, R138 ;  /* 0x0000000487547825 */ /* 0x010fc600078e028a */
[----:B------:R-:W4:Y:S04]  /*21410*/  LDL.LU.64 R132, [R1+0x7d0] ;  /* 0x0007d00001847983 */ /* 0x000f280000300a00 */
[----:B------:R-:W-:Y:S01]  /*21420*/  STL.64 [R1+0xc0], R108 ;  /* 0x0000c06c01007387 */ /* 0x000fe20000100a00 */
[----:B------:R-:W-:-:S03]  /*21430*/  IMAD.WIDE R70, R135, 0x4, R8 ;  /* 0x0000000487467825 */ /* 0x000fc600078e0208 */
[----:B------:R-:W4:Y:S04]  /*21440*/  LDL.LU.64 R138, [R1+0x7d8] ;  /* 0x0007d800018a7983 */ /* 0x000f280000300a00 */
[----:B------:R-:W-:Y:S01]  /*21450*/  STL.64 [R1+0xc8], R110 ;  /* 0x0000c86e01007387 */ /* 0x000fe20000100a00 */
[----:B------:R-:W-:-:S03]  /*21460*/  IMAD.WIDE R88, R135, 0x4, R246 ;  /* 0x0000000487587825 */ /* 0x000fc600078e02f6 */
[----:B------:R-:W-:Y:S04]  /*21470*/  STL.64 [R1+0xd8], R66 ;  /* 0x0000d84201007387 */ /* 0x000fe80000100a00 */
[----:B------:R-:W4:Y:S04]  /*21480*/  LDL.LU.64 R10, [R1+0x7f0] ;  /* 0x0007f000010a7983 */ /* 0x000f280000300a00 */
[----:B------:R-:W-:Y:S01]  /*21490*/  STL.64 [R1+0xd0], R2 ;  /* 0x0000d00201007387 */ /* 0x000fe20000100a00 */
[----:B------:R-:W-:-:S03]  /*214a0*/  IMAD.WIDE R74, R135, 0x4, R6 ;  /* 0x00000004874a7825 */ /* 0x000fc600078e0206 */
[----:B------:R-:W-:Y:S01]  /*214b0*/  STL.64 [R1+0xe0], R84 ;  /* 0x0000e05401007387 */ /* 0x000fe20000100a00 */
[----:B------:R-:W-:-:S03]  /*214c0*/  IMAD.WIDE R92, R135, 0x4, R4 ;  /* 0x00000004875c7825 */ /* 0x000fc600078e0204 */
[----:B------:R-:W4:Y:S01]  /*214d0*/  LDL.LU.64 R246, [R1+0x7f8] ;  /* 0x0007f80001f67983 */ /* 0x000f220000300a00 */
[----:B------:R-:W-:-:S03]  /*214e0*/  IMAD.WIDE R4, R135, 0x4, R140 ;  /* 0x0000000487047825 */ /* 0x000fc600078e028c */
[----:B------:R-:W4:Y:S04]  /*214f0*/  LDL.LU.64 R8, [R1+0x808] ;  /* 0x0008080001087983 */ /* 0x000f280000300a00 */
[----:B------:R-:W-:Y:S04]  /*21500*/  STL.64 [R1+0xe8], R70 ;  /* 0x0000e84601007387 */ /* 0x000fe80000100a00 */
[----:B------:R-:W4:Y:S04]  /*21510*/  LDL.LU.64 R6, [R1+0x810] ;  /* 0x0008100001067983 */ /* 0x000f280000300a00 */
[----:B------:R-:W-:Y:S04]  /*21520*/  STL.64 [R1+0xf0], R88 ;  /* 0x0000f05801007387 */ /* 0x000fe80000100a00 */
[----:B------:R-:W4:Y:S01]  /*21530*/  LDL.LU.64 R140, [R1+0x1690] ;  /* 0x00169000018c7983 */ /* 0x000f220000300a00 */
[----:B------:R-:W-:-:S03]  /*21540*/  IMAD.WIDE R94, R135, 0x4, R238 ;  /* 0x00000004875e7825 */ /* 0x000fc600078e02ee */
[----:B------:R-:W-:Y:S04]  /*21550*/  STL.64 [R1+0xf8], R74 ;  /* 0x0000f84a01007387 */ /* 0x000fe80000100a00 */
[----:B------:R1:W-:Y:S04]  /*21560*/  STL.64 [R1+0x110], R4 ;  /* 0x0001100401007387 */ /* 0x0003e80000100a00 */
[----:B------:R-:W4:Y:S04]  /*21570*/  LDL.LU.64 R238, [R1+0x820] ;  /* 0x0008200001ee7983 */ /* 0x000f280000300a00 */
[----:B------:R-:W-:Y:S04]  /*21580*/  STL.64 [R1+0x100], R92 ;  /* 0x0001005c01007387 */ /* 0x000fe80000100a00 */
[----:B------:R-:W4:Y:S04]  /*21590*/  LDL.LU.64 R16, [R1+0x828] ;  /* 0x0008280001107983 */ /* 0x000f280000300a00 */
[----:B-1----:R-:W4:Y:S01]  /*215a0*/  LDL.LU.64 R4, [R1+0x838] ;  /* 0x0008380001047983 */ /* 0x002f220000300a00 */
[----:B---3--:R-:W-:-:S03]  /*215b0*/  IMAD.WIDE R68, R135, 0x4, R136 ;  /* 0x0000000487447825 */ /* 0x008fc600078e0288 */
[----:B------:R-:W3:Y:S01]  /*215c0*/  LDL.LU.64 R136, [R1+0x840] ;  /* 0x0008400001887983 */ /* 0x000ee20000300a00 */
[----:B--2---:R-:W-:-:S03]  /*215d0*/  IMAD.WIDE R142, R135, 0x4, R142 ;  /* 0x00000004878e7825 */ /* 0x004fc600078e028e */
[----:B------:R-:W-:Y:S04]  /*215e0*/  STL.64 [R1+0x108], R94 ;  /* 0x0001085e01007387 */ /* 0x000fe80000100a00 */
[----:B------:R-:W-:Y:S04]  /*215f0*/  STL.64 [R1+0x118], R142 ;  /* 0x0001188e01007387 */ /* 0x000fe80000100a00 */
[----:B------:R-:W2:Y:S01]  /*21600*/  LDL.LU.64 R14, [R1+0x848] ;  /* 0x00084800010e7983 */ /* 0x000ea20000300a00 */
[----:B------:R-:W-:-:S04]  /*21610*/  IMAD.WIDE R54, R135, 0x4, R12 ;  /* 0x0000000487367825 */ /* 0x000fc800078e020c */
[C---:B----4-:R-:W-:Y:S02]  /*21620*/  IMAD.WIDE R72, R135.reuse, 0x4, R132 ;  /* 0x0000000487487825 */ /* 0x050fe400078e0284 */
[----:B------:R-:W4:Y:S04]  /*21630*/  LDL.LU.64 R132, [R1+0x850] ;  /* 0x0008500001847983 */ /* 0x000f280000300a00 */
[----:B------:R-:W-:Y:S01]  /*21640*/  STL.64 [R1+0x120], R68 ;  /* 0x0001204401007387 */ /* 0x000fe20000100a00 */
[----:B------:R-:W-:-:S03]  /*21650*/  IMAD.WIDE R58, R135, 0x4, R138 ;  /* 0x00000004873a7825 */ /* 0x000fc600078e028a */
[----:B------:R-:W4:Y:S01]  /*21660*/  LDL.LU.64 R138, [R1+0x860] ;  /* 0x00086000018a7983 */ /* 0x000f220000300a00 */
[----:B------:R-:W-:-:S04]  /*21670*/  IMAD.WIDE R78, R135, 0x4, R10 ;  /* 0x00000004874e7825 */ /* 0x000fc800078e020a */
[----:B------:R-:W-:-:S04]  /*21680*/  IMAD.WIDE R10, R135, 0x4, R246 ;  /* 0x00000004870a7825 */ /* 0x000fc800078e02f6 */
[----:B------:R-:W-:-:S04]  /*21690*/  IMAD.WIDE R50, R135, 0x4, R8 ;  /* 0x0000000487327825 */ /* 0x000fc800078e0208 */
[C---:B------:R-:W-:Y:S02]  /*216a0*/  IMAD.WIDE R76, R135.reuse, 0x4, R140 ;  /* 0x00000004874c7825 */ /* 0x040fe400078e028c */
[----:B------:R-:W4:Y:S04]  /*216b0*/  LDL.LU.64 R140, [R1+0x868] ;  /* 0x00086800018c7983 */ /* 0x000f280000300a00 */
[----:B------:R-:W-:Y:S04]  /*216c0*/  STL.64 [R1+0x128], R54 ;  /* 0x0001283601007387 */ /* 0x000fe80000100a00 */
[----:B------:R-:W-:Y:S04]  /*216d0*/  STL.64 [R1+0x130], R72 ;  /* 0x0001304801007387 */ /* 0x000fe80000100a00 */
[----:B------:R-:W4:Y:S04]  /*216e0*/  LDL.LU.64 R246, [R1+0x878] ;  /* 0x0008780001f67983 */ /* 0x000f280000300a00 */
[----:B------:R-:W-:Y:S04]  /*216f0*/  STL.64 [R1+0x138], R58 ;  /* 0x0001383a01007387 */ /* 0x000fe80000100a00 */
[----:B------:R1:W-:Y:S01]  /*21700*/  STL.64 [R1+0x150], R10 ;  /* 0x0001500a01007387 */ /* 0x0003e20000100a00 */
[----:B------:R-:W-:-:S03]  /*21710*/  IMAD.WIDE R52, R135, 0x4, R6 ;  /* 0x0000000487347825 */ /* 0x000fc600078e0206 */
[----:B------:R-:W-:Y:S04]  /*21720*/  STL.64 [R1+0x140], R76 ;  /* 0x0001404c01007387 */ /* 0x000fe80000100a00 */
[----:B------:R-:W4:Y:S04]  /*21730*/  LDL.LU.64 R12, [R1+0x880] ;  /* 0x00088000010c7983 */ /* 0x000f280000300a00 */
[----:B-1----:R-:W4:Y:S01]  /*21740*/  LDL.LU.64 R10, [R1+0x890] ;  /* 0x00089000010a7983 */ /* 0x002f220000300a00 */
[----:B------:R-:W-:-:S03]  /*21750*/  IMAD.WIDE R38, R135, 0x4, R238 ;  /* 0x0000000487267825 */ /* 0x000fc600078e02ee */
[----:B------:R-:W4:Y:S04]  /*21760*/  LDL.LU.64 R8, [R1+0x898] ;  /* 0x0008980001087983 */ /* 0x000f280000300a00 */
[----:B------:R-:W4:Y:S04]  /*21770*/  LDL.LU.64 R6, [R1+0x8a8] ;  /* 0x0008a80001067983 */ /* 0x000f280000300a00 */
[----:B------:R-:W-:Y:S04]  /*21780*/  STL.64 [R1+0x148], R78 ;  /* 0x0001484e01007387 */ /* 0x000fe80000100a00 */
[----:B------:R-:W-:Y:S04]  /*21790*/  STL.64 [R1+0x158], R50 ;  /* 0x0001583201007387 */ /* 0x000fe80000100a00 */
[----:B------:R-:W4:Y:S01]  /*217a0*/  LDL.LU.64 R238, [R1+0x8b0] ;  /* 0x0008b00001ee7983 */ /* 0x000f220000300a00 */
[----:B------:R-:W-:-:S03]  /*217b0*/  IMAD.WIDE R42, R135, 0x4, R4 ;  /* 0x00000004872a7825 */ /* 0x000fc600078e0204 */
[----:B------:R-:W-:Y:S04]  /*217c0*/  STL.64 [R1+0x160], R52 ;  /* 0x0001603401007387 */ /* 0x000fe80000100a00 */
[----:B------:R-:W4:Y:S01]  /*217d0*/  LDL.LU.64 R4, [R1+0x8b8] ;  /* 0x0008b80001047983 */ /* 0x000f220000300a00 */
[----:B---3--:R-:W-:-:S03]  /*217e0*/  IMAD.WIDE R60, R135, 0x4, R136 ;  /* 0x00000004873c7825 */ /* 0x008fc600078e0288 */
[----:B------:R-:W3:Y:S01]  /*217f0*/  LDL.LU.64 R136, [R1+0x8c0] ;  /* 0x0008c00001887983 */ /* 0x000ee20000300a00 */
[----:B------:R-:W-:-:S03]  /*21800*/  IMAD.WIDE R56, R135, 0x4, R16 ;  /* 0x0000000487387825 */ /* 0x000fc600078e0210 */
[----:B------:R-:W-:Y:S04]  /*21810*/  STL.64 [R1+0x168], R38 ;  /* 0x0001682601007387 */ /* 0x000fe80000100a00 */
[----:B------:R-:W-:Y:S01]  /*21820*/  STL.64 [R1+0x170], R56 ;  /* 0x0001703801007387 */ /* 0x000fe20000100a00 */
[----:B--2---:R-:W-:-:S03]  /*21830*/  IMAD.WIDE R62, R135, 0x4, R14 ;  /* 0x00000004873e7825 */ /* 0x004fc600078e020e */
[----:B------:R-:W-:Y:S04]  /*21840*/  STL.64 [R1+0x178], R42 ;  /* 0x0001782a01007387 */ /* 0x000fe80000100a00 */
[----:B------:R-:W-:Y:S01]  /*21850*/  STL.64 [R1+0x180], R60 ;  /* 0x0001803c01007387 */ /* 0x000fe20000100a00 */
[----:B----4-:R-:W-:-:S04]  /*21860*/  IMAD.WIDE R132, R135, 0x4, R132 ;  /* 0x0000000487847825 */ /* 0x010fc800078e0284 */
[----:B------:R-:W-:-:S04]  /*21870*/  IMAD.WIDE R34, R135, 0x4, R138 ;  /* 0x0000000487227825 */ /* 0x000fc800078e028a */
[C---:B------:R-:W-:Y:S02]  /*21880*/  IMAD.WIDE R36, R135.reuse, 0x4, R140 ;  /* 0x0000000487247825 */ /* 0x040fe400078e028c */
[----:B------:R-:W2:Y:S04]  /*21890*/  LDL.LU.64 R140, [R1+0x8d0] ;  /* 0x0008d000018c7983 */ /* 0x000ea80000300a00 */
[----:B------:R-:W4:Y:S04]  /*218a0*/  LDL.LU.64 R16, [R1+0x8d8] ;  /* 0x0008d80001107983 */ /* 0x000f280000300a00 */
[----:B------:R-:W4:Y:S01]  /*218b0*/  LDL.LU.64 R138, [R1+0x8e8] ;  /* 0x0008e800018a7983 */ /* 0x000f220000300a00 */
[----:B------:R-:W-:-:S03]  /*218c0*/  IMAD.WIDE R22, R135, 0x4, R246 ;  /* 0x0000000487167825 */ /* 0x000fc600078e02f6 */
[----:B------:R-:W-:Y:S04]  /*218d0*/  STL.64 [R1+0x188], R62 ;  /* 0x0001883e01007387 */ /* 0x000fe80000100a00 */
[----:B------:R-:W-:Y:S04]  /*218e0*/  STL.64 [R1+0x198], R34 ;  /* 0x0001982201007387 */ /* 0x000fe80000100a00 */
[----:B------:R-:W4:Y:S04]  /*218f0*/  LDL.LU.64 R246, [R1+0x8f0] ;  /* 0x0008f00001f67983 */ /* 0x000f280000300a00 */
[----:B------:R-:W-:Y:S01]  /*21900*/  STL.64 [R1+0x190], R132 ;  /* 0x0001908401007387 */ /* 0x000fe20000100a00 */
[----:B------:R-:W-:-:S03]  /*21910*/  IMAD.WIDE R40, R135, 0x4, R12 ;  /* 0x0000000487287825 */ /* 0x000fc600078e020c */
[----:B------:R-:W-:Y:S01]  /*21920*/  STL.64 [R1+0x1a0], R36 ;  /* 0x0001a02401007387 */ /* 0x000fe20000100a00 */
[----:B------:R-:W-:-:S03]  /*21930*/  IMAD.WIDE R26, R135, 0x4, R10 ;  /* 0x00000004871a7825 */ /* 0x000fc600078e020a */
[----:B------:R-:W-:Y:S01]  /*21940*/  STL.64 [R1+0x1a8], R22 ;  /* 0x0001a81601007387 */ /* 0x000fe20000100a00 */
[----:B------:R-:W-:-:S03]  /*21950*/  IMAD.WIDE R44, R135, 0x4, R8 ;  /* 0x00000004872c7825 */ /* 0x000fc600078e0208 */
[----:B------:R-:W4:Y:S01]  /*21960*/  LDL.LU.64 R30, [R1+0x900] ;  /* 0x00090000011e7983 */ /* 0x000f220000300a00 */
[----:B------:R-:W-:-:S03]  /*21970*/  IMAD.WIDE R46, R135, 0x4, R6 ;  /* 0x00000004872e7825 */ /* 0x000fc600078e0206 */
[----:B------:R-:W-:Y:S04]  /*21980*/  STL.64 [R1+0x1b0], R40 ;  /* 0x0001b02801007387 */ /* 0x000fe80000100a00 */
[----:B------:R-:W4:Y:S01]  /*21990*/  LDL.LU.64 R128, [R1+0x908] ;  /* 0x0009080001807983 */ /* 0x000f220000300a00 */
[----:B------:R-:W-:-:S03]  /*219a0*/  IMAD.WIDE R6, R135, 0x4, R238 ;  /* 0x0000000487067825 */ /* 0x000fc600078e02ee */
[----:B------:R-:W4:Y:S04]  /*219b0*/  LDL.LU.64 R238, [R1+0x918] ;  /* 0x0009180001ee7983 */ /* 0x000f280000300a00 */
[----:B------:R1:W-:Y:S01]  /*219c0*/  STL.64 [R1+0x1d0], R6 ;  /* 0x0001d00601007387 */ /* 0x0003e20000100a00 */
[----:B------:R-:W-:-:S03]  /*219d0*/  IMAD.WIDE R18, R135, 0x4, R4 ;  /* 0x0000000487127825 */ /* 0x000fc600078e0204 */
[----:B------:R-:W-:Y:S04]  /*219e0*/  STL.64 [R1+0x1b8], R26 ;  /* 0x0001b81a01007387 */ /* 0x000fe80000100a00 */
[----:B------:R-:W4:Y:S04]  /*219f0*/  LDL.LU.64 R4, [R1+0x920] ;  /* 0x0009200001047983 */ /* 0x000f280000300a00 */
[----:B------:R-:W-:Y:S04]  /*21a00*/  STL.64 [R1+0x1c0], R44 ;  /* 0x0001c02c01007387 */ /* 0x000fe80000100a00 */
[----:B-1----:R-:W4:Y:S04]  /*21a10*/  LDL.LU.64 R6, [R1+0x928] ;  /* 0x0009280001067983 */ /* 0x002f280000300a00 */
[----:B------:R-:W4:Y:S04]  /*21a20*/  LDL.LU.64 R8, [R1+0x930] ;  /* 0x0009300001087983 */ /* 0x000f280000300a00 */
[----:B------:R-:W4:Y:S04]  /*21a30*/  LDL.LU.64 R10, [R1+0x940] ;  /* 0x00094000010a7983 */ /* 0x000f280000300a00 */
[----:B------:R-:W4:Y:S04]  /*21a40*/  LDL.LU.64 R12, [R1+0x950] ;  /* 0x00095000010c7983 */ /* 0x000f280000300a00 */
[----:B------:R-:W4:Y:S04]  /*21a50*/  LDL.LU.64 R14, [R1+0x948] ;  /* 0x00094800010e7983 */ /* 0x000f280000300a00 */
[----:B------:R-:W-:Y:S04]  /*21a60*/  STL.64 [R1+0x1c8], R46 ;  /* 0x0001c82e01007387 */ /* 0x000fe80000100a00 */
[----:B------:R-:W-:Y:S01]  /*21a70*/  STL.64 [R1+0x1d8], R18 ;  /* 0x0001d81201007387 */ /* 0x000fe20000100a00 */
[----:B---3--:R-:W-:-:S03]  /*21a80*/  IMAD.WIDE R20, R135, 0x4, R136 ;  /* 0x0000000487147825 */ /* 0x008fc600078e0288 */
[----:B------:R-:W3:Y:S04]  /*21a90*/  LDL.LU.64 R136, [R1+0x960] ;  /* 0x0009600001887983 */ /* 0x000ee80000300a00 */
[----:B------:R-:W-:Y:S04]  /*21aa0*/  STL.64 [R1+0x1e0], R20 ;  /* 0x0001e01401007387 */ /* 0x000fe80000100a00 */
[----:B------:R-:W3:Y:S04]  /*21ab0*/  LDL.64 R112, [R1+0xa40] ;  /* 0x000a400001707983 */ /* 0x000ee80000100a00 */
[----:B------:R-:W3:Y:S04]  /*21ac0*/  LDL.64 R96, [R1+0xa00] ;  /* 0x000a000001607983 */ /* 0x000ee80000100a00 */
[----:B------:R-:W3:Y:S04]  /*21ad0*/  LDL.64 R80, [R1+0x9c0] ;  /* 0x0009c00001507983 */ /* 0x000ee80000100a00 */
[----:B------:R-:W3:Y:S04]  /*21ae0*/  LDL.64 R64, [R1+0x980] ;  /* 0x0009800001407983 */ /* 0x000ee80000100a00 */
[----:B------:R-:W3:Y:S04]  /*21af0*/  LDL.64 R48, [R1+0x8e0] ;  /* 0x0008e00001307983 */ /* 0x000ee80000100a00 */
[----:B------:R-:W3:Y:S01]  /*21b00*/  LDL.64 R32, [R1+0x800] ;  /* 0x0008000001207983 */ /* 0x000ee20000100a00 */
[----:B--2---:R-:W-:-:S04]  /*21b10*/  IMAD.WIDE R140, R135, 0x4, R140 ;  /* 0x00000004878c7825 */ /* 0x004fc800078e028c */
[C---:B----4-:R-:W-:Y:S02]  /*21b20*/  IMAD.WIDE R24, R135.reuse, 0x4, R16 ;  /* 0x0000000487187825 */ /* 0x050fe400078e0210 */
[----:B------:R-:W2:Y:S02]  /*21b30*/  LDL.64 R16, [R1+0x720] ;  /* 0x0007200001107983 */ /* 0x000ea40000100a00 */
[----:B------:R-:W-:-:S04]  /*21b40*/  IMAD.WIDE R138, R135, 0x4, R138 ;  /* 0x00000004878a7825 */ /* 0x000fc800078e028a */
[C---:B------:R-:W-:Y:S02]  /*21b50*/  IMAD.WIDE R28, R135.reuse, 0x4, R246 ;  /* 0x00000004871c7825 */ /* 0x040fe400078e02f6 */
[----:B------:R-:W4:Y:S04]  /*21b60*/  LDL.64 R246, [R1+0x640] ;  /* 0x0006400001f67983 */ /* 0x000f280000100a00 */
[----:B------:R-:W-:Y:S04]  /*21b70*/  STL.64 [R1+0x1e8], R140 ;  /* 0x0001e88c01007387 */ /* 0x000fe80000100a00 */
[----:B------:R-:W-:Y:S01]  /*21b80*/  STL.64 [R1+0x1f0], R24 ;  /* 0x0001f01801007387 */ /* 0x000fe20000100a00 */
[----:B------:R-:W-:-:S04]  /*21b90*/  IMAD.WIDE R30, R135, 0x4, R30 ;  /* 0x00000004871e7825 */ /* 0x000fc800078e021e */
[----:B------:R-:W-:-:S05]  /*21ba0*/  IMAD.WIDE R128, R135, 0x4, R128 ;  /* 0x0000000487807825 */ /* 0x000fca00078e0280 */
[----:B------:R1:W-:Y:S01]  /*21bb0*/  STL.64 [R1+0x210], R128 ;  /* 0x0002108001007387 */ /* 0x0003e20000100a00 */
[----:B------:R-:W-:-:S03]  /*21bc0*/  IMAD.WIDE R238, R135, 0x4, R238 ;  /* 0x0000000487ee7825 */ /* 0x000fc600078e02ee */
[----:B-1----:R-:W2:Y:S01]  /*21bd0*/  LDL.LU.64 R128, [R1+0x1688] ;  /* 0x0016880001807983 */ /* 0x002ea20000300a00 */
[----:B------:R-:W-:-:S03]  /*21be0*/  IMAD.WIDE R4, R135, 0x4, R4 ;  /* 0x0000000487047825 */ /* 0x000fc600078e0204 */
[----:B------:R-:W-:Y:S04]  /*21bf0*/  STL.64 [R1+0x1f8], R138 ;  /* 0x0001f88a01007387 */ /* 0x000fe80000100a00 */
[----:B------:R-:W-:Y:S01]  /*21c00*/  STL.64 [R1+0x200], R28 ;  /* 0x0002001c01007387 */ /* 0x000fe20000100a00 */
[----:B------:R-:W-:-:S03]  /*21c10*/  IMAD.WIDE R6, R135, 0x4, R6 ;  /* 0x0000000487067825 */ /* 0x000fc600078e0206 */
[----:B------:R-:W-:Y:S01]  /*21c20*/  STL.64 [R1+0x208], R30 ;  /* 0x0002081e01007387 */ /* 0x000fe20000100a00 */
[----:B------:R-:W-:-:S03]  /*21c30*/  IMAD.WIDE R8, R135, 0x4, R8 ;  /* 0x0000000487087825 */ /* 0x000fc600078e0208 */
[----:B------:R-:W-:Y:S04]  /*21c40*/  STL.64 [R1+0x218], R238 ;  /* 0x000218ee01007387 */ /* 0x000fe80000100a00 */
[----:B------:R-:W-:Y:S04]  /*21c50*/  STL.64 [R1+0x220], R4 ;  /* 0x0002200401007387 */ /* 0x000fe80000100a00 */
[----:B------:R-:W-:Y:S04]  /*21c60*/  STL.64 [R1+0x228], R6 ;  /* 0x0002280601007387 */ /* 0x000fe80000100a00 */
[----:B------:R-:W-:Y:S01]  /*21c70*/  STL.64 [R1+0x230], R8 ;  /* 0x0002300801007387 */ /* 0x000fe20000100a00 */
[----:B---3--:R-:W-:-:S05]  /*21c80*/  IMAD.WIDE R136, R135, 0x4, R136 ;  /* 0x0000000487887825 */ /* 0x008fca00078e0288 */
[----:B------:R1:W-:Y:S04]  /*21c90*/  STL.64 [R1+0x250], R136 ;  /* 0x0002508801007387 */ /* 0x0003e80000100a00 */
[----:B-1----:R-:W3:Y:S01]  /*21ca0*/  LDL.LU.64 R136, [R1+0x1680] ;  /* 0x0016800001887983 */ /* 0x002ee20000300a00 */
[----:B------:R-:W-:-:S04]  /*21cb0*/  IMAD.WIDE R10, R135, 0x4, R10 ;  /* 0x00000004870a7825 */ /* 0x000fc800078e020a */
[C---:B------:R-:W-:Y:S01]  /*21cc0*/  IMAD.WIDE R12, R135.reuse, 0x4, R12 ;  /* 0x00000004870c7825 */ /* 0x040fe200078e020c */
[----:B------:R-:W-:Y:S03]  /*21cd0*/  STL.64 [R1+0x238], R10 ;  /* 0x0002380a01007387 */ /* 0x000fe60000100a00 */
[C---:B------:R-:W-:Y:S01]  /*21ce0*/  IMAD.WIDE R14, R135.reuse, 0x4, R14 ;  /* 0x00000004870e7825 */ /* 0x040fe200078e020e */
[----:B------:R-:W-:Y:S04]  /*21cf0*/  STL.64 [R1+0x240], R12 ;  /* 0x0002400c01007387 */ /* 0x000fe80000100a00 */
[----:B---3--:R-:W-:Y:S04]  /*21d00*/  LDGSTS.E [R136+0x20000], desc[UR22][R112.64], P3 ;  /* 0x2000000070887fae */ /* 0x008fe800099a1016 */
[----:B------:R-:W-:Y:S04]  /*21d10*/  LDGSTS.E [R136+0x20400], desc[UR22][R96.64], P3 ;  /* 0x2040000060887fae */ /* 0x000fe800099a1016 */
[----:B------:R-:W-:Y:S04]  /*21d20*/  LDGSTS.E [R136+0x20800], desc[UR22][R80.64], P3 ;  /* 0x2080000050887fae */ /* 0x000fe800099a1016 */
[----:B------:R-:W3:Y:S04]  /*21d30*/  LDL.LU.64 R112, [R1+0x1678] ;  /* 0x0016780001707983 */ /* 0x000ee80000300a00 */
[----:B------:R-:W-:Y:S04]  /*21d40*/  STL.64 [R1+0x248], R14 ;  /* 0x0002480e01007387 */ /* 0x000fe80000100a00 */
[----:B------:R-:W3:Y:S04]  /*21d50*/  LDL.LU.64 R96, [R1+0x1670] ;  /* 0x0016700001607983 */ /* 0x000ee80000300a00 */
[----:B------:R-:W3:Y:S04]  /*21d60*/  LDL.LU.64 R80, [R1+0x1668] ;  /* 0x0016680001507983 */ /* 0x000ee80000300a00 */
[----:B------:R-:W-:Y:S04]  /*21d70*/  LDGSTS.E [R136+0x20c00], desc[UR22][R64.64], P3 ;  /* 0x20c0000040887fae */ /* 0x000fe800099a1016 */
[----:B------:R-:W-:Y:S04]  /*21d80*/  LDGSTS.E [R136+0x21000], desc[UR22][R48.64], P3 ;  /* 0x2100000030887fae */ /* 0x000fe800099a1016 */
[----:B------:R-:W-:Y:S04]  /*21d90*/  LDGSTS.E [R136+0x21400], desc[UR22][R32.64], P3 ;  /* 0x2140000020887fae */ /* 0x000fe800099a1016 */
[----:B------:R-:W3:Y:S04]  /*21da0*/  LDL.LU.64 R64, [R1+0x1660] ;  /* 0x0016600001407983 */ /* 0x000ee80000300a00 */
[----:B------:R-:W3:Y:S04]  /*21db0*/  LDL.LU.64 R48, [R1+0x1658] ;  /* 0x0016580001307983 */ /* 0x000ee80000300a00 */
[----:B------:R-:W3:Y:S04]  /*21dc0*/  LDL.LU.64 R32, [R1+0x1650] ;  /* 0x0016500001207983 */ /* 0x000ee80000300a00 */
[----:B--2---:R-:W-:Y:S04]  /*21dd0*/  LDGSTS.E [R136+0x21800], desc[UR22][R16.64], P3 ;  /* 0x2180000010887fae */ /* 0x004fe800099a1016 */
[----:B----4-:R-:W-:Y:S04]  /*21de0*/  LDGSTS.E [R136+0x21c00], desc[UR22][R246.64], P3 ;  /* 0x21c00000f6887fae */ /* 0x010fe800099a1016 */
[----:B------:R-:W2:Y:S04]  /*21df0*/  LDL.LU.64 R16, [R1+0x1648] ;  /* 0x0016480001107983 */ /* 0x000ea80000300a00 */
[----:B------:R-:W4:Y:S01]  /*21e00*/  LDL.LU.64 R246, [R1+0x1640] ;  /* 0x0016400001f67983 */ /* 0x000f220000300a00 */
[----:B------:R-:W-:-:S04]  /*21e10*/  IMAD.WIDE R156, R135, 0x4, R156 ;  /* 0x00000004879c7825 */ /* 0x000fc800078e029c */
[----:B------:R-:W-:-:S04]  /*21e20*/  IMAD.WIDE R188, R135, 0x4, R188 ;  /* 0x0000000487bc7825 */ /* 0x000fc800078e02bc */
[C---:B------:R-:W-:Y:S01]  /*21e30*/  IMAD.WIDE R220, R135.reuse, 0x4, R220 ;  /* 0x0000000487dc7825 */ /* 0x040fe200078e02dc */
[----:B----4-:R-:W-:Y:S04]  /*21e40*/  LDGSTS.E [R136+0x22000], desc[UR22][R246.64], P3 ;  /* 0x22000000f6887fae */ /* 0x010fe800099a1016 */
[----:B------:R1:W-:Y:S04]  /*21e50*/  STL.64 [R1+0x1260], R246 ;  /* 0x001260f601007387 */ /* 0x0003e80000100a00 */
[----:B--2---:R-:W-:Y:S04]  /*21e60*/  LDGSTS.E [R136+0x22400], desc[UR22][R16.64], P3 ;  /* 0x2240000010887fae */ /* 0x004fe800099a1016 */
[----:B---3--:R-:W-:Y:S04]  /*21e70*/  LDGSTS.E [R136+0x22800], desc[UR22][R32.64], P3 ;  /* 0x2280000020887fae */ /* 0x008fe800099a1016 */
[----:B-1----:R-:W2:Y:S04]  /*21e80*/  LDL.64 R246, [R1+0x7e8] ;  /* 0x0007e80001f67983 */ /* 0x002ea80000100a00 */
[----:B------:R1:W-:Y:S04]  /*21e90*/  STL.64 [R1+0x1268], R16 ;  /* 0x0012681001007387 */ /* 0x0003e80000100a00 */
[----:B------:R-:W-:Y:S04]  /*21ea0*/  LDGSTS.E [R136+0x22c00], desc[UR22][R48.64], P3 ;  /* 0x22c0000030887fae */ /* 0x000fe800099a1016 */
[----:B------:R-:W-:Y:S04]  /*21eb0*/  LDGSTS.E [R136+0x23000], desc[UR22][R64.64], P3 ;  /* 0x2300000040887fae */ /* 0x000fe800099a1016 */
[----:B-1----:R-:W3:Y:S04]  /*21ec0*/  LDL.64 R16, [R1+0x8c8] ;  /* 0x0008c80001107983 */ /* 0x002ee80000100a00 */
[----:B------:R1:W-:Y:S04]  /*21ed0*/  STL.64 [R1+0x1270], R32 ;  /* 0x0012702001007387 */ /* 0x0003e80000100a00 */
[----:B------:R-:W-:Y:S04]  /*21ee0*/  LDGSTS.E [R136+0x23400], desc[UR22][R80.64], P3 ;  /* 0x2340000050887fae */ /* 0x000fe800099a1016 */
[----:B------:R-:W-:Y:S04]  /*21ef0*/  LDGSTS.E [R136+0x23800], desc[UR22][R96.64], P3 ;  /* 0x2380000060887fae */ /* 0x000fe800099a1016 */
[----:B-1----:R-:W4:Y:S04]  /*21f00*/  LDL.64 R32, [R1+0x9b8] ;  /* 0x0009b80001207983 */ /* 0x002f280000100a00 */
[----:B------:R1:W-:Y:S04]  /*21f10*/  STL.64 [R1+0x1278], R48 ;  /* 0x0012783001007387 */ /* 0x0003e80000100a00 */
[----:B------:R-:W-:Y:S04]  /*21f20*/  LDGSTS.E [R136+0x23c00], desc[UR22][R112.64], P3 ;  /* 0x23c0000070887fae */ /* 0x000fe800099a1016 */
[----:B------:R-:W-:Y:S04]  /*21f30*/  LDGSTS.E [R136+0x24000], desc[UR22][R128.64], P3 ;  /* 0x2400000080887fae */ /* 0x000fe800099a1016 */
[----:B-1----:R-:W2:Y:S04]  /*21f40*/  LDL.64 R48, [R1+0x9f8] ;  /* 0x0009f80001307983 */ /* 0x002ea80000100a00 */
[----:B------:R1:W-:Y:S04]  /*21f50*/  STL.64 [R1+0x1280], R64 ;  /* 0x0012804001007387 */ /* 0x0003e80000100a00 */
[----:B------:R-:W-:Y:S04]  /*21f60*/  LDGSTS.E [R136+0x24400], desc[UR22][R156.64], P3 ;  /* 0x244000009c887fae */ /* 0x000fe800099a1016 */
[----:B------:R-:W-:Y:S04]  /*21f70*/  LDGSTS.E [R136+0x24800], desc[UR22][R172.64], P3 ;  /* 0x24800000ac887fae */ /* 0x000fe800099a1016 */
[----:B-1----:R-:W2:Y:S04]  /*21f80*/  LDL.64 R64, [R1+0xa38] ;  /* 0x000a380001407983 */ /* 0x002ea80000100a00 */
[----:B------:R-:W-:Y:S04]  /*21f90*/  STL.64 [R1+0x1288], R80 ;  /* 0x0012885001007387 */ /* 0x000fe80000100a00 */
[----:B------:R1:W-:Y:S04]  /*21fa0*/  STL.64 [R1+0x1290], R96 ;  /* 0x0012906001007387 */ /* 0x0003e80000100a00 */
[----:B------:R-:W-:Y:S04]  /*21fb0*/  LDGSTS.E [R136+0x24c00], desc[UR22][R188.64], P3 ;  /* 0x24c00000bc887fae */ /* 0x000fe800099a1016 */
[----:B------:R-:W-:Y:S04]  /*21fc0*/  LDGSTS.E [R136+0x25000], desc[UR22][R204.64], P3 ;  /* 0x25000000cc887fae */ /* 0x000fe800099a1016 */
[----:B-1----:R-:W2:Y:S04]  /*21fd0*/  LDL.LU.64 R96, [R1+0x628] ;  /* 0x0006280001607983 */ /* 0x002ea80000300a00 */
[----:B------:R1:W-:Y:S04]  /*21fe0*/  STL.64 [R1+0x1298], R112 ;  /* 0x0012987001007387 */ /* 0x0003e80000100a00 */
[----:B------:R-:W-:Y:S04]  /*21ff0*/  LDGSTS.E [R136+0x25400], desc[UR22][R220.64], P3 ;  /* 0x25400000dc887fae */ /* 0x000fe800099a1016 */
[----:B------:R-:W-:Y:S04]  /*22000*/  LDGSTS.E [R136+0x25800], desc[UR22][R236.64], P3 ;  /* 0x25800000ec887fae */ /* 0x000fe800099a1016 */
[----:B-1----:R-:W2:Y:S04]  /*22010*/  LDL.LU.64 R112, [R1+0x978] ;  /* 0x0009780001707983 */ /* 0x002ea80000300a00 */
[----:B------:R-:W-:Y:S04]  /*22020*/  STL.64 [R1+0x12a0], R128 ;  /* 0x0012a08001007387 */ /* 0x000fe80000100a00 */
[----:B------:R-:W-:Y:S04]  /*22030*/  STL.64 [R1+0x12a8], R156 ;  /* 0x0012a89c01007387 */ /* 0x000fe80000100a00 */
[----:B------:R-:W-:Y:S04]  /*22040*/  STL.64 [R1+0x12b0], R172 ;  /* 0x0012b0ac01007387 */ /* 0x000fe80000100a00 */
[----:B------:R-:W-:Y:S04]  /*22050*/  STL.64 [R1+0x12b8], R188 ;  /* 0x0012b8bc01007387 */ /* 0x000fe80000100a00 */
[----:B------:R-:W-:Y:S04]  /*22060*/  STL.64 [R1+0x12c0], R204 ;  /* 0x0012c0cc01007387 */ /* 0x000fe80000100a00 */
[----:B------:R-:W-:Y:S04]  /*22070*/  STL.64 [R1+0x12c8], R220 ;  /* 0x0012c8dc01007387 */ /* 0x000fe80000100a00 */
[----:B------:R1:W-:Y:S04]  /*22080*/  STL.64 [R1+0x12d0], R236 ;  /* 0x0012d0ec01007387 */ /* 0x0003e80000100a00 */
[----:B------:R-:W-:Y:S04]  /*22090*/  LDGSTS.E [R136+0x25c00], desc[UR22][R114.64], P3 ;  /* 0x25c0000072887fae */ /* 0x000fe800099a1016 */
[----:B------:R-:W-:Y:S04]  /*220a0*/  LDGSTS.E [R136+0x26000], desc[UR22][R98.64], P3 ;  /* 0x2600000062887fae */ /* 0x000fe800099a1016 */
[----:B-1----:R-:W3:Y:S04]  /*220b0*/  LDL.LU.64 R236, [R1+0x708] ;  /* 0x0007080001ec7983 */ /* 0x002ee80000300a00 */
        /* <DEDUP_REMOVED lines=8> */
[----:B------:R-:W-:Y:S04]  /*22140*/  LDGSTS.E [R136+0x27000], desc[UR22][R50.64], P3 ;  /* 0x2700000032887fae */ /* 0x000fe800099a1016 */
[----:B------:R-:W-:Y:S04]  /*22150*/  LDGSTS.E [R136+0x27400], desc[UR22][R34.64], P3 ;  /* 0x2740000022887fae */ /* 0x000fe800099a1016 */
[----:B------:R-:W-:Y:S04]  /*22160*/  LDGSTS.E [R136+0x27800], desc[UR22][R18.64], P3 ;  /* 0x2780000012887fae */ /* 0x000fe800099a1016 */
[----:B------:R-:W4:Y:S04]  /*22170*/  LDL.LU.64 R50, [R1+0x1610] ;  /* 0x0016100001327983 */ /* 0x000f280000300a00 */
[----:B------:R-:W4:Y:S04]  /*22180*/  LDL.LU.64 R34, [R1+0x1608] ;  /* 0x0016080001227983 */ /* 0x000f280000300a00 */
[----:B------:R-:W4:Y:S04]  /*22190*/  LDL.LU.64 R18, [R1+0x1600] ;  /* 0x0016000001127983 */ /* 0x000f280000300a00 */
[----:B------:R-:W-:Y:S04]  /*221a0*/  LDGSTS.E [R136+0x27c00], desc[UR22][R238.64], P3 ;  /* 0x27c00000ee887fae */ /* 0x000fe800099a1016 */
[----:B------:R-:W4:Y:S04]  /*221b0*/  LDL.LU.64 R238, [R1+0x15f8] ;  /* 0x0015f80001ee7983 */ /* 0x000f280000300a00 */
[----:B------:R-:W4:Y:S04]  /*221c0*/  LDL.LU.64 R220, [R1+0x6e0] ;  /* 0x0006e00001dc7983 */ /* 0x000f280000300a00 */
[----:B------:R-:W4:Y:S01]  /*221d0*/  LDL.LU.64 R80, [R1+0x600] ;  /* 0x0006000001507983 */ /* 0x000f220000300a00 */
[----:B------:R-:W-:-:S04]  /*221e0*/  IMAD.WIDE R158, R135, 0x4, R158 ;  /* 0x00000004879e7825 */ /* 0x000fc800078e029e */
[----:B------:R-:W-:-:S04]  /*221f0*/  IMAD.WIDE R174, R135, 0x4, R174 ;  /* 0x0000000487ae7825 */ /* 0x000fc800078e02ae */
[----:B------:R-:W-:-:S04]  /*22200*/  IMAD.WIDE R190, R135, 0x4, R190 ;  /* 0x0000000487be7825 */ /* 0x000fc800078e02be */
[C---:B------:R-:W-:Y:S01]  /*22210*/  IMAD.WIDE R222, R135.reuse, 0x4, R222 ;  /* 0x0000000487de7825 */ /* 0x040fe200078e02de */
[----:B--2---:R-:W-:Y:S04]  /*22220*/  STL.64 [R1+0x1390], R112 ;  /* 0x0013907001007387 */ /* 0x004fe80000100a00 */
[----:B---3--:R-:W-:Y:S04]  /*22230*/  LDGSTS.E [R143+0x20080], desc[UR22][R64.64], P3 ;  /* 0x20080000408f7fae */ /* 0x008fe800099a1016 */
[----:B------:R-:W-:Y:S04]  /*22240*/  LDGSTS.E [R143+0x20480], desc[UR22][R48.64], P3 ;  /* 0x20480000308f7fae */ /* 0x000fe800099a1016 */
[----:B----4-:R-:W-:Y:S04]  /*22250*/  LDGSTS.E [R143+0x20880], desc[UR22][R32.64], P3 ;  /* 0x20880000208f7fae */ /* 0x010fe800099a1016 */
[----:B------:R-:W-:Y:S04]  /*22260*/  LDGSTS.E [R143+0x20c80], desc[UR22][R112.64], P3 ;  /* 0x20c80000708f7fae */ /* 0x000fe800099a1016 */
[----:B------:R-:W-:Y:S04]  /*22270*/  LDGSTS.E [R143+0x21080], desc[UR22][R16.64], P3 ;  /* 0x21080000108f7fae */ /* 0x000fe800099a1016 */
[----:B------:R-:W-:Y:S04]  /*22280*/  LDGSTS.E [R143+0x21480], desc[UR22][R246.64], P3 ;  /* 0x21480000f68f7fae */ /* 0x000fe800099a1016 */
[----:B------:R-:W2:Y:S04]  /*22290*/  LDL.64 R32, [R1+0xa30] ;  /* 0x000a300001207983 */ /* 0x000ea80000100a00 */
[----:B------:R-:W3:Y:S04]  /*222a0*/  LDL.64 R16, [R1+0x9f0] ;  /* 0x0009f00001107983 */ /* 0x000ee80000100a00 */
[----:B------:R-:W4:Y:S04]  /*222b0*/  LDL.64 R246, [R1+0x970] ;  /* 0x0009700001f67983 */ /* 0x000f280000100a00 */
[----:B------:R-:W-:Y:S04]  /*222c0*/  LDGSTS.E [R143+0x21880], desc[UR22][R236.64], P3 ;  /* 0x21880000ec8f7fae */ /* 0x000fe800099a1016 */
[----:B------:R1:W-:Y:S04]  /*222d0*/  STL.64 [R1+0x12d8], R236 ;  /* 0x0012d8ec01007387 */ /* 0x0003e80000100a00 */
[----:B------:R-:W-:Y:S04]  /*222e0*/  LDGSTS.E [R143+0x21c80], desc[UR22][R96.64], P3 ;  /* 0x21c80000608f7fae */ /* 0x000fe800099a1016 */
[----:B------:R-:W-:Y:S04]  /*222f0*/  LDGSTS.E [R143+0x22080], desc[UR22][R238.64], P3 ;  /* 0x22080000ee8f7fae */ /* 0x000fe800099a1016 */
[----:B-1----:R-:W4:Y:S04]  /*22300*/  LDL.LU.64 R236, [R1+0x9b0] ;  /* 0x0009b00001ec7983 */ /* 0x002f280000300a00 */
[----:B------:R-:W-:Y:S04]  /*22310*/  STL.64 [R1+0x12e0], R96 ;  /* 0x0012e06001007387 */ /* 0x000fe80000100a00 */
[----:B------:R-:W-:Y:S04]  /*22320*/  STL.64 [R1+0x12e8], R238 ;  /* 0x0012e8ee01007387 */ /* 0x000fe80000100a00 */
[----:B------:R-:W-:Y:S04]  /*22330*/  LDGSTS.E [R143+0x22480], desc[UR22][R18.64], P3 ;  /* 0x22480000128f7fae */ /* 0x000fe800099a1016 */
[----:B------:R-:W-:Y:S04]  /*22340*/  STL.64 [R1+0x12f0], R18 ;  /* 0x0012f01201007387 */ /* 0x000fe80000100a00 */
[----:B------:R-:W-:Y:S04]  /*22350*/  LDGSTS.E [R143+0x22880], desc[UR22][R34.64], P3 ;  /* 0x22880000228f7fae */ /* 0x000fe800099a1016 */
[----:B------:R-:W-:Y:S04]  /*22360*/  STL.64 [R1+0x12f8], R34 ;  /* 0x0012f82201007387 */ /* 0x000fe80000100a00 */
[----:B------:R-:W-:Y:S04]  /*22370*/  LDGSTS.E [R143+0x22c80], desc[UR22][R50.64], P3 ;  /* 0x22c80000328f7fae */ /* 0x000fe800099a1016 */
[----:B------:R-:W-:Y:S04]  /*22380*/  STL.64 [R1+0x1300], R50 ;  /* 0x0013003201007387 */ /* 0x000fe80000100a00 */
        /* <DEDUP_REMOVED lines=25> */
[----:B------:R-:W-:Y:S04]  /*22520*/  LDGSTS.E [R143+0x26080], desc[UR22][R116.64], P3 ;  /* 0x26080000748f7fae */ /* 0x000fe800099a1016 */
[----:B------:R-:W-:Y:S04]  /*22530*/  LDGSTS.E [R143+0x26480], desc[UR22][R100.64], P3 ;  /* 0x26480000648f7fae */ /* 0x000fe800099a1016 */
[----:B------:R-:W4:Y:S04]  /*22540*/  LDL.LU.64 R144, [R1+0x15f0] ;  /* 0x0015f00001907983 */ /* 0x000f280000300a00 */
[----:B------:R-:W4:Y:S04]  /*22550*/  LDL.LU.64 R116, [R1+0x15e8] ;  /* 0x0015e80001747983 */ /* 0x000f280000300a00 */
[----:B------:R-:W4:Y:S04]  /*22560*/  LDL.LU.64 R100, [R1+0x15e0] ;  /* 0x0015e00001647983 */ /* 0x000f280000300a00 */
        /* <DEDUP_REMOVED lines=18> */
[----:B------:R-:W-:-:S04]  /*22690*/  IMAD.WIDE R224, R135, 0x4, R224 ;  /* 0x0000000487e07825 */ /* 0x000fc800078e02e0 */
[C---:B------:R-:W-:Y:S01]  /*226a0*/  IMAD.WIDE R242, R135.reuse, 0x4, R242 ;  /* 0x0000000487f27825 */ /* 0x040fe200078e02f2 */
[----:B--2---:R-:W-:Y:S04]  /*226b0*/  LDGSTS.E [R142+0x20100], desc[UR22][R32.64], P3 ;  /* 0x20100000208e7fae */ /* 0x004fe800099a1016 */
[----:B---3--:R-:W-:Y:S04]  /*226c0*/  LDGSTS.E [R142+0x20500], desc[UR22][R16.64], P3 ;  /* 0x20500000108e7fae */ /* 0x008fe800099a1016 */
[----:B----4-:R-:W-:Y:S04]  /*226d0*/  LDGSTS.E [R142+0x20900], desc[UR22][R236.64], P3 ;  /* 0x20900000ec8e7fae */ /* 0x010fe800099a1016 */
[----:B------:R-:W-:Y:S04]  /*226e0*/  STL.64 [R1+0x13c0], R236 ;  /* 0x0013c0ec01007387 */ /* 0x000fe80000100a00 */
[----:B------:R-:W-:Y:S04]  /*226f0*/  LDGSTS.E [R142+0x20d00], desc[UR22][R246.64], P3 ;  /* 0x20d00000f68e7fae */ /* 0x000fe800099a1016 */
[----:B------:R-:W2:Y:S04]  /*22700*/  LDL.64 R246, [R1+0xa28] ;  /* 0x000a280001f67983 */ /* 0x000ea80000100a00 */
[----:B------:R-:W3:Y:S04]  /*22710*/  LDL.LU.64 R98, [R1+0x9e8] ;  /* 0x0009e80001627983 */ /* 0x000ee80000300a00 */
        /* <DEDUP_REMOVED lines=25> */
[----:B-1----:R-:W2:Y:S04]  /*228b0*/  LDL.LU.64 R100, [R1+0x9a8] ;  /* 0x0009a80001647983 */ /* 0x002ea80000300a00 */
        /* <DEDUP_REMOVED lines=15> */
[----:B------:R-:W-:Y:S04]  /*229b0*/  LDGSTS.E [R142+0x26100], desc[UR22][R102.64], P3 ;  /* 0x26100000668e7fae */ /* 0x000fe800099a1016 */
[----:B------:R-:W-:Y:S04]  /*229c0*/  LDGSTS.E [R142+0x26500], desc[UR22][R86.64], P3 ;  /* 0x26500000568e7fae */ /* 0x000fe800099a1016 */
[----:B------:R-:W2:Y:S04]  /*229d0*/  LDL.LU.64 R118, [R1+0x15a8] ;  /* 0x0015a80001767983 */ /* 0x000ea80000300a00 */
[----:B------:R-:W2:Y:S04]  /*229e0*/  LDL.LU.64 R102, [R1+0x15a0] ;  /* 0x0015a00001667983 */ /* 0x000ea80000300a00 */
[----:B------:R-:W2:Y:S04]  /*229f0*/  LDL.LU.64 R86, [R1+0x1598] ;  /* 0x0015980001567983 */ /* 0x000ea80000300a00 */
        /* <DEDUP_REMOVED lines=11> */
[----:B------:R-:W4:Y:S04]  /*22ab0*/  LDL.LU.64 R6, [R1+0x1568] ;  /* 0x0015680001067983 */ /* 0x000f280000300a00 */
[----:B------:R-:W4:Y:S04]  /*22ac0*/  LDL.LU.64 R82, [R1+0x9e0] ;  /* 0x0009e00001527983 */ /* 0x000f280000300a00 */
[----:B------:R-:W4:Y:S01]  /*22ad0*/  LDL.LU.64 R84, [R1+0x9a0] ;  /* 0x0009a00001547983 */ /* 0x000f220000300a00 */
[----:B------:R-:W-:-:S03]  /*22ae0*/  IMAD.WIDE R178, R135, 0x4, R178 ;  /* 0x0000000487b27825 */ /* 0x000fc600078e02b2 */
[----:B------:R-:W4:Y:S01]  /*22af0*/  LDL.LU.64 R80, [R1+0x958] ;  /* 0x0009580001507983 */ /* 0x000f220000300a00 */
[----:B------:R-:W-:-:S03]  /*22b00*/  IMAD.WIDE R194, R135, 0x4, R194 ;  /* 0x0000000487c27825 */ /* 0x000fc600078e02c2 */
[----:B------:R-:W4:Y:S04]  /*22b10*/  LDL.LU.64 R174, [R1+0x870] ;  /* 0x0008700001ae7983 */ /* 0x000f280000300a00 */
[----:B------:R-:W4:Y:S01]  /*22b20*/  LDL.LU.64 R34, [R1+0x790] ;  /* 0x0007900001227983 */ /* 0x000f220000300a00 */
[----:B------:R-:W-:-:S03]  /*22b30*/  IMAD.WIDE R226, R135, 0x4, R226 ;  /* 0x0000000487e27825 */ /* 0x000fc600078e02e2 */
[----:B------:R-:W4:Y:S01]  /*22b40*/  LDL.LU.64 R188, [R1+0x6b0] ;  /* 0x0006b00001bc7983 */ /* 0x000f220000300a00 */
[----:B------:R-:W-:-:S03]  /*22b50*/  IMAD.WIDE R244, R135, 0x4, R244 ;  /* 0x0000000487f47825 */ /* 0x000fc600078e02f4 */
[----:B------:R-:W4:Y:S04]  /*22b60*/  LDL.LU.64 R48, [R1+0x5d0] ;  /* 0x0005d00001307983 */ /* 0x000f280000300a00 */
[----:B------:R1:W-:Y:S04]  /*22b70*/  STL.64 [R1+0x1248], R142 ;  /* 0x0012488e01007387 */ /* 0x0003e80000100a00 */
[----:B-1----:R-:W4:Y:S04]  /*22b80*/  LDL.LU.64 R142, [R1+0x250] ;  /* 0x00025000018e7983 */ /* 0x002f280000300a00 */
[----:B---3--:R1:W-:Y:S04]  /*22b90*/  STL.64 [R1+0x1408], R98 ;  /* 0x0014086201007387 */ /* 0x0083e80000100a00 */
[----:B--2---:R-:W-:Y:S04]  /*22ba0*/  LDGSTS.E [R141+0x20180], desc[UR22][R246.64], P3 ;  /* 0x20180000f68d7fae */ /* 0x004fe800099a1016 */
[----:B------:R-:W-:Y:S04]  /*22bb0*/  LDGSTS.E [R141+0x20580], desc[UR22][R98.64], P3 ;  /* 0x20580000628d7fae */ /* 0x000fe800099a1016 */
[----:B------:R-:W-:Y:S04]  /*22bc0*/  LDGSTS.E [R141+0x20980], desc[UR22][R100.64], P3 ;  /* 0x20980000648d7fae */ /* 0x000fe800099a1016 */
[----:B----4-:R-:W-:Y:S04]  /*22bd0*/  LDGSTS.E [R141+0x20d80], desc[UR22][R4.64], P3 ;  /* 0x20d80000048d7fae */ /* 0x010fe800099a1016 */
[----:B------:R-:W-:Y:S04]  /*22be0*/  LDGSTS.E [R141+0x21180], desc[UR22][R190.64], P3 ;  /* 0x21180000be8d7fae */ /* 0x000fe800099a1016 */
[----:B------:R2:W-:Y:S04]  /*22bf0*/  LDGSTS.E [R141+0x21580], desc[UR22][R50.64], P3 ;  /* 0x21580000328d7fae */ /* 0x0005e800099a1016 */
        /* <DEDUP_REMOVED lines=12> */
[----:B-1----:R-:W3:Y:S04]  /*22cc0*/  LDL.LU.64 R98, [R1+0xa20] ;  /* 0x000a200001627983 */ /* 0x002ee80000300a00 */
        /* <DEDUP_REMOVED lines=9> */
[----:B------:R-:W-:Y:S04]  /*22d60*/  STL.64 [R1+0x1430], R204 ;  /* 0x001430cc01007387 */ /* 0x000fe80000100a00 */
[----:B------:R-:W-:Y:S01]  /*22d70*/  LDGSTS.E [R141+0x25d80], desc[UR22][R148.64], P3 ;  /* 0x25d80000948d7fae */ /* 0x000fe200099a1016 */
[C---:B------:R-:W-:Y:S01]  /*22d80*/  IMAD.WIDE R164, R135.reuse, 0x4, R164 ;  /* 0x0000000487a47825 */ /* 0x040fe200078e02a4 */
[----:B--2---:R-:W1:Y:S02]  /*22d90*/  LDC R50, c[0x0][0x3a0] ;  /* 0x0000e800ff327b82 */ /* 0x004e640000000800 */
[----:B------:R-:W-:Y:S04]  /*22da0*/  LDGSTS.E [R141+0x26180], desc[UR22][R120.64], P3 ;  /* 0x26180000788d7fae */ /* 0x000fe800099a1016 */
[----:B------:R-:W-:Y:S01]  /*22db0*/  LDGSTS.E [R141+0x26580], desc[UR22][R104.64], P3 ;  /* 0x26580000688d7fae */ /* 0x000fe200099a1016 */
[C---:B------:R-:W-:Y:S01]  /*22dc0*/  IMAD.WIDE R180, R135.reuse, 0x4, R180 ;  /* 0x0000000487b47825 */ /* 0x040fe200078e02b4 */
[----:B------:R-:W-:Y:S01]  /*22dd0*/  IADD3 R252, PT, PT, R252, -0x105, RZ ;  /* 0xfffffefbfcfc7810 */ /* 0x000fe20007ffe0ff */
[----:B------:R-:W2:Y:S01]  /*22de0*/  LDC R51, c[0x0][0x3a0] ;  /* 0x0000e800ff337b82 */ /* 0x000ea20000000800 */
[----:B------:R-:W4:Y:S04]  /*22df0*/  LDL.LU.64 R148, [R1+0x1560] ;  /* 0x0015600001947983 */ /* 0x000f280000300a00 */
        /* <DEDUP_REMOVED lines=13> */
[----:B------:R-:W2:Y:S01]  /*22ed0*/  LDL.LU.64 R8, [R1+0x1520] ;  /* 0x0015200001087983 */ /* 0x000ea20000300a00 */
[----:B------:R-:W-:-:S03]  /*22ee0*/  IMAD.WIDE R196, R135, 0x4, R196 ;  /* 0x0000000487c47825 */ /* 0x000fc600078e02c4 */
        /* <DEDUP_REMOVED lines=10> */
[----:B---3--:R-:W-:Y:S04]  /*22f90*/  LDGSTS.E [R140+0x20200], desc[UR22][R98.64], P3 ;  /* 0x20200000628c7fae */ /* 0x008fe800099a1016 */
[----:B------:R-:W-:Y:S04]  /*22fa0*/  LDGSTS.E [R140+0x20600], desc[UR22][R82.64], P3 ;  /* 0x20600000528c7fae */ /* 0x000fe800099a1016 */
[----:B------:R-:W-:Y:S04]  /*22fb0*/  LDGSTS.E [R140+0x20a00], desc[UR22][R84.64], P3 ;  /* 0x20a00000548c7fae */ /* 0x000fe800099a1016 */
        /* <DEDUP_REMOVED lines=8> */
[----:B------:R-:W-:Y:S04]  /*23040*/  LDGSTS.E [R140+0x22e00], desc[UR22][R56.64], P3 ;  /* 0x22e00000388c7fae */ /* 0x000fe800099a1016 */
[----:B------:R-:W-:Y:S04]  /*23050*/  LDGSTS.E [R140+0x23200], desc[UR22][R72.64], P3 ;  /* 0x23200000488c7fae */ /* 0x000fe800099a1016 */
[----:B------:R-:W-:Y:S04]  /*23060*/  LDGSTS.E [R140+0x23600], desc[UR22][R88.64], P3 ;  /* 0x23600000588c7fae */ /* 0x000fe800099a1016 */
[----:B------:R-:W-:Y:S04]  /*23070*/  LDGSTS.E [R140+0x23a00], desc[UR22][R104.64], P3 ;  /* 0x23a00000688c7fae */ /* 0x000fe800099a1016 */
[----:B------:R-:W-:Y:S04]  /*23080*/  LDGSTS.E [R140+0x23e00], desc[UR22][R120.64], P3 ;  /* 0x23e00000788c7fae */ /* 0x000fe800099a1016 */
[----:B----4-:R-:W-:Y:S04]  /*23090*/  LDGSTS.E [R140+0x24200], desc[UR22][R148.64], P3 ;  /* 0x24200000948c7fae */ /* 0x010fe800099a1016 */
        /* <DEDUP_REMOVED lines=9> */
[----:B------:R-:W2:Y:S04]  /*23130*/  LDL.LU.64 R122, [R1+0x1518] ;  /* 0x00151800017a7983 */ /* 0x000ea80000300a00 */
[----:B------:R-:W3:Y:S04]  /*23140*/  LDL.LU.64 R106, [R1+0x1510] ;  /* 0x00151000016a7983 */ /* 0x000ee80000300a00 */
[----:B------:R-:W4:Y:S04]  /*23150*/  LDL.LU.64 R90, [R1+0x1508] ;  /* 0x00150800015a7983 */ /* 0x000f280000300a00 */
        /* <DEDUP_REMOVED lines=11> */
[----:B------:R-:W3:Y:S01]  /*23210*/  LDL.LU.64 R10, [R1+0x14d8] ;  /* 0x0014d800010a7983 */ /* 0x000ee20000300a00 */
[----:B------:R-:W-:-:S03]  /*23220*/  IMAD.WIDE R198, R135, 0x4, R198 ;  /* 0x0000000487c67825 */ /* 0x000fc600078e02c6 */
[----:B------:R-:W3:Y:S01]  /*23230*/  LDL.LU.64 R222, [R1+0xa10] ;  /* 0x000a100001de7983 */ /* 0x000ee20000300a00 */
[----:B------:R-:W-:-:S03]  /*23240*/  IMAD.WIDE R214, R135, 0x4, R214 ;  /* 0x0000000487d67825 */ /* 0x000fc600078e02d6 */
[----:B------:R-:W3:Y:S01]  /*23250*/  LDL.LU.64 R160, [R1+0x9d0] ;  /* 0x0009d00001a07983 */ /* 0x000ee20000300a00 */
[----:B------:R-:W-:-:S03]  /*23260*/  IMAD.WIDE R230, R135, 0x4, R230 ;  /* 0x0000000487e67825 */ /* 0x000fc600078e02e6 */
[----:B------:R-:W3:Y:S01]  /*23270*/  LDL.LU.64 R52, [R1+0x990] ;  /* 0x0009900001347983 */ /* 0x000ee20000300a00 */
[----:B------:R-:W-:-:S03]  /*23280*/  IMAD.WIDE R250, R135, 0x4, R250 ;  /* 0x0000000487fa7825 */ /* 0x000fc600078e02fa */
[----:B------:R-:W3:Y:S04]  /*23290*/  LDL.LU.64 R66, [R1+0x910] ;  /* 0x0009100001427983 */ /* 0x000ee80000300a00 */
[----:B------:R-:W3:Y:S04]  /*232a0*/  LDL.LU.64 R130, [R1+0x830] ;  /* 0x0008300001827983 */ /* 0x000ee80000300a00 */
[----:B------:R-:W3:Y:S04]  /*232b0*/  LDL.LU.64 R238, [R1+0x750] ;  /* 0x0007500001ee7983 */ /* 0x000ee80000300a00 */
[----:B------:R-:W3:Y:S04]  /*232c0*/  LDL.LU.64 R156, [R1+0x670] ;  /* 0x00067000019c7983 */ /* 0x000ee80000300a00 */
[----:B------:R-:W4:Y:S04]  /*232d0*/  LDL.LU.64 R16, [R1+0x260] ;  /* 0x0002600001107983 */ /* 0x000f280000300a00 */
[----:B------:R-:W-:Y:S04]  /*232e0*/  STL.64 [R1+0x1250], R140 ;  /* 0x0012508c01007387 */ /* 0x000fe80000100a00 */
        /* <DEDUP_REMOVED lines=8> */
[----:B---3--:R-:W-:Y:S04]  /*23370*/  LDGSTS.E [R139+0x22280], desc[UR22][R10.64], P3 ;  /* 0x222800000a8b7fae */ /* 0x008fe800099a1016 */
        /* <DEDUP_REMOVED lines=32> */
[----:B------:R-:W3:Y:S04]  /*23580*/  LDL.64 R112, [R1] ;  /* 0x0000000001707983 */ /* 0x000ee80000100a00 */
[----:B------:R-:W-:Y:S04]  /*23590*/  LDGSTS.E [R138+0x20300], desc[UR22][R222.64], P3 ;  /* 0x20300000de8a7fae */ /* 0x000fe800099a1016 */
[----:B------:R-:W-:Y:S04]  /*235a0*/  LDGSTS.E [R138+0x20700], desc[UR22][R160.64], P3 ;  /* 0x20700000a08a7fae */ /* 0x000fe800099a1016 */
[----:B------:R-:W-:Y:S04]  /*235b0*/  LDGSTS.E [R138+0x20b00], desc[UR22][R52.64], P3 ;  /* 0x20b00000348a7fae */ /* 0x000fe800099a1016 */
[----:B------:R-:W-:Y:S04]  /*235c0*/  LDGSTS.E [R138+0x20f00], desc[UR22][R66.64], P3 ;  /* 0x20f00000428a7fae */ /* 0x000fe800099a1016 */
[----:B------:R-:W-:Y:S04]  /*235d0*/  LDGSTS.E [R138+0x21300], desc[UR22][R130.64], P3 ;  /* 0x21300000828a7fae */ /* 0x000fe800099a1016 */
[----:B------:R-:W-:Y:S04]  /*235e0*/  LDGSTS.E [R138+0x21700], desc[UR22][R238.64], P3 ;  /* 0x21700000ee8a7fae */ /* 0x000fe800099a1016 */
[----:B------:R-:W-:Y:S04]  /*235f0*/  LDGSTS.E [R138+0x21b00], desc[UR22][R156.64], P3 ;  /* 0x21b000009c8a7fae */ /* 0x000fe800099a1016 */
[----:B------:R-:W-:Y:S01]  /*23600*/  LDGSTS.E [R138+0x21f00], desc[UR22][R16.64], P3 ;  /* 0x21f00000108a7fae */ /* 0x000fe200099a1016 */
[----:B------:R-:W-:-:S03]  /*23610*/  IMAD.WIDE R216, R135, 0x4, R216 ;  /* 0x0000000487d87825 */ /* 0x000fc600078e02d8 */
[----:B------:R-:W3:Y:S01]  /*23620*/  LDL.LU.64 R242, [R1+0xa08] ;  /* 0x000a080001f27983 */ /* 0x000ee20000300a00 */
[----:B------:R-:W-:-:S03]  /*23630*/  IMAD.WIDE R232, R135, 0x4, R232 ;  /* 0x0000000487e87825 */ /* 0x000fc600078e02e8 */
[----:B------:R-:W3:Y:S04]  /*23640*/  LDL.LU.64 R144, [R1+0x9c8] ;  /* 0x0009c80001907983 */ /* 0x000ee80000300a00 */
[----:B------:R-:W3:Y:S04]  /*23650*/  LDL.LU.64 R36, [R1+0x988] ;  /* 0x0009880001247983 */ /* 0x000ee80000300a00 */
[----:B------:R-:W3:Y:S04]  /*23660*/  LDL.LU.64 R206, [R1+0x8f8] ;  /* 0x0008f80001ce7983 */ /* 0x000ee80000300a00 */
[----:B------:R-:W3:Y:S04]  /*23670*/  LDL.LU.64 R114, [R1+0x818] ;  /* 0x0008180001727983 */ /* 0x000ee80000300a00 */
[----:B------:R-:W3:Y:S04]  /*23680*/  LDL.LU.64 R96, [R1+0x738] ;  /* 0x0007380001607983 */ /* 0x000ee80000300a00 */
[----:B------:R-:W3:Y:S04]  /*23690*/  LDL.LU.64 R128, [R1+0x658] ;  /* 0x0006580001807983 */ /* 0x000ee80000300a00 */
[----:B------:R-:W3:Y:S04]  /*236a0*/  LDL.LU.64 R246, [R1+0x20] ;  /* 0x0000200001f67983 */ /* 0x000ee80000300a00 */
[----:B--2---:R-:W-:Y:S04]  /*236b0*/  LDGSTS.E [R138+0x22300], desc[UR22][R12.64], P3 ;  /* 0x223000000c8a7fae */ /* 0x004fe800099a1016 */
[----:B------:R-:W-:Y:S04]  /*236c0*/  LDGSTS.E [R138+0x22700], desc[UR22][R28.64], P3 ;  /* 0x227000001c8a7fae */ /* 0x000fe800099a1016 */
[----:B------:R-:W-:Y:S04]  /*236d0*/  LDGSTS.E [R138+0x22b00], desc[UR22][R44.64], P3 ;  /* 0x22b000002c8a7fae */ /* 0x000fe800099a1016 */
[----:B------:R-:W-:Y:S04]  /*236e0*/  LDGSTS.E [R138+0x22f00], desc[UR22][R60.64], P3 ;  /* 0x22f000003c8a7fae */ /* 0x000fe800099a1016 */
[----:B------:R-:W-:Y:S04]  /*236f0*/  LDGSTS.E [R138+0x23300], desc[UR22][R76.64], P3 ;  /* 0x233000004c8a7fae */ /* 0x000fe800099a1016 */
[----:B------:R-:W-:Y:S04]  /*23700*/  LDGSTS.E [R138+0x23700], desc[UR22][R92.64], P3 ;  /* 0x237000005c8a7fae */ /* 0x000fe800099a1016 */
[----:B----4-:R-:W-:Y:S04]  /*23710*/  LDGSTS.E [R138+0x23b00], desc[UR22][R108.64], P3 ;  /* 0x23b000006c8a7fae */ /* 0x010fe800099a1016 */
        /* <DEDUP_REMOVED lines=26> */
[----:B------:R-:W3:Y:S04]  /*238c0*/  LDL.64 R100, [R1+0x8] ;  /* 0x0000080001647983 */ /* 0x000ee80000100a00 */
[----:B------:R-:W3:Y:S04]  /*238d0*/  LDL.64 R224, [R1+0x50] ;  /* 0x0000500001e07983 */ /* 0x000ee80000100a00 */
[----:B------:R-:W3:Y:S04]  /*238e0*/  LDL.64 R20, [R1+0x90] ;  /* 0x0000900001147983 */ /* 0x000ee80000100a00 */
[----:B------:R-:W3:Y:S04]  /*238f0*/  LDL.64 R112, [R1+0x110] ;  /* 0x0001100001707983 */ /* 0x000ee80000100a00 */
[----:B------:R-:W3:Y:S04]  /*23900*/  LDL.64 R208, [R1+0x150] ;  /* 0x0001500001d07983 */ /* 0x000ee80000100a00 */
[----:B------:R-:W3:Y:S04]  /*23910*/  LDL.LU.64 R192, [R1+0xe40] ;  /* 0x000e400001c07983 */ /* 0x000ee80000300a00 */
[----:B------:R-:W3:Y:S04]  /*23920*/  LDL.LU.64 R116, [R1+0xe38] ;  /* 0x000e380001747983 */ /* 0x000ee80000300a00 */
[----:B------:R-:W-:Y:S04]  /*23930*/  LDGSTS.E [R137+0x20380], desc[UR22][R242.64], P3 ;  /* 0x20380000f2897fae */ /* 0x000fe800099a1016 */
[----:B------:R-:W3:Y:S04]  /*23940*/  LDL.LU.64 R236, [R1+0xe30] ;  /* 0x000e300001ec7983 */ /* 0x000ee80000300a00 */
[----:B------:R-:W-:Y:S04]  /*23950*/  LDGSTS.E [R137+0x20780], desc[UR22][R144.64], P3 ;  /* 0x2078000090897fae */ /* 0x000fe800099a1016 */
[----:B------:R1:W-:Y:S04]  /*23960*/  STL.64 [R1+0x1258], R138 ;  /* 0x0012588a01007387 */ /* 0x0003e80000100a00 */
[----:B------:R-:W-:Y:S04]  /*23970*/  LDGSTS.E [R137+0x20b80], desc[UR22][R36.64], P3 ;  /* 0x20b8000024897fae */ /* 0x000fe800099a1016 */
[----:B------:R-:W-:Y:S04]  /*23980*/  LDGSTS.E [R137+0x20f80], desc[UR22][R206.64], P3 ;  /* 0x20f80000ce897fae */ /* 0x000fe800099a1016 */
[----:B-1----:R-:W3:Y:S04]  /*23990*/  LDL.LU.64 R138, [R1+0x1d0] ;  /* 0x0001d000018a7983 */ /* 0x002ee80000300a00 */
[----:B------:R-:W3:Y:S04]  /*239a0*/  LDL.LU.64 R140, [R1+0x210] ;  /* 0x00021000018c7983 */ /* 0x000ee80000300a00 */
[----:B------:R-:W-:Y:S04]  /*239b0*/  LDGSTS.E [R137+0x21380], desc[UR22][R114.64], P3 ;  /* 0x2138000072897fae */ /* 0x000fe800099a1016 */
[----:B------:R-:W-:Y:S04]  /*239c0*/  LDGSTS.E [R137+0x21780], desc[UR22][R96.64], P3 ;  /* 0x2178000060897fae */ /* 0x000fe800099a1016 */
[----:B------:R-:W-:Y:S04]  /*239d0*/  LDGSTS.E [R137+0x21b80], desc[UR22][R128.64], P3 ;  /* 0x21b8000080897fae */ /* 0x000fe800099a1016 */
[----:B------:R-:W-:Y:S01]  /*239e0*/  LDGSTS.E [R137+0x21f80], desc[UR22][R246.64], P3 ;  /* 0x21f80000f6897fae */ /* 0x000fe200099a1016 */
[----:B------:R-:W-:-:S04]  /*239f0*/  IMAD.WIDE R170, R135, 0x4, R170 ;  /* 0x0000000487aa7825 */ /* 0x000fc800078e02aa */
[----:B------:R-:W-:-:S04]  /*23a00*/  IMAD.WIDE R186, R135, 0x4, R186 ;  /* 0x0000000487ba7825 */ /* 0x000fc800078e02ba */
[----:B------:R-:W-:Y:S01]  /*23a10*/  IMAD.WIDE R218, R135, 0x4, R218 ;  /* 0x0000000487da7825 */ /* 0x000fe200078e02da */
        /* <DEDUP_REMOVED lines=14> */
[----:B------:R1:W-:Y:S04]  /*23b00*/  LDGSTS.E [R137+0x25b80], desc[UR22][R100.64], P3 ;  /* 0x25b8000064897fae */ /* 0x0003e800099a1016 */
[----:B------:R-:W-:Y:S04]  /*23b10*/  LDGSTS.E [R137+0x25f80], desc[UR22][R224.64], P3 ;  /* 0x25f80000e0897fae */ /* 0x000fe800099a1016 */
[----:B------:R2:W-:Y:S04]  /*23b20*/  LDGSTS.E [R137+0x26380], desc[UR22][R20.64], P3 ;  /* 0x2638000014897fae */ /* 0x0005e800099a1016 */
[----:B------:R-:W-:Y:S01]  /*23b30*/  LDGSTS.E [R137+0x26780], desc[UR22][R2.64], P3 ;  /* 0x2678000002897fae */ /* 0x000fe200099a1016 */
[----:B-1----:R-:W1:Y:S03]  /*23b40*/  LDC R100, c[0x0][0x3a0] ;  /* 0x0000e800ff647b82 */ /* 0x002e660000000800 */
[----:B------:R-:W-:Y:S04]  /*23b50*/  LDGSTS.E [R137+0x26b80], desc[UR22][R112.64], P3 ;  /* 0x26b8000070897fae */ /* 0x000fe800099a1016 */
[----:B------:R-:W-:Y:S01]  /*23b60*/  LDGSTS.E [R137+0x26f80], desc[UR22][R208.64], P3 ;  /* 0x26f80000d0897fae */ /* 0x000fe200099a1016 */
[----:B--2---:R-:W2:Y:S03]  /*23b70*/  LDC R21, c[0x0][0x3a0] ;  /* 0x0000e800ff157b82 */ /* 0x004ea60000000800 */
[----:B------:R-:W3:Y:S04]  /*23b80*/  LDL.LU.64 R2, [R1+0x1440] ;  /* 0x0014400001027983 */ /* 0x000ee80000300a00 */
[----:B------:R-:W4:Y:S01]  /*23b90*/  LDL.LU.64 R112, [R1+0xe28] ;  /* 0x000e280001707983 */ /* 0x000f220000300a00 */
[----:B------:R-:W1:Y:S03]  /*23ba0*/  LDC R20, c[0x0][0x3a0] ;  /* 0x0000e800ff147b82 */ /* 0x000e660000000800 */
[----:B------:R-:W-:Y:S04]  /*23bb0*/  LDGSTS.E [R137+0x27380], desc[UR22][R132.64], P3 ;  /* 0x2738000084897fae */ /* 0x000fe800099a1016 */
[----:B------:R-:W-:Y:S04]  /*23bc0*/  LDGSTS.E [R137+0x27780], desc[UR22][R138.64], P3 ;  /* 0x277800008a897fae */ /* 0x000fe800099a1016 */
[----:B------:R-:W-:Y:S04]  /*23bd0*/  LDGSTS.E [R137+0x27b80], desc[UR22][R140.64], P3 ;  /* 0x27b800008c897fae */ /* 0x000fe800099a1016 */
[----:B------:R-:W2:Y:S04]  /*23be0*/  LDL.LU.64 R132, [R1+0x1438] ;  /* 0x0014380001847983 */ /* 0x000ea80000300a00 */
[----:B------:R-:W2:Y:S04]  /*23bf0*/  LDL.LU.64 R208, [R1+0xe20] ;  /* 0x000e200001d07983 */ /* 0x000ea80000300a00 */
[----:B------:R-:W-:Y:S04]  /*23c00*/  LDGSTS.E [R137+0x27f80], desc[UR22][R142.64], P3 ;  /* 0x27f800008e897fae */ /* 0x000fe800099a1016 */
[----:B------:R-:W0:Y:S01]  /*23c10*/  LDGDEPBAR ;  /* 0x00000000000079af */ /* 0x000e220000000000 */
[----:B------:R-:W-:Y:S01]  /*23c20*/  ISETP.GE.U32.AND P3, PT, R0, 0x7ffffe7d, PT ;  /* 0x7ffffe7d0000780c */ /* 0x000fe20003f66070 */
[----:B------:R-:W-:Y:S01]  /*23c30*/  VIADD R0, R134, 0x100000 ;  /* 0x0010000086007836 */ /* 0x000fe20000000000 */
[----:B------:R-:W-:Y:S01]  /*23c40*/  BAR.SYNC.DEFER_BLOCKING 0x0 ;  /* 0x0000000000007b1d */ /* 0x000fe20000010000 */
[----:B---3--:R-:W-:-:S05]  /*23c50*/  IMAD.WIDE R4, R2, 0x4, R192 ;  /* 0x0000000402047825 */ /* 0x008fca00078e02c0 */
[----:B------:R-:W3:Y:S04]  /*23c60*/  LDL.LU.64 R192, [R1+0xe18] ;  /* 0x000e180001c07983 */ /* 0x000ee80000300a00 */
[----:B------:R1:W-:Y:S04]  /*23c70*/  STL.64 [R1+0x258], R4 ;  /* 0x0002580401007387 */ /* 0x0003e80000100a00 */
[----:B------:R-:W-:Y:S01]  /*23c80*/  @!PT LDS RZ, [RZ] ;  /* 0x00000000fffff984 */ /* 0x000fe20000000800 */
[----:B------:R-:W-:Y:S01]  /*23c90*/  @!PT LDS RZ, [RZ] ;  /* 0x00000000fffff984 */ /* 0x000fe20000000800 */
[----:B------:R-:W-:Y:S01]  /*23ca0*/  @!PT LDS RZ, [RZ] ;  /* 0x00000000fffff984 */ /* 0x000fe20000000800 */
[----:B------:R1:W-:Y:S02]  /*23cb0*/  LDGSTS.E [R0+-0x20000], desc[UR22][R4.64], !P5 ;  /* 0xe000000004007fae */ /* 0x0003e4000e9a1016 */
[----:B-1----:R-:W-:-:S05]  /*23cc0*/  IMAD.WIDE R4, R2, 0x4, R116 ;  /* 0x0000000402047825 */ /* 0x002fca00078e0274 */
[----:B------:R1:W-:Y:S04]  /*23cd0*/  STL.64 [R1+0xe38], R4 ;  /* 0x000e380401007387 */ /* 0x0003e80000100a00 */
[----:B------:R-:W3:Y:S04]  /*23ce0*/  LDL.LU.64 R116, [R1+0xe10] ;  /* 0x000e100001747983 */ /* 0x000ee80000300a00 */
[----:B------:R1:W-:Y:S02]  /*23cf0*/  LDGSTS.E [R0+-0x1fffc], desc[UR22][R4.64], !P6 ;  /* 0xe000400004007fae */ /* 0x0003e4000f1a1016 */
[----:B-1----:R-:W-:-:S05]  /*23d00*/  IMAD.WIDE R4, R2, 0x4, R236 ;  /* 0x0000000402047825 */ /* 0x002fca00078e02ec */
[----:B------:R4:W-:Y:S04]  /*23d10*/  STL.64 [R1+0xe30], R4 ;  /* 0x000e300401007387 */ /* 0x0009e80000100a00 */
[----:B------:R4:W-:Y:S04]  /*23d20*/  LDGSTS.E [R0+-0x1fff8], desc[UR22][R4.64], !P4 ;  /* 0xe000800004007fae */ /* 0x0009e8000e1a1016 */
[----:B------:R-:W3:Y:S01]  /*23d30*/  LDL.LU.64 R236, [R1+0xe08] ;  /* 0x000e080001ec7983 */ /* 0x000ee20000300a00 */
[----:B----4-:R-:W-:-:S05]  /*23d40*/  IMAD.WIDE R4, R2, 0x4, R112 ;  /* 0x0000000402047825 */ /* 0x010fca00078e0270 */
[----:B------:R2:W-:Y:S04]  /*23d50*/  STL.64 [R1+0xe28], R4 ;  /* 0x000e280401007387 */ /* 0x0005e80000100a00 */
[----:B------:R-:W4:Y:S04]  /*23d60*/  LDL.LU.64 R112, [R1+0xe00] ;  /* 0x000e000001707983 */ /* 0x000f280000300a00 */
[----:B------:R2:W-:Y:S02]  /*23d70*/  LDGSTS.E [R0+-0x1fff4], desc[UR22][R4.64], !P3 ;  /* 0xe000c00004007fae */ /* 0x0005e4000d9a1016 */
[----:B--2---:R-:W-:-:S05]  /*23d80*/  IMAD.WIDE R4, R2, 0x4, R208 ;  /* 0x0000000402047825 */ /* 0x004fca00078e02d0 */
[----:B------:R3:W-:Y:S04]  /*23d90*/  STL.64 [R1+0xe20], R4 ;  /* 0x000e200401007387 */ /* 0x0007e80000100a00 */
[----:B------:R-:W2:Y:S01]  /*23da0*/  LDL.LU.64 R208, [R1+0xdf8] ;  /* 0x000df80001d07983 */ /* 0x000ea20000300a00 */
[----:B------:R-:W-:Y:S01]  /*23db0*/  ISETP.GE.U32.AND P5, PT, R252, 0x7ffffe7c, PT ;  /* 0x7ffffe7cfc00780c */ /* 0x000fe20003fa6070 */
[----:B------:R-:W-:Y:S02]  /*23dc0*/  VIADD R252, R21, 0xfffffefa ;  /* 0xfffffefa15fc7836 */ /* 0x000fe40000000000 */
[----:B------:R-:W1:Y:S03]  /*23dd0*/  LDC R21, c[0x0][0x3a0] ;  /* 0x0000e800ff157b82 */ /* 0x000e660000000800 */
[----:B------:R-:W-:Y:S01]  /*23de0*/  ISETP.GE.U32.AND P6, PT, R252, 0x7ffffe7b, PT ;  /* 0x7ffffe7bfc00780c */ /* 0x000fe20003fc6070 */
[----:B------:R-:W-:-:S04]  /*23df0*/  VIADD R252, R20, 0xfffffef9 ;  /* 0xfffffef914fc7836 */ /* 0x000fc80000000000 */
[----:B------:R-:W2:Y:S02]  /*23e00*/  LDC R20, c[0x0][0x3a0] ;  /* 0x0000e800ff147b82 */ /* 0x000ea40000000800 */
[----:B------:R3:W-:Y:S01]  /*23e10*/  LDGSTS.E [R0+-0x1fff0], desc[UR22][R4.64], !P5 ;  /* 0xe001000004007fae */ /* 0x0007e2000e9a1016 */
[----:B------:R-:W-:Y:S01]  /*23e20*/  ISETP.GE.U32.AND P4, PT, R252, 0x7ffffe7a, PT ;  /* 0x7ffffe7afc00780c */ /* 0x000fe20003f86070 */
[----:B------:R-:W-:-:S04]  /*23e30*/  VIADD R252, R50, 0xfffffef8 ;  /* 0xfffffef832fc7836 */ /* 0x000fc80000000000 */
[----:B------:R-:W2:Y:S01]  /*23e40*/  LDC R50, c[0x0][0x3a0] ;  /* 0x0000e800ff327b82 */ /* 0x000ea20000000800 */
[----:B------:R-:W-:Y:S02]  /*23e50*/  ISETP.GE.U32.AND P3, PT, R252, 0x7ffffe79, PT ;  /* 0x7ffffe79fc00780c */ /* 0x000fe40003f66070 */
[----:B-1----:R-:W-:-:S05]  /*23e60*/  IADD3 R252, PT, PT, R21, -0x109, RZ ;  /* 0xfffffef715fc7810 */ /* 0x002fca0007ffe0ff */
[----:B------:R-:W1:Y:S01]  /*23e70*/  LDC R21, c[0x0][0x3a0] ;  /* 0x0000e800ff157b82 */ /* 0x000e620000000800 */
[----:B------:R-:W-:Y:S01]  /*23e80*/  ISETP.GE.U32.AND P5, PT, R252, 0x7ffffe78, PT ;  /* 0x7ffffe78fc00780c */ /* 0x000fe20003fa6070 */
[----:B---3--:R-:W-:-:S05]  /*23e90*/  IMAD.WIDE R4, R2, 0x4, R192 ;  /* 0x0000000402047825 */ /* 0x008fca00078e02c0 */
[----:B------:R3:W-:Y:S04]  /*23ea0*/  STL.64 [R1+0xe18], R4 ;  /* 0x000e180401007387 */ /* 0x0007e80000100a00 */
[----:B------:R-:W2:Y:S04]  /*23eb0*/  LDL.LU.64 R192, [R1+0xdf0] ;  /* 0x000df00001c07983 */ /* 0x000ea80000300a00 */
[----:B------:R3:W-:Y:S02]  /*23ec0*/  LDGSTS.E [R0+-0x1ffec], desc[UR22][R4.64], !P6 ;  /* 0xe001400004007fae */ /* 0x0007e4000f1a1016 */
[----:B---3--:R-:W-:-:S05]  /*23ed0*/  IMAD.WIDE R4, R2, 0x4, R116 ;  /* 0x0000000402047825 */ /* 0x008fca00078e0274 */
[----:B------:R3:W-:Y:S04]  /*23ee0*/  STL.64 [R1+0xe10], R4 ;  /* 0x000e100401007387 */ /* 0x0007e80000100a00 */
[----:B------:R-:W2:Y:S04]  /*23ef0*/  LDL.LU.64 R116, [R1+0xde8] ;  /* 0x000de80001747983 */ /* 0x000ea80000300a00 */
[----:B------:R3:W-:Y:S02]  /*23f00*/  LDGSTS.E [R0+-0x1ffe8], desc[UR22][R4.64], !P4 ;  /* 0xe001800004007fae */ /* 0x0007e4000e1a1016 */
[----:B---3--:R-:W-:-:S05]  /*23f10*/  IMAD.WIDE R4, R2, 0x4, R236 ;  /* 0x0000000402047825 */ /* 0x008fca00078e02ec */
        /* <DEDUP_REMOVED lines=9> */
[----:B------:R-:W4:Y:S01]  /*23fb0*/  LDL.LU.64 R208, [R1+0xdd0] ;  /* 0x000dd00001d07983 */ /* 0x000f220000300a00 */
[----:B------:R-:W-:Y:S02]  /*23fc0*/  VIADD R252, R20, 0xfffffef6 ;  /* 0xfffffef614fc7836 */ /* 0x000fe40000000000 */
[----:B------:R-:W1:Y:S03]  /*23fd0*/  LDC R20, c[0x0][0x3a0] ;  /* 0x0000e800ff147b82 */ /* 0x000e660000000800 */
[----:B------:R-:W-:Y:S01]  /*23fe0*/  ISETP.GE.U32.AND P6, PT, R252, 0x7ffffe77, PT ;  /* 0x7ffffe77fc00780c */ /* 0x000fe20003fc6070 */
[----:B------:R-:W-:-:S04]  /*23ff0*/  VIADD R252, R50, 0xfffffef5 ;  /* 0xfffffef532fc7836 */ /* 0x000fc80000000000 */
[----:B------:R-:W1:Y:S01]  /*24000*/  LDC R50, c[0x0][0x3a0] ;  /* 0x0000e800ff327b82 */ /* 0x000e620000000800 */
[----:B------:R-:W-:Y:S01]  /*24010*/  ISETP.GE.U32.AND P4, PT, R252, 0x7ffffe76, PT ;  /* 0x7ffffe76fc00780c */ /* 0x000fe20003f86070 */
[----:B-1----:R-:W-:-:S06]  /*24020*/  VIADD R252, R21, 0xfffffef4 ;  /* 0xfffffef415fc7836 */ /* 0x002fcc0000000000 */
[----:B------:R-:W1:Y:S01]  /*24030*/  LDC R21, c[0x0][0x3a0] ;  /* 0x0000e800ff157b82 */ /* 0x000e620000000800 */
[----:B------:R-:W-:Y:S01]  /*24040*/  ISETP.GE.U32.AND P3, PT, R252, 0x7ffffe75, PT ;  /* 0x7ffffe75fc00780c */ /* 0x000fe20003f66070 */
[----:B------:R2:W-:Y:S01]  /*24050*/  LDGSTS.E [R0+-0x1ffdc], desc[UR22][R4.64], !P6 ;  /* 0xe002400004007fae */ /* 0x0005e2000f1a1016 */
[----:B------:R-:W-:-:S05]  /*24060*/  IADD3 R252, PT, PT, R20, -0x14a, RZ ;  /* 0xfffffeb614fc7810 */ /* 0x000fca0007ffe0ff */
[----:B------:R-:W2:Y:S01]  /*24070*/  LDC R20, c[0x0][0x3a0] ;  /* 0x0000e800ff147b82 */ /* 0x000ea20000000800 */
[----:B------:R-:W-:Y:S01]  /*24080*/  ISETP.GE.U32.AND P5, PT, R252, 0x7ffffe37, PT ;  /* 0x7ffffe37fc00780c */ /* 0x000fe20003fa6070 */
[----:B------:R-:W-:-:S06]  /*24090*/  VIADD R252, R50, 0xfffffeb7 ;  /* 0xfffffeb732fc7836 */ /* 0x000fcc0000000000 */
[----:B------:R-:W2:Y:S01]  /*240a0*/  LDC R50, c[0x0][0x3a0] ;  /* 0x0000e800ff327b82 */ /* 0x000ea20000000800 */
[----:B------:R-:W-:Y:S01]  /*240b0*/  ISETP.GE.U32.AND P6, PT, R252, 0x7ffffe38, PT ;  /* 0x7ffffe38fc00780c */ /* 0x000fe20003fc6070 */
[----:B-1----:R-:W-:-:S06]  /*240c0*/  VIADD R252, R21, 0xfffffef3 ;  /* 0xfffffef315fc7836 */ /* 0x002fcc0000000000 */
[----:B------:R-:W1:Y:S01]  /*240d0*/  LDC R21, c[0x0][0x3a0] ;  /* 0x0000e800ff157b82 */ /* 0x000e620000000800 */
[----:B--2---:R-:W-:-:S05]  /*240e0*/  IMAD.WIDE R4, R2, 0x4, R192 ;  /* 0x0000000402047825 */ /* 0x004fca00078e02c0 */
[----:B------:R2:W-:Y:S04]  /*240f0*/  STL.64 [R1+0xdf0], R4 ;  /* 0x000df00401007387 */ /* 0x0005e80000100a00 */
[----:B------:R-:W4:Y:S04]  /*24100*/  LDL.LU.64 R192, [R1+0xdc8] ;  /* 0x000dc80001c07983 */ /* 0x000f280000300a00 */
[----:B------:R2:W-:Y:S01]  /*24110*/  LDGSTS.E [R0+-0x1ffd8], desc[UR22][R4.64], !P4 ;  /* 0xe002800004007fae */ /* 0x0005e2000e1a1016 */
[----:B------:R-:W-:Y:S01]  /*24120*/  ISETP.GE.U32.AND P4, PT, R252, 0x7ffffe74, PT ;  /* 0x7ffffe74fc00780c */ /* 0x000fe20003f86070 */
[----:B------:R-:W-:-:S02]  /*24130*/  VIADD R252, R20, 0xfffffef2 ;  /* 0xfffffef214fc7836 */ /* 0x000fc40000000000 */
[----:B------:R-:W1:Y:S01]  /*24140*/  LDC R20, c[0x0][0x3a0] ;  /* 0x0000e800ff147b82 */ /* 0x000e620000000800 */
[----:B--2---:R-:W-:-:S05]  /*24150*/  IMAD.WIDE R4, R2, 0x4, R116 ;  /* 0x0000000402047825 */ /* 0x004fca00078e0274 */
[----:B------:R3:W-:Y:S04]  /*24160*/  STL.64 [R1+0xde8], R4 ;  /* 0x000de80401007387 */ /* 0x0007e80000100a00 */
[----:B------:R-:W2:Y:S04]  /*24170*/  LDL.LU.64 R116, [R1+0xdc0] ;  /* 0x000dc00001747983 */ /* 0x000ea80000300a00 */
[----:B------:R3:W-:Y:S01]  /*24180*/  LDGSTS.E [R0+-0x1ffd4], desc[UR22][R4.64], !P3 ;  /* 0xe002c00004007fae */ /* 0x0007e2000d9a1016 */
[----:B------:R-:W-:Y:S01]  /*24190*/  ISETP.GE.U32.AND P3, PT, R252, 0x7ffffe73, PT ;  /* 0x7ffffe73fc00780c */ /* 0x000fe20003f66070 */
[----:B---3--:R-:W-:-:S05]  /*241a0*/  IMAD.WIDE R4, R2, 0x4, R236 ;  /* 0x0000000402047825 */ /* 0x008fca00078e02ec */
[----:B------:R4:W-:Y:S04]  /*241b0*/  STL.64 [R1+0xde0], R4 ;  /* 0x000de00401007387 */ /* 0x0009e80000100a00 */
[----:B------:R4:W-:Y:S04]  /*241c0*/  LDGSTS.E [R0+-0x1ffd0], desc[UR22][R4.64], !P4 ;  /* 0xe003000004007fae */ /* 0x0009e8000e1a1016 */
[----:B------:R-:W3:Y:S01]  /*241d0*/  LDL.LU.64 R236, [R1+0xdb8] ;  /* 0x000db80001ec7983 */ /* 0x000ee20000300a00 */
[----:B----4-:R-:W-:-:S05]  /*241e0*/  IMAD.WIDE R4, R2, 0x4, R112 ;  /* 0x0000000402047825 */ /* 0x010fca00078e0270 */
[----:B------:R4:W-:Y:S04]  /*241f0*/  STL.64 [R1+0xdd8], R4 ;  /* 0x000dd80401007387 */ /* 0x0009e80000100a00 */
[----:B------:R-:W3:Y:S04]  /*24200*/  LDL.LU.64 R112, [R1+0xdb0] ;  /* 0x000db00001707983 */ /* 0x000ee80000300a00 */
[----:B------:R4:W-:Y:S02]  /*24210*/  LDGSTS.E [R0+-0x1ffcc], desc[UR22][R4.64], !P3 ;  /* 0xe003400004007fae */ /* 0x0009e4000d9a1016 */
[----:B----4-:R-:W-:-:S05]  /*24220*/  IMAD.WIDE R4, R2, 0x4, R208 ;  /* 0x0000000402047825 */ /* 0x010fca00078e02d0 */
[----:B------:R4:W-:Y:S04]  /*24230*/  STL.64 [R1+0xdd0], R4 ;  /* 0x000dd00401007387 */ /* 0x0009e80000100a00 */
[----:B------:R-:W3:Y:S01]  /*24240*/  LDL.LU.64 R208, [R1+0xda8] ;  /* 0x000da80001d07983 */ /* 0x000ee20000300a00 */
[----:B------:R-:W-:Y:S02]  /*24250*/  IADD3 R252, PT, PT, R50, -0x10f, RZ ;  /* 0xfffffef132fc7810 */ /* 0x000fe40007ffe0ff */
[----:B------:R-:W1:Y:S02]  /*24260*/  LDC R50, c[0x0][0x3a0] ;  /* 0x0000e800ff327b82 */ /* 0x000e640000000800 */
[----:B------:R-:W-:Y:S01]  /*24270*/  ISETP.GE.U32.AND P4, PT, R252, 0x7ffffe72, PT ;  /* 0x7ffffe72fc00780c */ /* 0x000fe20003f86070 */
[----:B-1----:R-:W-:-:S05]  /*24280*/  VIADD R252, R21, 0xfffffef0 ;  /* 0xfffffef015fc7836 */ /* 0x002fca0000000000 */
[----:B------:R-:W1:Y:S01]  /*24290*/  LDC R21, c[0x0][0x3a0] ;  /* 0x0000e800ff157b82 */ /* 0x000e620000000800 */
[----:B------:R-:W-:Y:S01]  /*242a0*/  ISETP.GE.U32.AND P3, PT, R252, 0x7ffffe71, PT ;  /* 0x7ffffe71fc00780c */ /* 0x000fe20003f66070 */
[----:B------:R-:W-:-:S05]  /*242b0*/  VIADD R252, R20, 0xfffffeef ;  /* 0xfffffeef14fc7836 */ /* 0x000fca0000000000 */
[----:B------:R4:W-:Y:S01]  /*242c0*/  LDGSTS.E [R0+-0x1ffc8], desc[UR22][R4.64], !P4 ;  /* 0xe003800004007fae */ /* 0x0009e2000e1a1016 */
[----:B------:R-:W-:Y:S01]  /*242d0*/  ISETP.GE.U32.AND P4, PT, R252, 0x7ffffe70, PT ;  /* 0x7ffffe70fc00780c */ /* 0x000fe20003f86070 */
[----:B------:R-:W1:Y:S01]  /*242e0*/  LDC R20, c[0x0][0x3a0] ;  /* 0x0000e800ff147b82 */ /* 0x000e620000000800 */
[----:B------:R-:W-:-:S07]  /*242f0*/  VIADD R252, R50, 0xfffffeee ;  /* 0xfffffeee32fc7836 */ /* 0x000fce0000000000 */
[----:B------:R-:W1:Y:S01]  /*24300*/  LDC R50, c[0x0][0x3a0] ;  /* 0x0000e800ff327b82 */ /* 0x000e620000000800 */
[----:B----4-:R-:W-:-:S05]  /*24310*/  IMAD.WIDE R4, R2, 0x4, R192 ;  /* 0x0000000402047825 */ /* 0x010fca00078e02c0 */
[----:B------:R2:W-:Y:S04]  /*24320*/  STL.64 [R1+0xdc8], R4 ;  /* 0x000dc80401007387 */ /* 0x0005e80000100a00 */
[----:B------:R-:W4:Y:S04]  /*24330*/  LDL.LU.64 R192, [R1+0xda0] ;  /* 0x000da00001c07983 */ /* 0x000f280000300a00 */
[----:B------:R2:W-:Y:S01]  /*24340*/  LDGSTS.E [R0+-0x1ffc4], desc[UR22][R4.64], !P3 ;  /* 0xe003c00004007fae */ /* 0x0005e2000d9a1016 */
[----:B------:R-:W-:Y:S02]  /*24350*/  ISETP.GE.U32.AND P3, PT, R252, 0x7ffffe6f, PT ;  /* 0x7ffffe6ffc00780c */ /* 0x000fe40003f66070 */
[----:B-1----:R-:W-:-:S02]  /*24360*/  IADD3 R252, PT, PT, R21, -0x113, RZ ;  /* 0xfffffeed15fc7810 */ /* 0x002fc40007ffe0ff */
        /* <DEDUP_REMOVED lines=9> */
[----:B------:R-:W2:Y:S01]  /*24400*/  LDL.LU.64 R236, [R1+0xd90] ;  /* 0x000d900001ec7983 */ /* 0x000ea20000300a00 */
[----:B---3--:R-:W-:-:S05]  /*24410*/  IMAD.WIDE R4, R2, 0x4, R112 ;  /* 0x0000000402047825 */ /* 0x008fca00078e0270 */
[----:B------:R3:W-:Y:S04]  /*24420*/  STL.64 [R1+0xdb0], R4 ;  /* 0x000db00401007387 */ /* 0x0007e80000100a00 */
[----:B------:R-:W2:Y:S04]  /*24430*/  LDL.LU.64 R112, [R1+0xd88] ;  /* 0x000d880001707983 */ /* 0x000ea80000300a00 */
[----:B------:R3:W-:Y:S02]  /*24440*/  LDGSTS.E [R0+-0x1ffb8], desc[UR22][R4.64], !P4 ;  /* 0xe004800004007fae */ /* 0x0007e4000e1a1016 */
[----:B---3--:R-:W-:-:S05]  /*24450*/  IMAD.WIDE R4, R2, 0x4, R208 ;  /* 0x0000000402047825 */ /* 0x008fca00078e02d0 */
[----:B------:R4:W-:Y:S04]  /*24460*/  STL.64 [R1+0xda8], R4 ;  /* 0x000da80401007387 */ /* 0x0009e80000100a00 */
[----:B------:R-:W3:Y:S01]  /*24470*/  LDL.LU.64 R208, [R1+0xd80] ;  /* 0x000d800001d07983 */ /* 0x000ee20000300a00 */
[----:B------:R-:W-:Y:S02]  /*24480*/  VIADD R252, R20, 0xfffffeec ;  /* 0xfffffeec14fc7836 */ /* 0x000fe40000000000 */
[----:B------:R-:W1:Y:S03]  /*24490*/  LDC R20, c[0x0][0x3a0] ;  /* 0x0000e800ff147b82 */ /* 0x000e660000000800 */
[----:B------:R-:W-:Y:S01]  /*244a0*/  ISETP.GE.U32.AND P3, PT, R252, 0x7ffffe6d, PT ;  /* 0x7ffffe6dfc00780c */ /* 0x000fe20003f66070 */
[----:B------:R-:W-:-:S04]  /*244b0*/  VIADD R252, R50, 0xfffffeeb ;  /* 0xfffffeeb32fc7836 */ /* 0x000fc80000000000 */
[----:B------:R-:W4:Y:S01]  /*244c0*/  LDC R50, c[0x0][0x3a0] ;  /* 0x0000e800ff327b82 */ /* 0x000f220000000800 */
[----:B------:R-:W-:Y:S01]  /*244d0*/  ISETP.GE.U32.AND P4, PT, R252, 0x7ffffe6c, PT ;  /* 0x7ffffe6cfc00780c */ /* 0x000fe20003f86070 */
[----:B-1----:R-:W-:-:S06]  /*244e0*/  VIADD R252, R21, 0xfffffeea ;  /* 0xfffffeea15fc7836 */ /* 0x002fcc0000000000 */
[----:B------:R4:W-:Y:S01]  /*244f0*/  LDGSTS.E [R0+-0x1ffb4], desc[UR22][R4.64], !P3 ;  /* 0xe004c00004007fae */ /* 0x0009e2000d9a1016 */
[----:B------:R-:W-:Y:S01]  /*24500*/  ISETP.GE.U32.AND P3, PT, R252, 0x7ffffe6b, PT ;  /* 0x7ffffe6bfc00780c */ /* 0x000fe20003f66070 */
[----:B------:R-:W1:Y:S01]  /*24510*/  LDC R21, c[0x0][0x3a0] ;  /* 0x0000e800ff157b82 */ /* 0x000e620000000800 */
[----:B------:R-:W-:-:S07]  /*24520*/  IADD3 R252, PT, PT, R20, -0x117, RZ ;  /* 0xfffffee914fc7810 */ /* 0x000fce0007ffe0ff */
[----:B------:R-:W1:Y:S01]  /*24530*/  LDC R20, c[0x0][0x3a0] ;  /* 0x0000e800ff147b82 */ /* 0x000e620000000800 */
[----:B----4-:R-:W-:-:S05]  /*24540*/  IMAD.WIDE R4, R2, 0x4, R192 ;  /* 0x0000000402047825 */ /* 0x010fca00078e02c0 */
        /* <DEDUP_REMOVED lines=8> */
[----:B------:R-:W4:Y:S04]  /*245d0*/  LDL.LU.64 R116, [R1+0xd70] ;  /* 0x000d700001747983 */ /* 0x000f280000300a00 */
[----:B------:R2:W-:Y:S01]  /*245e0*/  LDGSTS.E [R0+-0x1ffac], desc[UR22][R4.64], !P3 ;  /* 0xe005400004007fae */ /* 0x0005e2000d9a1016 */
[----:B------:R-:W-:Y:S01]  /*245f0*/  ISETP.GE.U32.AND P3, PT, R252, 0x7ffffe69, PT ;  /* 0x7ffffe69fc00780c */ /* 0x000fe20003f66070 */
[----:B--2---:R-:W-:-:S05]  /*24600*/  IMAD.WIDE R4, R2, 0x4, R236 ;  /* 0x0000000402047825 */ /* 0x004fca00078e02ec */
[----:B------:R2:W-:Y:S04]  /*24610*/  STL.64 [R1+0xd90], R4 ;  /* 0x000d900401007387 */ /* 0x0005e80000100a00 */
[----:B------:R2:W-:Y:S04]  /*24620*/  LDGSTS.E [R0+-0x1ffa8], desc[UR22][R4.64], !P4 ;  /* 0xe005800004007fae */ /* 0x0005e8000e1a1016 */
[----:B------:R-:W4:Y:S01]  /*24630*/  LDL.LU.64 R236, [R1+0xd68] ;  /* 0x000d680001ec7983 */ /* 0x000f220000300a00 */
[----:B--2---:R-:W-:-:S05]  /*24640*/  IMAD.WIDE R4, R2, 0x4, R112 ;  /* 0x0000000402047825 */ /* 0x004fca00078e0270 */
[----:B------:R3:W-:Y:S04]  /*24650*/  STL.64 [R1+0xd88], R4 ;  /* 0x000d880401007387 */ /* 0x0007e80000100a00 */
[----:B------:R-:W2:Y:S04]  /*24660*/  LDL.LU.64 R112, [R1+0xd60] ;  /* 0x000d600001707983 */ /* 0x000ea80000300a00 */
[----:B------:R3:W-:Y:S02]  /*24670*/  LDGSTS.E [R0+-0x1ffa4], desc[UR22][R4.64], !P3 ;  /* 0xe005c00004007fae */ /* 0x0007e4000d9a1016 */
[----:B---3--:R-:W-:-:S05]  /*24680*/  IMAD.WIDE R4, R2, 0x4, R208 ;  /* 0x0000000402047825 */ /* 0x008fca00078e02d0 */
[----:B------:R4:W-:Y:S04]  /*24690*/  STL.64 [R1+0xd80], R4 ;  /* 0x000d800401007387 */ /* 0x0009e80000100a00 */
[----:B------:R-:W3:Y:S01]  /*246a0*/  LDL.LU.64 R208, [R1+0xd58] ;  /* 0x000d580001d07983 */ /* 0x000ee20000300a00 */
[----:B-1----:R-:W-:Y:S02]  /*246b0*/  VIADD R252, R21, 0xfffffee7 ;  /* 0xfffffee715fc7836 */ /* 0x002fe40000000000 */
[----:B------:R-:W1:Y:S03]  /*246c0*/  LDC R21, c[0x0][0x3a0] ;  /* 0x0000e800ff157b82 */ /* 0x000e660000000800 */
[----:B------:R-:W-:Y:S01]  /*246d0*/  ISETP.GE.U32.AND P4, PT, R252, 0x7ffffe68, PT ;  /* 0x7ffffe68fc00780c */ /* 0x000fe20003f86070 */
[----:B------:R-:W-:-:S04]  /*246e0*/  VIADD R252, R20, 0xfffffee6 ;  /* 0xfffffee614fc7836 */ /* 0x000fc80000000000 */
[----:B------:R-:W4:Y:S01]  /*246f0*/  LDC R20, c[0x0][0x3a0] ;  /* 0x0000e800ff147b82 */ /* 0x000f220000000800 */
[----:B------:R-:W-:Y:S02]  /*24700*/  ISETP.GE.U32.AND P3, PT, R252, 0x7ffffe67, PT ;  /* 0x7ffffe67fc00780c */ /* 0x000fe40003f66070 */
[----:B------:R-:W-:-:S05]  /*24710*/  IADD3 R252, PT, PT, R50, -0x11b, RZ ;  /* 0xfffffee532fc7810 */ /* 0x000fca0007ffe0ff */
[----:B------:R4:W-:Y:S01]  /*24720*/  LDGSTS.E [R0+-0x1ffa0], desc[UR22][R4.64], !P4 ;  /* 0xe006000004007fae */ /* 0x0009e2000e1a1016 */
[----:B------:R-:W-:Y:S01]  /*24730*/  ISETP.GE.U32.AND P4, PT, R252, 0x7ffffe66, PT ;  /* 0x7ffffe66fc00780c */ /* 0x000fe20003f86070 */
[----:B------:R-:W2:Y:S01]  /*24740*/  LDC R50, c[0x0][0x3a0] ;  /* 0x0000e800ff327b82 */ /* 0x000ea20000000800 */
[----:B-1----:R-:W-:-:S07]  /*24750*/  VIADD R252, R21, 0xfffffee4 ;  /* 0xfffffee415fc7836 */ /* 0x002fce0000000000 */
[----:B------:R-:W1:Y:S01]  /*24760*/  LDC R21, c[0x0][0x3a0] ;  /* 0x0000e800ff157b82 */ /* 0x000e620000000800 */
[----:B----4-:R-:W-:-:S05]  /*24770*/  IMAD.WIDE R4, R2, 0x4, R192 ;  /* 0x0000000402047825 */ /* 0x010fca00078e02c0 */
[----:B------:R4:W-:Y:S04]  /*24780*/  STL.64 [R1+0xd78], R4 ;  /* 0x000d780401007387 */ /* 0x0009e80000100a00 */
[----:B------:R-:W3:Y:S04]  /*24790*/  LDL.LU.64 R192, [R1+0xd50] ;  /* 0x000d500001c07983 */ /* 0x000ee80000300a00 */
[----:B------:R4:W-:Y:S01]  /*247a0*/  LDGSTS.E [R0+-0x1ff9c], desc[UR22][R4.64], !P3 ;  /* 0xe006400004007fae */ /* 0x0009e2000d9a1016 */
[----:B------:R-:W-:Y:S01]  /*247b0*/  ISETP.GE.U32.AND P3, PT, R252, 0x7ffffe65, PT ;  /* 0x7ffffe65fc00780c */ /* 0x000fe20003f66070 */
[----:B------:R-:W-:-:S02]  /*247c0*/  VIADD R252, R20, 0xfffffee3 ;  /* 0xfffffee314fc7836 */ /* 0x000fc40000000000 */
[----:B------:R-:W1:Y:S01]  /*247d0*/  LDC R20, c[0x0][0x3a0] ;  /* 0x0000e800ff147b82 */ /* 0x000e620000000800 */
[----:B----4-:R-:W-:-:S05]  /*247e0*/  IMAD.WIDE R4, R2, 0x4, R116 ;  /* 0x0000000402047825 */ /* 0x010fca00078e0274 */
[----:B------:R4:W-:Y:S04]  /*247f0*/  STL.64 [R1+0xd70], R4 ;  /* 0x000d700401007387 */ /* 0x0009e80000100a00 */
[----:B------:R-:W3:Y:S04]  /*24800*/  LDL.LU.64 R116, [R1+0xd48] ;  /* 0x000d480001747983 */ /* 0x000ee80000300a00 */
[----:B------:R4:W-:Y:S01]  /*24810*/  LDGSTS.E [R0+-0x1ff98], desc[UR22][R4.64], !P4 ;  /* 0xe006800004007fae */ /* 0x0009e2000e1a1016 */
[----:B------:R-:W-:Y:S01]  /*24820*/  ISETP.GE.U32.AND P4, PT, R252, 0x7ffffe64, PT ;  /* 0x7ffffe64fc00780c */ /* 0x000fe20003f86070 */
[----:B----4-:R-:W-:-:S05]  /*24830*/  IMAD.WIDE R4, R2, 0x4, R236 ;  /* 0x0000000402047825 */ /* 0x010fca00078e02ec */
        /* <DEDUP_REMOVED lines=9> */
[----:B------:R-:W2:Y:S01]  /*248d0*/  LDL.LU.64 R208, [R1+0xd30] ;  /* 0x000d300001d07983 */ /* 0x000ea20000300a00 */
[----:B------:R-:W-:Y:S02]  /*248e0*/  VIADD R252, R50, 0xfffffee2 ;  /* 0xfffffee232fc7836 */ /* 0x000fe40000000000 */
[----:B------:R-:W1:Y:S03]  /*248f0*/  LDC R50, c[0x0][0x3a0] ;  /* 0x0000e800ff327b82 */ /* 0x000e660000000800 */
[----:B------:R-:W-:-:S02]  /*24900*/  ISETP.GE.U32.AND P3, PT, R252, 0x7ffffe63, PT ;  /* 0x7ffffe63fc00780c */ /* 0x000fc40003f66070 */
[----:B-1----:R-:W-:-:S03]  /*24910*/  IADD3 R252, PT, PT, R21, -0x11f, RZ ;  /* 0xfffffee115fc7810 */ /* 0x002fc60007ffe0ff */
[----:B------:R-:W1:Y:S01]  /*24920*/  LDC R21, c[0x0][0x3a0] ;  /* 0x0000e800ff157b82 */ /* 0x000e620000000800 */
[----:B------:R-:W-:Y:S01]  /*24930*/  ISETP.GE.U32.AND P4, PT, R252, 0x7ffffe62, PT ;  /* 0x7ffffe62fc00780c */ /* 0x000fe20003f86070 */
[----:B------:R-:W-:-:S06]  /*24940*/  VIADD R252, R20, 0xfffffee0 ;  /* 0xfffffee014fc7836 */ /* 0x000fcc0000000000 */
[----:B------:R3:W-:Y:S01]  /*24950*/  LDGSTS.E [R0+-0x1ff8c], desc[UR22][R4.64], !P3 ;  /* 0xe007400004007fae */ /* 0x0007e2000d9a1016 */
[----:B------:R-:W-:Y:S01]  /*24960*/  ISETP.GE.U32.AND P3, PT, R252, 0x7ffffe61, PT ;  /* 0x7ffffe61fc00780c */ /* 0x000fe20003f66070 */
[----:B------:R-:W1:Y:S01]  /*24970*/  LDC R20, c[0x0][0x3a0] ;  /* 0x0000e800ff147b82 */ /* 0x000e620000000800 */
[----:B------:R-:W-:-:S07]  /*24980*/  VIADD R252, R50, 0xfffffedf ;  /* 0xfffffedf32fc7836 */ /* 0x000fce0000000000 */
[----:B------:R-:W1:Y:S01]  /*24990*/  LDC R50, c[0x0][0x3a0] ;  /* 0x0000e800ff327b82 */ /* 0x000e620000000800 */
[----:B---3--:R-:W-:-:S05]  /*249a0*/  IMAD.WIDE R4, R2, 0x4, R192 ;  /* 0x0000000402047825 */ /* 0x008fca00078e02c0 */
[----:B------:R3:W-:Y:S04]  /*249b0*/  STL.64 [R1+0xd50], R4 ;  /* 0x000d500401007387 */ /* 0x0007e80000100a00 */
[----:B------:R-:W2:Y:S04]  /*249c0*/  LDL.LU.64 R192, [R1+0xd28] ;  /* 0x000d280001c07983 */ /* 0x000ea80000300a00 */
[----:B------:R3:W-:Y:S01]  /*249d0*/  LDGSTS.E [R0+-0x1ff88], desc[UR22][R4.64], !P4 ;  /* 0xe007800004007fae */ /* 0x0007e2000e1a1016 */
[----:B------:R-:W-:Y:S01]  /*249e0*/  ISETP.GE.U32.AND P4, PT, R252, 0x7ffffe60, PT ;  /* 0x7ffffe60fc00780c */ /* 0x000fe20003f86070 */
[----:B-1----:R-:W-:-:S02]  /*249f0*/  VIADD R252, R21, 0xfffffede ;  /* 0xfffffede15fc7836 */ /* 0x002fc40000000000 */
[----:B------:R-:W1:Y:S01]  /*24a00*/  LDC R21, c[0x0][0x3a0] ;  /* 0x0000e800ff157b82 */ /* 0x000e620000000800 */
[----:B---3--:R-:W-:-:S05]  /*24a10*/  IMAD.WIDE R4, R2, 0x4, R116 ;  /* 0x0000000402047825 */ /* 0x008fca00078e0274 */
        /* <DEDUP_REMOVED lines=10> */
[----:B------:R-:W4:Y:S04]  /*24ac0*/  LDL.LU.64 R112, [R1+0xd10] ;  /* 0x000d100001707983 */ /* 0x000f280000300a00 */
[----:B------:R2:W-:Y:S02]  /*24ad0*/  LDGSTS.E [R0+-0x1ff7c], desc[UR22][R4.64], !P3 ;  /* 0xe008400004007fae */ /* 0x0005e4000d9a1016 */
[----:B--2---:R-:W-:-:S05]  /*24ae0*/  IMAD.WIDE R4, R2, 0x4, R208 ;  /* 0x0000000402047825 */ /* 0x004fca00078e02d0 */
[----:B------:R2:W-:Y:S04]  /*24af0*/  STL.64 [R1+0xd30], R4 ;  /* 0x000d300401007387 */ /* 0x0005e80000100a00 */
[----:B------:R-:W4:Y:S01]  /*24b00*/  LDL.LU.64 R208, [R1+0xd08] ;  /* 0x000d080001d07983 */ /* 0x000f220000300a00 */
[----:B------:R-:W-:Y:S02]  /*24b10*/  IADD3 R252, PT, PT, R20, -0x123, RZ ;  /* 0xfffffedd14fc7810 */ /* 0x000fe40007ffe0ff */
[----:B------:R-:W1:Y:S02]  /*24b20*/  LDC R20, c[0x0][0x3a0] ;  /* 0x0000e800ff147b82 */ /* 0x000e640000000800 */
[----:B------:R-:W-:Y:S01]  /*24b30*/  ISETP.GE.U32.AND P4, PT, R252, 0x7ffffe5e, PT ;  /* 0x7ffffe5efc00780c */ /* 0x000fe20003f86070 */
[----:B------:R-:W-:-:S05]  /*24b40*/  VIADD R252, R50, 0xfffffedc ;  /* 0xfffffedc32fc7836 */ /* 0x000fca0000000000 */
[----:B------:R-:W2:Y:S01]  /*24b50*/  LDC R50, c[0x0][0x3a0] ;  /* 0x0000e800ff327b82 */ /* 0x000ea20000000800 */
[----:B------:R-:W-:Y:S01]  /*24b60*/  ISETP.GE.U32.AND P3, PT, R252, 0x7ffffe5d, PT ;  /* 0x7ffffe5dfc00780c */ /* 0x000fe20003f66070 */
[----:B-1----:R-:W-:-:S05]  /*24b70*/  VIADD R252, R21, 0xfffffedb ;  /* 0xfffffedb15fc7836 */ /* 0x002fca0000000000 */
[----:B------:R2:W-:Y:S01]  /*24b80*/  LDGSTS.E [R0+-0x1ff78], desc[UR22][R4.64], !P4 ;  /* 0xe008800004007fae */ /* 0x0005e2000e1a1016 */
[----:B------:R-:W-:Y:S01]  /*24b90*/  ISETP.GE.U32.AND P4, PT, R252, 0x7ffffe5c, PT ;  /* 0x7ffffe5cfc00780c */ /* 0x000fe20003f86070 */
[----:B------:R-:W1:Y:S01]  /*24ba0*/  LDC R21, c[0x0][0x3a0] ;  /* 0x0000e800ff157b82 */ /* 0x000e620000000800 */
[----:B------:R-:W-:-:S07]  /*24bb0*/  VIADD R252, R20, 0xfffffeda ;  /* 0xfffffeda14fc7836 */ /* 0x000fce0000000000 */
[----:B------:R-:W1:Y:S01]  /*24bc0*/  LDC R20, c[0x0][0x3a0] ;  /* 0x0000e800ff147b82 */ /* 0x000e620000000800 */
[----:B--2---:R-:W-:-:S05]  /*24bd0*/  IMAD.WIDE R4, R2, 0x4, R192 ;  /* 0x0000000402047825 */ /* 0x004fca00078e02c0 */
[----:B------:R3:W-:Y:S04]  /*24be0*/  STL.64 [R1+0xd28], R4 ;  /* 0x000d280401007387 */ /* 0x0007e80000100a00 */
[----:B------:R-:W2:Y:S04]  /*24bf0*/  LDL.LU.64 R192, [R1+0xd00] ;  /* 0x000d000001c07983 */ /* 0x000ea80000300a00 */
[----:B------:R3:W-:Y:S01]  /*24c00*/  LDGSTS.E [R0+-0x1ff74], desc[UR22][R4.64], !P3 ;  /* 0xe008c00004007fae */ /* 0x0007e2000d9a1016 */
[----:B------:R-:W-:Y:S02]  /*24c10*/  ISETP.GE.U32.AND P3, PT, R252, 0x7ffffe5b, PT ;  /* 0x7ffffe5bfc00780c */ /* 0x000fe40003f66070 */
[----:B------:R-:W-:-:S02]  /*24c20*/  IADD3 R252, PT, PT, R50, -0x127, RZ ;  /* 0xfffffed932fc7810 */ /* 0x000fc40007ffe0ff */
        /* <DEDUP_REMOVED lines=16> */
[----:B------:R-:W4:Y:S01]  /*24d30*/  LDL.LU.64 R208, [R1+0xce0] ;  /* 0x000ce00001d07983 */ /* 0x000f220000300a00 */
[----:B-1----:R-:W-:Y:S02]  /*24d40*/  VIADD R252, R21, 0xfffffed8 ;  /* 0xfffffed815fc7836 */ /* 0x002fe40000000000 */
[----:B------:R-:W1:Y:S03]  /*24d50*/  LDC R21, c[0x0][0x3a0] ;  /* 0x0000e800ff157b82 */ /* 0x000e660000000800 */
[----:B------:R-:W-:Y:S01]  /*24d60*/  ISETP.GE.U32.AND P3, PT, R252, 0x7ffffe59, PT ;  /* 0x7ffffe59fc00780c */ /* 0x000fe20003f66070 */
[----:B------:R-:W-:-:S04]  /*24d70*/  VIADD R252, R20, 0xfffffed7 ;  /* 0xfffffed714fc7836 */ /* 0x000fc80000000000 */
[----:B------:R-:W2:Y:S01]  /*24d80*/  LDC R20, c[0x0][0x3a0] ;  /* 0x0000e800ff147b82 */ /* 0x000ea20000000800 */
[----:B------:R-:W-:Y:S01]  /*24d90*/  ISETP.GE.U32.AND P4, PT, R252, 0x7ffffe58, PT ;  /* 0x7ffffe58fc00780c */ /* 0x000fe20003f86070 */
[----:B------:R-:W-:-:S06]  /*24da0*/  VIADD R252, R50, 0xfffffed6 ;  /* 0xfffffed632fc7836 */ /* 0x000fcc0000000000 */
[----:B------:R2:W-:Y:S01]  /*24db0*/  LDGSTS.E [R0+-0x1ff64], desc[UR22][R4.64], !P3 ;  /* 0xe009c00004007fae */ /* 0x0005e2000d9a1016 */
[----:B------:R-:W-:Y:S01]  /*24dc0*/  ISETP.GE.U32.AND P3, PT, R252, 0x7ffffe57, PT ;  /* 0x7ffffe57fc00780c */ /* 0x000fe20003f66070 */
[----:B------:R-:W2:Y:S01]  /*24dd0*/  LDC R50, c[0x0][0x3a0] ;  /* 0x0000e800ff327b82 */ /* 0x000ea20000000800 */
[----:B-1----:R-:W-:-:S07]  /*24de0*/  IADD3 R252, PT, PT, R21, -0x12b, RZ ;  /* 0xfffffed515fc7810 */ /* 0x002fce0007ffe0ff */
[----:B------:R-:W1:Y:S01]  /*24df0*/  LDC R21, c[0x0][0x3a0] ;  /* 0x0000e800ff157b82 */ /* 0x000e620000000800 */
[----:B--2---:R-:W-:-:S05]  /*24e00*/  IMAD.WIDE R4, R2, 0x4, R192 ;  /* 0x0000000402047825 */ /* 0x004fca00078e02c0 */
[----:B------:R3:W-:Y:S04]  /*24e10*/  STL.64 [R1+0xd00], R4 ;  /* 0x000d000401007387 */ /* 0x0007e80000100a00 */
[----:B------:R-:W2:Y:S04]  /*24e20*/  LDL.LU.64 R192, [R1+0xcd8] ;  /* 0x000cd80001c07983 */ /* 0x000ea80000300a00 */
[----:B------:R3:W-:Y:S01]  /*24e30*/  LDGSTS.E [R0+-0x1ff60], desc[UR22][R4.64], !P4 ;  /* 0xe00a000004007fae */ /* 0x0007e2000e1a1016 */
[----:B------:R-:W-:Y:S01]  /*24e40*/  ISETP.GE.U32.AND P4, PT, R252, 0x7ffffe56, PT ;  /* 0x7ffffe56fc00780c */ /* 0x000fe20003f86070 */
[----:B------:R-:W-:-:S02]  /*24e50*/  VIADD R252, R20, 0xfffffed4 ;  /* 0xfffffed414fc7836 */ /* 0x000fc40000000000 */
[----:B------:R-:W1:Y:S01]  /*24e60*/  LDC R20, c[0x0][0x3a0] ;  /* 0x0000e800ff147b82 */ /* 0x000e620000000800 */
[----:B---3--:R-:W-:-:S05]  /*24e70*/  IMAD.WIDE R4, R2, 0x4, R116 ;  /* 0x0000000402047825 */ /* 0x008fca00078e0274 */
        /* <DEDUP_REMOVED lines=10> */
[----:B------:R-:W3:Y:S04]  /*24f20*/  LDL.LU.64 R112, [R1+0xcc0] ;  /* 0x000cc00001707983 */ /* 0x000ee80000300a00 */
[----:B------:R4:W-:Y:S02]  /*24f30*/  LDGSTS.E [R0+-0x1ff54], desc[UR22][R4.64], !P3 ;  /* 0xe00ac00004007fae */ /* 0x0009e4000d9a1016 */
[----:B----4-:R-:W-:-:S05]  /*24f40*/  IMAD.WIDE R4, R2, 0x4, R208 ;  /* 0x0000000402047825 */ /* 0x010fca00078e02d0 */
[----:B------:R2:W-:Y:S04]  /*24f50*/  STL.64 [R1+0xce0], R4 ;  /* 0x000ce00401007387 */ /* 0x0005e80000100a00 */
[----:B------:R-:W4:Y:S01]  /*24f60*/  LDL.LU.64 R208, [R1+0xcb8] ;  /* 0x000cb80001d07983 */ /* 0x000f220000300a00 */
[----:B------:R-:W-:Y:S02]  /*24f70*/  VIADD R252, R50, 0xfffffed3 ;  /* 0xfffffed332fc7836 */ /* 0x000fe40000000000 */
[----:B------:R-:W1:Y:S03]  /*24f80*/  LDC R50, c[0x0][0x3a0] ;  /* 0x0000e800ff327b82 */ /* 0x000e660000000800 */
[----:B------:R-:W-:Y:S01]  /*24f90*/  ISETP.GE.U32.AND P4, PT, R252, 0x7ffffe54, PT ;  /* 0x7ffffe54fc00780c */ /* 0x000fe20003f86070 */
[----:B-1----:R-:W-:-:S04]  /*24fa0*/  VIADD R252, R21, 0xfffffed2 ;  /* 0xfffffed215fc7836 */ /* 0x002fc80000000000 */
[----:B------:R-:W1:Y:S01]  /*24fb0*/  LDC R21, c[0x0][0x3a0] ;  /* 0x0000e800ff157b82 */ /* 0x000e620000000800 */
[----:B------:R-:W-:Y:S02]  /*24fc0*/  ISETP.GE.U32.AND P3, PT, R252, 0x7ffffe53, PT ;  /* 0x7ffffe53fc00780c */ /* 0x000fe40003f66070 */
[----:B------:R-:W-:-:S05]  /*24fd0*/  IADD3 R252, PT, PT, R20, -0x12f, RZ ;  /* 0xfffffed114fc7810 */ /* 0x000fca0007ffe0ff */
[----:B------:R2:W-:Y:S01]  /*24fe0*/  LDGSTS.E [R0+-0x1ff50], desc[UR22][R4.64], !P4 ;  /* 0xe00b000004007fae */ /* 0x0005e2000e1a1016 */
[----:B------:R-:W-:Y:S01]  /*24ff0*/  ISETP.GE.U32.AND P4, PT, R252, 0x7ffffe52, PT ;  /* 0x7ffffe52fc00780c */ /* 0x000fe20003f86070 */
[----:B------:R-:W1:Y:S01]  /*25000*/  LDC R20, c[0x0][0x3a0] ;  /* 0x0000e800ff147b82 */ /* 0x000e620000000800 */
[----:B------:R-:W-:-:S07]  /*25010*/  VIADD R252, R50, 0xfffffed0 ;  /* 0xfffffed032fc7836 */ /* 0x000fce0000000000 */
[----:B------:R-:W1:Y:S01]  /*25020*/  LDC R50, c[0x0][0x3a0] ;  /* 0x0000e800ff327b82 */ /* 0x000e620000000800 */
[----:B--2---:R-:W-:-:S05]  /*25030*/  IMAD.WIDE R4, R2, 0x4, R192 ;  /* 0x0000000402047825 */ /* 0x004fca00078e02c0 */
[----:B------:R2:W-:Y:S04]  /*25040*/  STL.64 [R1+0xcd8], R4 ;  /* 0x000cd80401007387 */ /* 0x0005e80000100a00 */
[----:B------:R-:W4:Y:S04]  /*25050*/  LDL.LU.64 R192, [R1+0xcb0] ;  /* 0x000cb00001c07983 */ /* 0x000f280000300a00 */
[----:B------:R2:W-:Y:S01]  /*25060*/  LDGSTS.E [R0+-0x1ff4c], desc[UR22][R4.64], !P3 ;  /* 0xe00b400004007fae */ /* 0x0005e2000d9a1016 */
[----:B------:R-:W-:Y:S01]  /*25070*/  ISETP.GE.U32.AND P3, PT, R252, 0x7ffffe51, PT ;  /* 0x7ffffe51fc00780c */ /* 0x000fe20003f66070 */
[----:B-1----:R-:W-:-:S02]  /*25080*/  VIADD R252, R21, 0xfffffecf ;  /* 0xfffffecf15fc7836 */ /* 0x002fc40000000000 */
        /* <DEDUP_REMOVED lines=16> */
[----:B------:R-:W3:Y:S01]  /*25190*/  LDL.LU.64 R208, [R1+0xc90] ;  /* 0x000c900001d07983 */ /* 0x000ee20000300a00 */
[----:B------:R-:W-:Y:S02]  /*251a0*/  VIADD R252, R20, 0xfffffece ;  /* 0xfffffece14fc7836 */ /* 0x000fe40000000000 */
[----:B------:R-:W1:Y:S03]  /*251b0*/  LDC R20, c[0x0][0x3a0] ;  /* 0x0000e800ff147b82 */ /* 0x000e660000000800 */
[----:B------:R-:W-:-:S02]  /*251c0*/  ISETP.GE.U32.AND P3, PT, R252, 0x7ffffe4f, PT ;  /* 0x7ffffe4ffc00780c */ /* 0x000fc40003f66070 */
[----:B------:R-:W-:-:S03]  /*251d0*/  IADD3 R252, PT, PT, R50, -0x133, RZ ;  /* 0xfffffecd32fc7810 */ /* 0x000fc60007ffe0ff */
[----:B------:R-:W4:Y:S01]  /*251e0*/  LDC R50, c[0x0][0x3a0] ;  /* 0x0000e800ff327b82 */ /* 0x000f220000000800 */
[----:B------:R-:W-:Y:S01]  /*251f0*/  ISETP.GE.U32.AND P4, PT, R252, 0x7ffffe4e, PT ;  /* 0x7ffffe4efc00780c */ /* 0x000fe20003f86070 */
[----:B-1----:R-:W-:-:S06]  /*25200*/  VIADD R252, R21, 0xfffffecc ;  /* 0xfffffecc15fc7836 */ /* 0x002fcc0000000000 */
[----:B------:R4:W-:Y:S01]  /*25210*/  LDGSTS.E [R0+-0x1ff3c], desc[UR22][R4.64], !P3 ;  /* 0xe00c400004007fae */ /* 0x0009e2000d9a1016 */
[----:B------:R-:W-:Y:S01]  /*25220*/  ISETP.GE.U32.AND P3, PT, R252, 0x7ffffe4d, PT ;  /* 0x7ffffe4dfc00780c */ /* 0x000fe20003f66070 */
[----:B------:R-:W1:Y:S01]  /*25230*/  LDC R21, c[0x0][0x3a0] ;  /* 0x0000e800ff157b82 */ /* 0x000e620000000800 */
[----:B------:R-:W-:-:S07]  /*25240*/  VIADD R252, R20, 0xfffffecb ;  /* 0xfffffecb14fc7836 */ /* 0x000fce0000000000 */
        /* <DEDUP_REMOVED lines=23> */
[----:B------:R-:W2:Y:S01]  /*253c0*/  LDL.LU.64 R208, [R1+0xc68] ;  /* 0x000c680001d07983 */ /* 0x000ea20000300a00 */
[----:B-1----:R-:W-:Y:S02]  /*253d0*/  IADD3 R252, PT, PT, R21, -0x137, RZ ;  /* 0xfffffec915fc7810 */ /* 0x002fe40007ffe0ff */
[----:B------:R-:W1:Y:S02]  /*253e0*/  LDC R21, c[0x0][0x3a0] ;  /* 0x0000e800ff157b82 */ /* 0x000e640000000800 */
[----:B------:R-:W-:Y:S01]  /*253f0*/  ISETP.GE.U32.AND P4, PT, R252, 0x7ffffe4a, PT ;  /* 0x7ffffe4afc00780c */ /* 0x000fe20003f86070 */
[----:B------:R-:W-:-:S05]  /*25400*/  VIADD R252, R20, 0xfffffec8 ;  /* 0xfffffec814fc7836 */ /* 0x000fca0000000000 */
[----:B------:R-:W3:Y:S01]  /*25410*/  LDC R20, c[0x0][0x3a0] ;  /* 0x0000e800ff147b82 */ /* 0x000ee20000000800 */
[----:B------:R-:W-:Y:S01]  /*25420*/  ISETP.GE.U32.AND P3, PT, R252, 0x7ffffe49, PT ;  /* 0x7ffffe49fc00780c */ /* 0x000fe20003f66070 */
[----:B------:R-:W-:-:S05]  /*25430*/  VIADD R252, R50, 0xfffffec7 ;  /* 0xfffffec732fc7836 */ /* 0x000fca0000000000 */
[----:B------:R3:W-:Y:S01]  /*25440*/  LDGSTS.E [R0+-0x1ff28], desc[UR22][R4.64], !P4 ;  /* 0xe00d800004007fae */ /* 0x0007e2000e1a1016 */
[----:B------:R-:W-:Y:S01]  /*25450*/  ISETP.GE.U32.AND P4, PT, R252, 0x7ffffe48, PT ;  /* 0x7ffffe48fc00780c */ /* 0x000fe20003f86070 */
[----:B------:R-:W2:Y:S01]  /*25460*/  LDC R50, c[0x0][0x3a0] ;  /* 0x0000e800ff327b82 */ /* 0x000ea20000000800 */
[----:B-1----:R-:W-:-:S07]  /*25470*/  VIADD R252, R21, 0xfffffec6 ;  /* 0xfffffec615fc7836 */ /* 0x002fce0000000000 */
[----:B------:R-:W1:Y:S01]  /*25480*/  LDC R21, c[0x0][0x3a0] ;  /* 0x0000e800ff157b82 */ /* 0x000e620000000800 */
[----:B---3--:R-:W-:-:S05]  /*25490*/  IMAD.WIDE R4, R2, 0x4, R192 ;  /* 0x0000000402047825 */ /* 0x008fca00078e02c0 */
[----:B------:R4:W-:Y:S04]  /*254a0*/  STL.64 [R1+0xc88], R4 ;  /* 0x000c880401007387 */ /* 0x0009e80000100a00 */
[----:B------:R-:W3:Y:S04]  /*254b0*/  LDL.LU.64 R192, [R1+0xc60] ;  /* 0x000c600001c07983 */ /* 0x000ee80000300a00 */
[----:B------:R4:W-:Y:S01]  /*254c0*/  LDGSTS.E [R0+-0x1ff24], desc[UR22][R4.64], !P3 ;  /* 0xe00dc00004007fae */ /* 0x0009e2000d9a1016 */
[----:B------:R-:W-:Y:S02]  /*254d0*/  ISETP.GE.U32.AND P3, PT, R252, 0x7ffffe47, PT ;  /* 0x7ffffe47fc00780c */ /* 0x000fe40003f66070 */
[----:B------:R-:W-:-:S02]  /*254e0*/  IADD3 R252, PT, PT, R20, -0x13b, RZ ;  /* 0xfffffec514fc7810 */ /* 0x000fc40007ffe0ff */
        /* <DEDUP_REMOVED lines=16> */
[----:B------:R-:W2:Y:S01]  /*255f0*/  LDL.LU.64 R208, [R1+0xc40] ;  /* 0x000c400001d07983 */ /* 0x000ea20000300a00 */
[----:B------:R-:W-:Y:S02]  /*25600*/  VIADD R252, R50, 0xfffffec4 ;  /* 0xfffffec432fc7836 */ /* 0x000fe40000000000 */
[----:B------:R-:W1:Y:S03]  /*25610*/  LDC R50, c[0x0][0x3a0] ;  /* 0x0000e800ff327b82 */ /* 0x000e660000000800 */
[----:B------:R-:W-:Y:S01]  /*25620*/  ISETP.GE.U32.AND P3, PT, R252, 0x7ffffe45, PT ;  /* 0x7ffffe45fc00780c */ /* 0x000fe20003f66070 */
[----:B-1----:R-:W-:-:S04]  /*25630*/  VIADD R252, R21, 0xfffffec3 ;  /* 0xfffffec315fc7836 */ /* 0x002fc80000000000 */
[----:B------:R-:W1:Y:S01]  /*25640*/  LDC R21, c[0x0][0x3a0] ;  /* 0x0000e800ff157b82 */ /* 0x000e620000000800 */
[----:B------:R-:W-:Y:S01]  /*25650*/  ISETP.GE.U32.AND P4, PT, R252, 0x7ffffe44, PT ;  /* 0x7ffffe44fc00780c */ /* 0x000fe20003f86070 */
[----:B------:R-:W-:-:S06]  /*25660*/  VIADD R252, R20, 0xfffffec2 ;  /* 0xfffffec214fc7836 */ /* 0x000fcc0000000000 */
[----:B------:R3:W-:Y:S01]  /*25670*/  LDGSTS.E [R0+-0x1ff14], desc[UR22][R4.64], !P3 ;  /* 0xe00ec00004007fae */ /* 0x0007e2000d9a1016 */
[----:B------:R-:W-:Y:S01]  /*25680*/  ISETP.GE.U32.AND P3, PT, R252, 0x7ffffe43, PT ;  /* 0x7ffffe43fc00780c */ /* 0x000fe20003f66070 */
[----:B------:R-:W1:Y:S01]  /*25690*/  LDC R20, c[0x0][0x3a0] ;  /* 0x0000e800ff147b82 */ /* 0x000e620000000800 */
[----:B------:R-:W-:-:S07]  /*256a0*/  IADD3 R252, PT, PT, R50, -0x13f, RZ ;  /* 0xfffffec132fc7810 */ /* 0x000fce0007ffe0ff */
[----:B------:R-:W1:Y:S01]  /*256b0*/  LDC R50, c[0x0][0x3a0] ;  /* 0x0000e800ff327b82 */ /* 0x000e620000000800 */
[----:B---3--:R-:W-:-:S05]  /*256c0*/  IMAD.WIDE R4, R2, 0x4, R192 ;  /* 0x0000000402047825 */ /* 0x008fca00078e02c0 */
[----:B------:R4:W-:Y:S04]  /*256d0*/  STL.64 [R1+0xc60], R4 ;  /* 0x000c600401007387 */ /* 0x0009e80000100a00 */
[----:B------:R-:W3:Y:S04]  /*256e0*/  LDL.LU.64 R192, [R1+0xc38] ;  /* 0x000c380001c07983 */ /* 0x000ee80000300a00 */
[----:B------:R4:W-:Y:S01]  /*256f0*/  LDGSTS.E [R0+-0x1ff10], desc[UR22][R4.64], !P4 ;  /* 0xe00f000004007fae */ /* 0x0009e2000e1a1016 */
[----:B------:R-:W-:Y:S01]  /*25700*/  ISETP.GE.U32.AND P4, PT, R252, 0x7ffffe42, PT ;  /* 0x7ffffe42fc00780c */ /* 0x000fe20003f86070 */
[----:B-1----:R-:W-:-:S02]  /*25710*/  VIADD R252, R21, 0xfffffec0 ;  /* 0xfffffec015fc7836 */ /* 0x002fc40000000000 */
        /* <DEDUP_REMOVED lines=20> */
[----:B------:R-:W-:-:S04]  /*25860*/  VIADD R252, R50, 0xfffffebe ;  /* 0xfffffebe32fc7836 */ /* 0x000fc80000000000 */
[----:B------:R-:W3:Y:S01]  /*25870*/  LDC R50, c[0x0][0x3a0] ;  /* 0x0000e800ff327b82 */ /* 0x000ee20000000800 */
[----:B------:R-:W-:Y:S02]  /*25880*/  ISETP.GE.U32.AND P3, PT, R252, 0x7ffffe3f, PT ;  /* 0x7ffffe3ffc00780c */ /* 0x000fe40003f66070 */
[----:B-1----:R-:W-:-:S05]  /*25890*/  IADD3 R252, PT, PT, R21, -0x143, RZ ;  /* 0xfffffebd15fc7810 */ /* 0x002fca0007ffe0ff */
        /* <DEDUP_REMOVED lines=28> */
[----:B-1----:R-:W-:Y:S02]  /*25a60*/  VIADD R252, R21, 0xfffffeba ;  /* 0xfffffeba15fc7836 */ /* 0x002fe40000000000 */
[----:B------:R-:W1:Y:S03]  /*25a70*/  LDC R21, c[0x0][0x3a0] ;  /* 0x0000e800ff157b82 */ /* 0x000e660000000800 */
[----:B------:R-:W-:-:S02]  /*25a80*/  ISETP.GE.U32.AND P3, PT, R252, 0x7ffffe3b, PT ;  /* 0x7ffffe3bfc00780c */ /* 0x000fc40003f66070 */
[----:B------:R-:W-:-:S03]  /*25a90*/  IADD3 R252, PT, PT, R20, -0x147, RZ ;  /* 0xfffffeb914fc7810 */ /* 0x000fc60007ffe0ff */
[----:B------:R-:W1:Y:S01]  /*25aa0*/  LDC R20, c[0x0][0x3a0] ;  /* 0x0000e800ff147b82 */ /* 0x000e620000000800 */
[----:B------:R-:W-:Y:S01]  /*25ab0*/  ISETP.GE.U32.AND P4, PT, R252, 0x7ffffe3a, PT ;  /* 0x7ffffe3afc00780c */ /* 0x000fe20003f86070 */
[----:B------:R-:W-:-:S06]  /*25ac0*/  VIADD R252, R50, 0xfffffeb8 ;  /* 0xfffffeb832fc7836 */ /* 0x000fcc0000000000 */
[----:B------:R2:W-:Y:S01]  /*25ad0*/  LDGSTS.E [R0+-0x1feec], desc[UR22][R4.64], !P3 ;  /* 0xe011400004007fae */ /* 0x0005e2000d9a1016 */
[----:B------:R-:W-:Y:S01]  /*25ae0*/  ISETP.GE.U32.AND P3, PT, R252, 0x7ffffe39, PT ;  /* 0x7ffffe39fc00780c */ /* 0x000fe20003f66070 */
[----:B------:R-:W1:Y:S01]  /*25af0*/  LDC R50, c[0x0][0x3a0] ;  /* 0x0000e800ff327b82 */ /* 0x000e620000000800 */
[----:B--2---:R-:W-:-:S05]  /*25b00*/  IMAD.WIDE R4, R2, 0x4, R192 ;  /* 0x0000000402047825 */ /* 0x004fca00078e02c0 */
[----:B------:R2:W-:Y:S04]  /*25b10*/  STL.64 [R1+0xc10], R4 ;  /* 0x000c100401007387 */ /* 0x0005e80000100a00 */
[----:B------:R-:W4:Y:S04]  /*25b20*/  LDL.LU.64 R192, [R1+0xbe8] ;  /* 0x000be80001c07983 */ /* 0x000f280000300a00 */
[----:B------:R2:W-:Y:S02]  /*25b30*/  LDGSTS.E [R0+-0x1fee8], desc[UR22][R4.64], !P4 ;  /* 0xe011800004007fae */ /* 0x0005e4000e1a1016 */
[----:B--2---:R-:W-:-:S05]  /*25b40*/  IMAD.WIDE R4, R2, 0x4, R116 ;  /* 0x0000000402047825 */ /* 0x004fca00078e0274 */
        /* <DEDUP_REMOVED lines=14> */
[----:B-1----:R-:W-:Y:S02]  /*25c30*/  VIADD R252, R21, 0xfffffeb5 ;  /* 0xfffffeb515fc7836 */ /* 0x002fe40000000000 */
[----:B------:R-:W1:Y:S03]  /*25c40*/  LDC R21, c[0x0][0x3a0] ;  /* 0x0000e800ff157b82 */ /* 0x000e660000000800 */
[----:B------:R-:W-:Y:S01]  /*25c50*/  ISETP.GE.U32.AND P4, PT, R252, 0x7ffffe36, PT ;  /* 0x7ffffe36fc00780c */ /* 0x000fe20003f86070 */
[----:B------:R-:W-:-:S04]  /*25c60*/  VIADD R252, R20, 0xfffffeb4 ;  /* 0xfffffeb414fc7836 */ /* 0x000fc80000000000 */
[----:B------:R-:W1:Y:S01]  /*25c70*/  LDC R20, c[0x0][0x3a0] ;  /* 0x0000e800ff147b82 */ /* 0x000e620000000800 */
[----:B------:R-:W-:Y:S02]  /*25c80*/  ISETP.GE.U32.AND P3, PT, R252, 0x7ffffe35, PT ;  /* 0x7ffffe35fc00780c */ /* 0x000fe40003f66070 */
[----:B------:R-:W-:-:S05]  /*25c90*/  IADD3 R252, PT, PT, R50, -0x14d, RZ ;  /* 0xfffffeb332fc7810 */ /* 0x000fca0007ffe0ff */
[----:B------:R4:W-:Y:S01]  /*25ca0*/  LDGSTS.E [R0+-0x1fed8], desc[UR22][R4.64], !P4 ;  /* 0xe012800004007fae */ /* 0x0009e2000e1a1016 */
[----:B------:R-:W-:Y:S01]  /*25cb0*/  ISETP.GE.U32.AND P6, PT, R252, 0x7ffffe34, PT ;  /* 0x7ffffe34fc00780c */ /* 0x000fe20003fc6070 */
[----:B------:R-:W2:Y:S01]  /*25cc0*/  LDC R50, c[0x0][0x3a0] ;  /* 0x0000e800ff327b82 */ /* 0x000ea20000000800 */
[----:B-1----:R-:W-:-:S07]  /*25cd0*/  VIADD R252, R21, 0xfffffeb2 ;  /* 0xfffffeb215fc7836 */ /* 0x002fce0000000000 */
[----:B------:R-:W1:Y:S01]  /*25ce0*/  LDC R21, c[0x0][0x3a0] ;  /* 0x0000e800ff157b82 */ /* 0x000e620000000800 */
[----:B------:R-:W-:Y:S01]  /*25cf0*/  ISETP.GE.U32.AND P5, PT, R252, 0x7ffffe33, PT ;  /* 0x7ffffe33fc00780c */ /* 0x000fe20003fa6070 */
[----:B------:R-:W-:-:S06]  /*25d00*/  VIADD R252, R20, 0xfffffeb1 ;  /* 0xfffffeb114fc7836 */ /* 0x000fcc0000000000 */
[----:B------:R-:W1:Y:S01]  /*25d10*/  LDC R20, c[0x0][0x3a0] ;  /* 0x0000e800ff147b82 */ /* 0x000e620000000800 */
[----:B------:R-:W-:Y:S01]  /*25d20*/  ISETP.GE.U32.AND P4, PT, R252, 0x7ffffe32, PT ;  /* 0x7ffffe32fc00780c */ /* 0x000fe20003f86070 */
[----:B----4-:R-:W-:-:S05]  /*25d30*/  IMAD.WIDE R4, R2, 0x4, R192 ;  /* 0x0000000402047825 */ /* 0x010fca00078e02c0 */
        /* <DEDUP_REMOVED lines=27> */
[----:B------:R-:W2:Y:S01]  /*25ef0*/  LDC R20, c[0x0][0x3a0] ;  /* 0x0000e800ff147b82 */ /* 0x000ea20000000800 */
[----:B------:R-:W-:-:S07]  /*25f00*/  VIADD R252, R50, 0xfffffead ;  /* 0xfffffead32fc7836 */ /* 0x000fce0000000000 */
[----:B------:R-:W2:Y:S01]  /*25f10*/  LDC R50, c[0x0][0x3a0] ;  /* 0x0000e800ff327b82 */ /* 0x000ea20000000800 */
[----:B------:R-:W-:Y:S01]  /*25f20*/  ISETP.GE.U32.AND P4, PT, R252, 0x7ffffe2e, PT ;  /* 0x7ffffe2efc00780c */ /* 0x000fe20003f86070 */
[----:B-1----:R-:W-:-:S06]  /*25f30*/  VIADD R252, R21, 0xfffffeac ;  /* 0xfffffeac15fc7836 */ /* 0x002fcc0000000000 */
        /* <DEDUP_REMOVED lines=8> */
[----:B------:R-:W4:Y:S04]  /*25fc0*/  LDL.LU.64 R116, [R1+0xb90] ;  /* 0x000b900001747983 */ /* 0x000f280000300a00 */
[----:B------:R2:W-:Y:S02]  /*25fd0*/  LDGSTS.E [R0+-0x1febc], desc[UR22][R4.64], !P5 ;  /* 0xe014400004007fae */ /* 0x0005e4000e9a1016 */
        /* <DEDUP_REMOVED lines=11> */
[----:B------:R-:W-:Y:S02]  /*26090*/  IADD3 R252, PT, PT, R20, -0x155, RZ ;  /* 0xfffffeab14fc7810 */ /* 0x000fe40007ffe0ff */
[----:B------:R-:W1:Y:S02]  /*260a0*/  LDC R20, c[0x0][0x3a0] ;  /* 0x0000e800ff147b82 */ /* 0x000e640000000800 */
[----:B------:R-:W-:Y:S01]  /*260b0*/  ISETP.GE.U32.AND P6, PT, R252, 0x7ffffe2c, PT ;  /* 0x7ffffe2cfc00780c */ /* 0x000fe20003fc6070 */
[----:B------:R-:W-:-:S05]  /*260c0*/  VIADD R252, R50, 0xfffffeaa ;  /* 0xfffffeaa32fc7836 */ /* 0x000fca0000000000 */
[----:B------:R-:W1:Y:S01]  /*260d0*/  LDC R50, c[0x0][0x3a0] ;  /* 0x0000e800ff327b82 */ /* 0x000e620000000800 */
[----:B------:R-:W-:Y:S01]  /*260e0*/  ISETP.GE.U32.AND P5, PT, R252, 0x7ffffe2b, PT ;  /* 0x7ffffe2bfc00780c */ /* 0x000fe20003fa6070 */
[----:B-1----:R-:W-:-:S05]  /*260f0*/  VIADD R252, R21, 0xfffffea9 ;  /* 0xfffffea915fc7836 */ /* 0x002fca0000000000 */
[----:B------:R4:W-:Y:S01]  /*26100*/  LDGSTS.E [R0+-0x1feb0], desc[UR22][R4.64], !P6 ;  /* 0xe015000004007fae */ /* 0x0009e2000f1a1016 */
[----:B------:R-:W-:Y:S01]  /*26110*/  ISETP.GE.U32.AND P4, PT, R252, 0x7ffffe2a, PT ;  /* 0x7ffffe2afc00780c */ /* 0x000fe20003f86070 */
[----:B------:R-:W1:Y:S01]  /*26120*/  LDC R21, c[0x0][0x3a0] ;  /* 0x0000e800ff157b82 */ /* 0x000e620000000800 */
[----:B------:R-:W-:-:S07]  /*26130*/  VIADD R252, R20, 0xfffffea8 ;  /* 0xfffffea814fc7836 */ /* 0x000fce0000000000 */
[----:B------:R-:W1:Y:S01]  /*26140*/  LDC R20, c[0x0][0x3a0] ;  /* 0x0000e800ff147b82 */ /* 0x000e620000000800 */
[----:B------:R-:W-:Y:S02]  /*26150*/  ISETP.GE.U32.AND P3, PT, R252, 0x7ffffe29, PT ;  /* 0x7ffffe29fc00780c */ /* 0x000fe40003f66070 */
[----:B------:R-:W-:-:S05]  /*26160*/  IADD3 R252, PT, PT, R50, -0x159, RZ ;  /* 0xfffffea732fc7810 */ /* 0x000fca0007ffe0ff */
[----:B------:R-:W1:Y:S01]  /*26170*/  LDC R50, c[0x0][0x3a0] ;  /* 0x0000e800ff327b82 */ /* 0x000e620000000800 */
[----:B------:R-:W-:Y:S01]  /*26180*/  ISETP.GE.U32.AND P6, PT, R252, 0x7ffffe28, PT ;  /* 0x7ffffe28fc00780c */ /* 0x000fe20003fc6070 */
[----:B----4-:R-:W-:-:S05]  /*26190*/  IMAD.WIDE R4, R2, 0x4, R192 ;  /* 0x0000000402047825 */ /* 0x010fca00078e02c0 */
[----:B------:R4:W-:Y:S04]  /*261a0*/  STL.64 [R1+0xb98], R4 ;  /* 0x000b980401007387 */ /* 0x0009e80000100a00 */
[----:B------:R-:W3:Y:S04]  /*261b0*/  LDL.LU.64 R192, [R1+0xb70] ;  /* 0x000b700001c07983 */ /* 0x000ee80000300a00 */
[----:B------:R4:W-:Y:S02]  /*261c0*/  LDGSTS.E [R0+-0x1feac], desc[UR22][R4.64], !P5 ;  /* 0xe015400004007fae */ /* 0x0009e4000e9a1016 */
[----:B----4-:R-:W-:-:S05]  /*261d0*/  IMAD.WIDE R4, R2, 0x4, R116 ;  /* 0x0000000402047825 */ /* 0x010fca00078e0274 */
[----:B------:R4:W-:Y:S04]  /*261e0*/  STL.64 [R1+0xb90], R4 ;  /* 0x000b900401007387 */ /* 0x0009e80000100a00 */
[----:B------:R-:W3:Y:S04]  /*261f0*/  LDL.LU.64 R116, [R1+0xb68] ;  /* 0x000b680001747983 */ /* 0x000ee80000300a00 */
[----:B------:R4:W-:Y:S02]  /*26200*/  LDGSTS.E [R0+-0x1fea8], desc[UR22][R4.64], !P4 ;  /* 0xe015800004007fae */ /* 0x0009e4000e1a1016 */
        /* <DEDUP_REMOVED lines=11> */
[----:B-1----:R-:W-:Y:S02]  /*262c0*/  VIADD R252, R21, 0xfffffea6 ;  /* 0xfffffea615fc7836 */ /* 0x002fe40000000000 */
[----:B------:R-:W1:Y:S03]  /*262d0*/  LDC R21, c[0x0][0x3a0] ;  /* 0x0000e800ff157b82 */ /* 0x000e660000000800 */
[----:B------:R-:W-:Y:S01]  /*262e0*/  ISETP.GE.U32.AND P5, PT, R252, 0x7ffffe27, PT ;  /* 0x7ffffe27fc00780c */ /* 0x000fe20003fa6070 */
[----:B------:R-:W-:-:S04]  /*262f0*/  VIADD R252, R20, 0xfffffea5 ;  /* 0xfffffea514fc7836 */ /* 0x000fc80000000000 */
[----:B------:R-:W1:Y:S01]  /*26300*/  LDC R20, c[0x0][0x3a0] ;  /* 0x0000e800ff147b82 */ /* 0x000e620000000800 */
[----:B------:R-:W-:Y:S01]  /*26310*/  ISETP.GE.U32.AND P4, PT, R252, 0x7ffffe26, PT ;  /* 0x7ffffe26fc00780c */ /* 0x000fe20003f86070 */
[----:B------:R-:W-:-:S06]  /*26320*/  VIADD R252, R50, 0xfffffea4 ;  /* 0xfffffea432fc7836 */ /* 0x000fcc0000000000 */
[----:B------:R3:W-:Y:S01]  /*26330*/  LDGSTS.E [R0+-0x1fe9c], desc[UR22][R4.64], !P5 ;  /* 0xe016400004007fae */ /* 0x0007e2000e9a1016 */
[----:B------:R-:W-:Y:S01]  /*26340*/  ISETP.GE.U32.AND P3, PT, R252, 0x7ffffe25, PT ;  /* 0x7ffffe25fc00780c */ /* 0x000fe20003f66070 */
[----:B------:R-:W2:Y:S01]  /*26350*/  LDC R50, c[0x0][0x3a0] ;  /* 0x0000e800ff327b82 */ /* 0x000ea20000000800 */
[----:B-1----:R-:W-:-:S07]  /*26360*/  IADD3 R252, PT, PT, R21, -0x15d, RZ ;  /* 0xfffffea315fc7810 */ /* 0x002fce0007ffe0ff */
[----:B------:R-:W1:Y:S01]  /*26370*/  LDC R21, c[0x0][0x3a0] ;  /* 0x0000e800ff157b82 */ /* 0x000e620000000800 */
[----:B------:R-:W-:Y:S01]  /*26380*/  ISETP.GE.U32.AND P6, PT, R252, 0x7ffffe24, PT ;  /* 0x7ffffe24fc00780c */ /* 0x000fe20003fc6070 */
[----:B------:R-:W-:-:S06]  /*26390*/  VIADD R252, R20, 0xfffffea2 ;  /* 0xfffffea214fc7836 */ /* 0x000fcc0000000000 */
        /* <DEDUP_REMOVED lines=37> */
[----:B--2---:R-:W-:-:S05]  /*265f0*/  IMAD.WIDE R4, R2, 0x4, R192 ;  /* 0x0000000402047825 */ /* 0x004fca00078e02c0 */
        /* <DEDUP_REMOVED lines=20> */
[----:B------:R-:W-:-:S02]  /*26740*/  ISETP.GE.U32.AND P3, PT, R252, 0x7ffffe1d, PT ;  /* 0x7ffffe1dfc00780c */ /* 0x000fc40003f66070 */
[----:B------:R-:W-:-:S03]  /*26750*/  IADD3 R252, PT, PT, R50, -0x165, RZ ;  /* 0xfffffe9b32fc7810 */ /* 0x000fc60007ffe0ff */
[----:B------:R-:W1:Y:S01]  /*26760*/  LDC R50, c[0x0][0x3a0] ;  /* 0x0000e800ff327b82 */ /* 0x000e620000000800 */
[----:B------:R-:W-:Y:S01]  /*26770*/  ISETP.GE.U32.AND P6, PT, R252, 0x7ffffe1c, PT ;  /* 0x7ffffe1cfc00780c */ /* 0x000fe20003fc6070 */
[----:B-1----:R-:W-:-:S06]  /*26780*/  VIADD R252, R21, 0xfffffe9a ;  /* 0xfffffe9a15fc7836 */ /* 0x002fcc0000000000 */
[----:B------:R2:W-:Y:S01]  /*26790*/  LDGSTS.E [R0+-0x1fe74], desc[UR22][R4.64], !P3 ;  /* 0xe018c00004007fae */ /* 0x0005e2000d9a1016 */
[----:B------:R-:W-:Y:S01]  /*267a0*/  ISETP.GE.U32.AND P5, PT, R252, 0x7ffffe1b, PT ;  /* 0x7ffffe1bfc00780c */ /* 0x000fe20003fa6070 */
[----:B------:R-:W1:Y:S01]  /*267b0*/  LDC R21, c[0x0][0x3a0] ;  /* 0x0000e800ff157b82 */ /* 0x000e620000000800 */
[----:B------:R-:W-:-:S07]  /*267c0*/  VIADD R252, R20, 0xfffffe99 ;  /* 0xfffffe9914fc7836 */ /* 0x000fce0000000000 */
[----:B------:R-:W1:Y:S01]  /*267d0*/  LDC R20, c[0x0][0x3a0] ;  /* 0x0000e800ff147b82 */ /* 0x000e620000000800 */
[----:B------:R-:W-:Y:S01]  /*267e0*/  ISETP.GE.U32.AND P4, PT, R252, 0x7ffffe1a, PT ;  /* 0x7ffffe1afc00780c */ /* 0x000fe20003f86070 */
[----:B------:R-:W-:-:S06]  /*267f0*/  VIADD R252, R50, 0xfffffe98 ;  /* 0xfffffe9832fc7836 */ /* 0x000fcc0000000000 */
        /* <DEDUP_REMOVED lines=21> */
[----:B-1----:R-:W-:Y:S02]  /*26950*/  IADD3 R252, PT, PT, R21, -0x169, RZ ;  /* 0xfffffe9715fc7810 */ /* 0x002fe40007ffe0ff */
[----:B------:R-:W1:Y:S02]  /*26960*/  LDC R21, c[0x0][0x3a0] ;  /* 0x0000e800ff157b82 */ /* 0x000e640000000800 */
[----:B------:R-:W-:Y:S01]  /*26970*/  ISETP.GE.U32.AND P6, PT, R252, 0x7ffffe18, PT ;  /* 0x7ffffe18fc00780c */ /* 0x000fe20003fc6070 */
[----:B------:R-:W-:-:S05]  /*26980*/  VIADD R252, R20, 0xfffffe96 ;  /* 0xfffffe9614fc7836 */ /* 0x000fca0000000000 */
[----:B------:R-:W1:Y:S01]  /*26990*/  LDC R20, c[0x0][0x3a0] ;  /* 0x0000e800ff147b82 */ /* 0x000e620000000800 */
[----:B------:R-:W-:Y:S01]  /*269a0*/  ISETP.GE.U32.AND P5, PT, R252, 0x7ffffe17, PT ;  /* 0x7ffffe17fc00780c */ /* 0x000fe20003fa6070 */
[----:B------:R-:W-:-:S05]  /*269b0*/  VIADD R252, R50, 0xfffffe95 ;  /* 0xfffffe9532fc7836 */ /* 0x000fca0000000000 */
[----:B------:R2:W-:Y:S01]  /*269c0*/  LDGSTS.E [R0+-0x1fe60], desc[UR22][R4.64], !P6 ;  /* 0xe01a000004007fae */ /* 0x0005e2000f1a1016 */
[----:B------:R-:W-:Y:S01]  /*269d0*/  ISETP.GE.U32.AND P4, PT, R252, 0x7ffffe16, PT ;  /* 0x7ffffe16fc00780c */ /* 0x000fe20003f86070 */
[----:B------:R-:W2:Y:S01]  /*269e0*/  LDC R50, c[0x0][0x3a0] ;  /* 0x0000e800ff327b82 */ /* 0x000ea20000000800 */
[----:B-1----:R-:W-:-:S07]  /*269f0*/  VIADD R252, R21, 0xfffffe94 ;  /* 0xfffffe9415fc7836 */ /* 0x002fce0000000000 */
[----:B------:R-:W1:Y:S01]  /*26a00*/  LDC R21, c[0x0][0x3a0] ;  /* 0x0000e800ff157b82 */ /* 0x000e620000000800 */
[----:B------:R-:W-:Y:S02]  /*26a10*/  ISETP.GE.U32.AND P3, PT, R252, 0x7ffffe15, PT ;  /* 0x7ffffe15fc00780c */ /* 0x000fe40003f66070 */
[----:B------:R-:W-:-:S05]  /*26a20*/  IADD3 R252, PT, PT, R20, -0x16d, RZ ;  /* 0xfffffe9314fc7810 */ /* 0x000fca0007ffe0ff */
[----:B------:R-:W1:Y:S01]  /*26a30*/  LDC R20, c[0x0][0x3a0] ;  /* 0x0000e800ff147b82 */ /* 0x000e620000000800 */
[----:B------:R-:W-:Y:S01]  /*26a40*/  ISETP.GE.U32.AND P6, PT, R252, 0x7ffffe14, PT ;  /* 0x7ffffe14fc00780c */ /* 0x000fe20003fc6070 */
[----:B--2---:R-:W-:-:S05]  /*26a50*/  IMAD.WIDE R4, R2, 0x4, R192 ;  /* 0x0000000402047825 */ /* 0x004fca00078e02c0 */
        /* <DEDUP_REMOVED lines=27> */
[----:B------:R-:W2:Y:S01]  /*26c10*/  LDC R20, c[0x0][0x3a0] ;  /* 0x0000e800ff147b82 */ /* 0x000ea20000000800 */
[----:B------:R-:W-:-:S07]  /*26c20*/  IADD3 R252, PT, PT, R50, -0x171, RZ ;  /* 0xfffffe8f32fc7810 */ /* 0x000fce0007ffe0ff */
[----:B------:R-:W2:Y:S01]  /*26c30*/  LDC R50, c[0x0][0x3a0] ;  /* 0x0000e800ff327b82 */ /* 0x000ea20000000800 */
[----:B------:R-:W-:Y:S01]  /*26c40*/  ISETP.GE.U32.AND P6, PT, R252, 0x7ffffe10, PT ;  /* 0x7ffffe10fc00780c */ /* 0x000fe20003fc6070 */
[----:B-1----:R-:W-:-:S06]  /*26c50*/  VIADD R252, R21, 0xfffffe8e ;  /* 0xfffffe8e15fc7836 */ /* 0x002fcc0000000000 */
        /* <DEDUP_REMOVED lines=18> */
[----:B---3--:R-:W-:-:S02]  /*26d80*/  IMAD.WIDE R4, R2, 0x4, R208 ;  /* 0x0000000402047825 */ /* 0x008fc400078e02d0 */
[----:B------:R-:W3:Y:S02]  /*26d90*/  LDL.LU.64 R208, [R1+0xa88] ;  /* 0x000a880001d07983 */ /* 0x000ee40000300a00 */
[----:B------:R-:W-:Y:S02]  /*26da0*/  VIADD R252, R20, 0xfffffe8d ;  /* 0xfffffe8d14fc7836 */ /* 0x000fe40000000000 */
[----:B------:R-:W1:Y:S03]  /*26db0*/  LDC R20, c[0x0][0x3a0] ;  /* 0x0000e800ff147b82 */ /* 0x000e660000000800 */
[----:B------:R-:W-:Y:S01]  /*26dc0*/  ISETP.GE.U32.AND P4, PT, R252, 0x7ffffe0e, PT ;  /* 0x7ffffe0efc00780c */ /* 0x000fe20003f86070 */
[----:B------:R-:W-:-:S04]  /*26dd0*/  VIADD R252, R50, 0xfffffe8c ;  /* 0xfffffe8c32fc7836 */ /* 0x000fc80000000000 */
[----:B------:R-:W1:Y:S01]  /*26de0*/  LDC R50, c[0x0][0x3a0] ;  /* 0x0000e800ff327b82 */ /* 0x000e620000000800 */
[----:B------:R-:W-:Y:S02]  /*26df0*/  ISETP.GE.U32.AND P3, PT, R252, 0x7ffffe0d, PT ;  /* 0x7ffffe0dfc00780c */ /* 0x000fe40003f66070 */
[----:B-1----:R-:W-:-:S05]  /*26e00*/  IADD3 R252, PT, PT, R21, -0x175, RZ ;  /* 0xfffffe8b15fc7810 */ /* 0x002fca0007ffe0ff */
[----:B------:R-:W1:Y:S01]  /*26e10*/  LDC R21, c[0x0][0x3a0] ;  /* 0x0000e800ff157b82 */ /* 0x000e620000000800 */
[----:B------:R-:W-:Y:S01]  /*26e20*/  ISETP.GE.U32.AND P6, PT, R252, 0x7ffffe0c, PT ;  /* 0x7ffffe0cfc00780c */ /* 0x000fe20003fc6070 */
[----:B------:R1:W-:Y:S04]  /*26e30*/  STL.64 [R1+0x438], R4 ;  /* 0x0004380401007387 */ /* 0x0003e80000100a00 */
[----:B------:R1:W-:Y:S01]  /*26e40*/  LDGSTS.E [R0+-0x1fe38], desc[UR22][R4.64], !P4 ;  /* 0xe01c800004007fae */ /* 0x0003e2000e1a1016 */
[----:B------:R-:W-:Y:S02]  /*26e50*/  VIADD R252, R20, 0xfffffe8a ;  /* 0xfffffe8a14fc7836 */ /* 0x000fe40000000000 */
[----:B------:R-:W4:Y:S03]  /*26e60*/  LDC R20, c[0x0][0x3a0] ;  /* 0x0000e800ff147b82 */ /* 0x000f260000000800 */
[----:B------:R-:W-:Y:S01]  /*26e70*/  ISETP.GE.U32.AND P5, PT, R252, 0x7ffffe0b, PT ;  /* 0x7ffffe0bfc00780c */ /* 0x000fe20003fa6070 */
[----:B------:R-:W-:-:S04]  /*26e80*/  VIADD R252, R50, 0xfffffe89 ;  /* 0xfffffe8932fc7836 */ /* 0x000fc80000000000 */
[----:B------:R-:W4:Y:S01]  /*26e90*/  LDC R50, c[0x0][0x3a0] ;  /* 0x0000e800ff327b82 */ /* 0x000f220000000800 */
[----:B------:R-:W-:Y:S01]  /*26ea0*/  ISETP.GE.U32.AND P4, PT, R252, 0x7ffffe0a, PT ;  /* 0x7ffffe0afc00780c */ /* 0x000fe20003f86070 */
[----:B-1----:R-:W-:-:S06]  /*26eb0*/  VIADD R252, R21, 0xfffffe88 ;  /* 0xfffffe8815fc7836 */ /* 0x002fcc0000000000 */
[----:B------:R-:W1:Y:S01]  /*26ec0*/  LDC R21, c[0x0][0x3a0] ;  /* 0x0000e800ff157b82 */ /* 0x000e620000000800 */
[----:B------:R-:W-:Y:S02]  /*26ed0*/  IMAD.WIDE R4, R2, 0x4, R192 ;  /* 0x0000000402047825 */ /* 0x000fe400078e02c0 */
[----:B------:R-:W3:Y:S04]  /*26ee0*/  LDL.LU.64 R192, [R1+0xa80] ;  /* 0x000a800001c07983 */ /* 0x000ee80000300a00 */
[----:B------:R1:W-:Y:S01]  /*26ef0*/  LDGSTS.E [R0+-0x1fe34], desc[UR22][R4.64], !P3 ;  /* 0xe01cc00004007fae */ /* 0x0003e2000d9a1016 */
[----:B------:R-:W-:Y:S02]  /*26f00*/  ISETP.GE.U32.AND P3, PT, R252, 0x7ffffe09, PT ;  /* 0x7ffffe09fc00780c */ /* 0x000fe40003f66070 */
[----:B----4-:R-:W-:Y:S01]  /*26f10*/  IADD3 R252, PT, PT, R20, -0x179, RZ ;  /* 0xfffffe8714fc7810 */ /* 0x010fe20007ffe0ff */
[----:B------:R1:W-:Y:S01]  /*26f20*/  STL.64 [R1+0x458], R4 ;  /* 0x0004580401007387 */ /* 0x0003e20000100a00 */
[----:B------:R-:W4:Y:S01]  /*26f30*/  LDC R20, c[0x0][0x3a0] ;  /* 0x0000e800ff147b82 */ /* 0x000f220000000800 */
[----:B-1----:R-:W-:-:S05]  /*26f40*/  IMAD.WIDE R4, R2, 0x4, R116 ;  /* 0x0000000402047825 */ /* 0x002fca00078e0274 */
[----:B------:R2:W-:Y:S04]  /*26f50*/  STL.64 [R1+0x478], R4 ;  /* 0x0004780401007387 */ /* 0x0005e80000100a00 */
[----:B------:R-:W3:Y:S04]  /*26f60*/  LDL.LU.64 R116, [R1+0xa78] ;  /* 0x000a780001747983 */ /* 0x000ee80000300a00 */
[----:B------:R2:W-:Y:S01]  /*26f70*/  LDGSTS.E [R0+-0x1fe30], desc[UR22][R4.64], !P6 ;  /* 0xe01d000004007fae */ /* 0x0005e2000f1a1016 */
[----:B------:R-:W-:Y:S01]  /*26f80*/  ISETP.GE.U32.AND P6, PT, R252, 0x7ffffe08, PT ;  /* 0x7ffffe08fc00780c */ /* 0x000fe20003fc6070 */
[----:B------:R-:W-:-:S02]  /*26f90*/  VIADD R252, R50, 0xfffffe86 ;  /* 0xfffffe8632fc7836 */ /* 0x000fc40000000000 */
[----:B------:R-:W1:Y:S01]  /*26fa0*/  LDC R50, c[0x0][0x3a0] ;  /* 0x0000e800ff327b82 */ /* 0x000e620000000800 */
[----:B--2---:R-:W-:Y:S02]  /*26fb0*/  IMAD.WIDE R4, R2, 0x4, R236 ;  /* 0x0000000402047825 */ /* 0x004fe400078e02ec */
[----:B------:R-:W2:Y:S04]  /*26fc0*/  LDL.LU.64 R236, [R1+0xa70] ;  /* 0x000a700001ec7983 */ /* 0x000ea80000300a00 */
[----:B------:R1:W-:Y:S04]  /*26fd0*/  STL.64 [R1+0x4a8], R4 ;  /* 0x0004a80401007387 */ /* 0x0003e80000100a00 */
[----:B------:R1:W-:Y:S01]  /*26fe0*/  LDGSTS.E [R0+-0x1fe2c], desc[UR22][R4.64], !P5 ;  /* 0xe01d400004007fae */ /* 0x0003e2000e9a1016 */
[----:B------:R-:W-:Y:S01]  /*26ff0*/  ISETP.GE.U32.AND P5, PT, R252, 0x7ffffe07, PT ;  /* 0x7ffffe07fc00780c */ /* 0x000fe20003fa6070 */
[----:B------:R-:W-:-:S02]  /*27000*/  VIADD R252, R21, 0xfffffe85 ;  /* 0xfffffe8515fc7836 */ /* 0x000fc40000000000 */
[----:B-1----:R-:W-:Y:S02]  /*27010*/  IMAD.WIDE R4, R2, 0x4, R112 ;  /* 0x0000000402047825 */ /* 0x002fe400078e0270 */
[----:B------:R-:W2:Y:S04]  /*27020*/  LDL.LU.64 R112, [R1+0xa68] ;  /* 0x000a680001707983 */ /* 0x000ea80000300a00 */
[----:B------:R3:W-:Y:S04]  /*27030*/  STL.64 [R1+0x4c8], R4 ;  /* 0x0004c80401007387 */ /* 0x0007e80000100a00 */
[----:B------:R3:W-:Y:S01]  /*27040*/  LDGSTS.E [R0+-0x1fe28], desc[UR22][R4.64], !P4 ;  /* 0xe01d800004007fae */ /* 0x0007e2000e1a1016 */
[----:B------:R-:W-:Y:S01]  /*27050*/  ISETP.GE.U32.AND P4, PT, R252, 0x7ffffe06, PT ;  /* 0x7ffffe06fc00780c */ /* 0x000fe20003f86070 */
[----:B----4-:R-:W-:-:S02]  /*27060*/  VIADD R252, R20, 0xfffffe84 ;  /* 0xfffffe8414fc7836 */ /* 0x010fc40000000000 */
[----:B---3--:R-:W-:-:S05]  /*27070*/  IMAD.WIDE R4, R2, 0x4, R208 ;  /* 0x0000000402047825 */ /* 0x008fca00078e02d0 */
[----:B------:R1:W-:Y:S04]  /*27080*/  STL.64 [R1+0x4e8], R4 ;  /* 0x0004e80401007387 */ /* 0x0003e80000100a00 */
[----:B------:R-:W3:Y:S04]  /*27090*/  LDL.LU.64 R20, [R1+0xa60] ;  /* 0x000a600001147983 */ /* 0x000ee80000300a00 */
[----:B------:R1:W-:Y:S01]  /*270a0*/  LDGSTS.E [R0+-0x1fe24], desc[UR22][R4.64], !P3 ;  /* 0xe01dc00004007fae */ /* 0x0003e2000d9a1016 */
[----:B------:R-:W-:Y:S02]  /*270b0*/  ISETP.GE.U32.AND P3, PT, R252, 0x7ffffe05, PT ;  /* 0x7ffffe05fc00780c */ /* 0x000fe40003f66070 */
[----:B------:R-:W-:-:S02]  /*270c0*/  IADD3 R252, PT, PT, R50, -0x17d, RZ ;  /* 0xfffffe8332fc7810 */ /* 0x000fc40007ffe0ff */
[----:B------:R-:W4:Y:S01]  /*270d0*/  LDC R50, c[0x0][0x3a0] ;  /* 0x0000e800ff327b82 */ /* 0x000f220000000800 */
[----:B-1----:R-:W-:-:S05]  /*270e0*/  IMAD.WIDE R4, R2, 0x4, R192 ;  /* 0x0000000402047825 */ /* 0x002fca00078e02c0 */
[----:B------:R1:W-:Y:S04]  /*270f0*/  STL.64 [R1+0x518], R4 ;  /* 0x0005180401007387 */ /* 0x0003e80000100a00 */
[----:B------:R1:W-:Y:S01]  /*27100*/  LDGSTS.E [R0+-0x1fe20], desc[UR22][R4.64], !P6 ;  /* 0xe01e000004007fae */ /* 0x0003e2000f1a1016 */
[----:B------:R-:W-:-:S03]  /*27110*/  ISETP.GE.U32.AND P6, PT, R252, 0x7ffffe04, PT ;  /* 0x7ffffe04fc00780c */ /* 0x000fc60003fc6070 */
[----:B------:R-:W3:Y:S01]  /*27120*/  LDL.LU.64 R192, [R1+0xa58] ;  /* 0x000a580001c07983 */ /* 0x000ee20000300a00 */
[----:B------:R-:W-:Y:S02]  /*27130*/  VIADD R252, R100, 0xfffffe82 ;  /* 0xfffffe8264fc7836 */ /* 0x000fe40000000000 */
[----:B-1----:R-:W-:-:S05]  /*27140*/  IMAD.WIDE R4, R2, 0x4, R116 ;  /* 0x0000000402047825 */ /* 0x002fca00078e0274 */
[----:B------:R2:W-:Y:S04]  /*27150*/  STL.64 [R1+0x538], R4 ;  /* 0x0005380401007387 */ /* 0x0005e80000100a00 */
[----:B------:R2:W-:Y:S01]  /*27160*/  LDGSTS.E [R0+-0x1fe1c], desc[UR22][R4.64], !P5 ;  /* 0xe01e400004007fae */ /* 0x0005e2000e9a1016 */
[----:B------:R-:W-:Y:S01]  /*27170*/  ISETP.GE.U32.AND P5, PT, R252, 0x7ffffe03, PT ;  /* 0x7ffffe03fc00780c */ /* 0x000fe20003fa6070 */
[----:B------:R-:W-:Y:S02]  /*27180*/  VIADD R252, R51, 0xfffffe81 ;  /* 0xfffffe8133fc7836 */ /* 0x000fe40000000000 */
[----:B--2---:R-:W-:Y:S02]  /*27190*/  IMAD.WIDE R4, R2, 0x4, R236 ;  /* 0x0000000402047825 */ /* 0x004fe400078e02ec */
[----:B------:R-:W1:Y:S03]  /*271a0*/  LDC R237, c[0x0][0x3a0] ;  /* 0x0000e800ffed7b82 */ /* 0x000e660000000800 */
[----:B------:R2:W-:Y:S04]  /*271b0*/  STL.64 [R1+0x570], R4 ;  /* 0x0005700401007387 */ /* 0x0005e80000100a00 */
[----:B------:R2:W-:Y:S01]  /*271c0*/  LDGSTS.E [R0+-0x1fe18], desc[UR22][R4.64], !P4 ;  /* 0xe01e800004007fae */ /* 0x0005e2000e1a1016 */
[----:B------:R-:W-:Y:S01]  /*271d0*/  ISETP.GE.U32.AND P4, PT, R252, 0x7ffffe02, PT ;  /* 0x7ffffe02fc00780c */ /* 0x000fe20003f86070 */
[----:B------:R-:W1:Y:S02]  /*271e0*/  LDC R236, c[0x0][0x3a0] ;  /* 0x0000e800ffec7b82 */ /* 0x000e640000000800 */
[----:B------:R-:W3:Y:S01]  /*271f0*/  LDL.LU.64 R116, [R1+0xa50] ;  /* 0x000a500001747983 */ /* 0x000ee20000300a00 */
[----:B------:R-:W-:-:S02]  /*27200*/  VIADD R252, R134, 0x100000 ;  /* 0x0010000086fc7836 */ /* 0x000fc40000000000 */
[----:B--2---:R-:W-:-:S03]  /*27210*/  IMAD.WIDE R4, R2, 0x4, R112 ;  /* 0x0000000402047825 */ /* 0x004fc600078e0270 */
[----:B------:R-:W2:Y:S01]  /*27220*/  LDC R113, c[0x0][0x3a0] ;  /* 0x0000e800ff717b82 */ /* 0x000ea20000000800 */
[----:B----4-:R-:W-:Y:S01]  /*27230*/  VIADD R112, R50, 0xfffffe80 ;  /* 0xfffffe8032707836 */ /* 0x010fe20000000000 */
[----:B------:R3:W-:Y:S04]  /*27240*/  STL.64 [R1+0x5a8], R4 ;  /* 0x0005a80401007387 */ /* 0x0007e80000100a00 */
[----:B------:R3:W-:Y:S04]  /*27250*/  LDGSTS.E [R0+-0x1fe14], desc[UR22][R4.64], !P3 ;  /* 0xe01ec00004007fae */ /* 0x0007e8000d9a1016 */
[----:B------:R-:W4:Y:S04]  /*27260*/  LDL.LU.64 R50, [R1+0xa48] ;  /* 0x000a480001327983 */ /* 0x000f280000300a00 */
[----:B------:R-:W4:Y:S01]  /*27270*/  LDL.LU.64 R190, [R1+0xa40] ;  /* 0x000a400001be7983 */ /* 0x000f220000300a00 */
[----:B---3--:R-:W-:-:S03]  /*27280*/  IMAD.WIDE R4, R2, 0x4, R20 ;  /* 0x0000000402047825 */ /* 0x008fc600078e0214 */
[----:B------:R-:W3:Y:S04]  /*27290*/  LDL.LU.64 R20, [R1+0xa38] ;  /* 0x000a380001147983 */ /* 0x000ee80000300a00 */
[----:B------:R1:W-:Y:S04]  /*272a0*/  STL.64 [R1+0x5e0], R4 ;  /* 0x0005e00401007387 */ /* 0x0003e80000100a00 */
[----:B------:R1:W-:Y:S04]  /*272b0*/  LDGSTS.E [R252+-0x1fe10], desc[UR22][R4.64], !P6 ;  /* 0xe01f000004fc7fae */ /* 0x0003e8000f1a1016 */
[----:B-1----:R-:W3:Y:S04]  /*272c0*/  LDL.LU.64 R4, [R1+0xa30] ;  /* 0x000a300001047983 */ /* 0x002ee80000300a00 */
[----:B------:R-:W3:Y:S01]  /*272d0*/  LDL.LU.64 R100, [R1+0xa28] ;  /* 0x000a280001647983 */ /* 0x000ee20000300a00 */
[----:B--2---:R-:W-:-:S02]  /*272e0*/  IADD3 R113, PT, PT, R113, 0x7f, RZ ;  /* 0x0000007f71717810 */ /* 0x004fc40007ffe0ff */
[----:B------:R-:W-:Y:S01]  /*272f0*/  ISETP.GE.AND P3, PT, R133, R112, PT ;  /* 0x000000708500720c */ /* 0x000fe20003f66270 */
[----:B------:R-:W-:Y:S01]  /*27300*/  VIADD R252, R237, 0xfffffe7f ;  /* 0xfffffe7fedfc7836 */ /* 0x000fe20000000000 */
[----:B------:R-:W-:Y:S01]  /*27310*/  ISETP.GE.U32.AND P6, PT, R112, 0x7ffffe01, PT ;  /* 0x7ffffe017000780c */ /* 0x000fe20003fc6070 */
[----:B------:R-:W2:Y:S01]  /*27320*/  LDL.LU.64 R224, [R1+0xa00] ;  /* 0x000a000001e07983 */ /* 0x000ea20000300a00 */
[----:B------:R-:W-:Y:S01]  /*27330*/  SEL R0, RZ, 0x4, P3 ;  /* 0x00000004ff007807 */ /* 0x000fe20001800000 */
[----:B------:R-:W1:Y:S01]  /*27340*/  LDC R112, c[0x0][0x3a0] ;  /* 0x0000e800ff707b82 */ /* 0x000e620000000800 */
[----:B------:R-:W-:Y:S01]  /*27350*/  ISETP.GT.AND P3, PT, R113, 0x1ff, PT ;  /* 0x000001ff7100780c */ /* 0x000fe20003f64270 */
[----:B------:R-:W2:Y:S06]  /*27360*/  LDL.LU.64 R208, [R1+0x9f8] ;  /* 0x0009f80001d07983 */ /* 0x000eac0000300a00 */
[----:B------:R-:W1:Y:S01]  /*27370*/  LDC R113, c[0x0][0x3a0] ;  /* 0x0000e800ff717b82 */ /* 0x000e620000000800 */
[----:B------:R-:W-:-:S04]  /*27380*/  SEL R0, R0, RZ, P3 ;  /* 0x000000ff00007207 */ /* 0x000fc80001800000 */
[----:B------:R-:W-:Y:S01]  /*27390*/  ISETP.NE.U32.AND P3, PT, R0, RZ, PT ;  /* 0x000000ff0000720c */ /* 0x000fe20003f65070 */
[----:B------:R-:W-:Y:S02]  /*273a0*/  VIADD R0, R134, 0x100000 ;  /* 0x0010000086007836 */ /* 0x000fe40000000000 */
[----:B------:R-:W-:-:S04]  /*273b0*/  IMAD.WIDE R98, R135, 0x4, R98 ;  /* 0x0000000487627825 */ /* 0x000fc800078e0262 */
[----:B------:R-:W-:Y:S02]  /*273c0*/  IMAD.WIDE R204, R2, 0x4, R192 ;  /* 0x0000000402cc7825 */ /* 0x000fe400078e02c0 */
[----:B------:R-:W2:Y:S04]  /*273d0*/  LDL.LU.64 R192, [R1+0x9f0] ;  /* 0x0009f00001c07983 */ /* 0x000ea80000300a00 */
[----:B------:R-:W-:Y:S01]  /*273e0*/  LDGSTS.E [R0+-0x1fe0c], desc[UR22][R204.64], !P5 ;  /* 0xe01f4000cc007fae */ /* 0x000fe2000e9a1016 */
[----:B------:R-:W-:Y:S02]  /*273f0*/  ISETP.GE.U32.AND P5, PT, R252, 0x7ffffe00, PT ;  /* 0x7ffffe00fc00780c */ /* 0x000fe40003fa6070 */
[----:B------:R-:W-:Y:S01]  /*27400*/  IADD3 R252, PT, PT, R236, -0x182, RZ ;  /* 0xfffffe7eecfc7810 */ /* 0x000fe20007ffe0ff */
[----:B------:R1:W-:Y:S04]  /*27410*/  STL.64 [R1+0x618], R204 ;  /* 0x000618cc01007387 */ /* 0x0003e80000100a00 */
[----:B-1----:R-:W2:Y:S01]  /*27420*/  LDL.LU.64 R204, [R1+0x1430] ;  /* 0x0014300001cc7983 */ /* 0x002ea20000300a00 */
[----:B------:R-:W-:-:S05]  /*27430*/  IMAD.WIDE R116, R2, 0x4, R116 ;  /* 0x0000000402747825 */ /* 0x000fca00078e0274 */
[----:B------:R1:W-:Y:S04]  /*27440*/  STL.64 [R1+0x668], R116 ;  /* 0x0006687401007387 */ /* 0x0003e80000100a00 */
[----:B------:R-:W-:Y:S01]  /*27450*/  LDGSTS.E [R0+-0x1fe08], desc[UR22][R116.64], !P4 ;  /* 0xe01f800074007fae */ /* 0x000fe2000e1a1016 */
[----:B------:R-:W-:Y:S01]  /*27460*/  ISETP.GE.U32.AND P4, PT, R252, 0x7ffffdff, PT ;  /* 0x7ffffdfffc00780c */ /* 0x000fe20003f86070 */
[----:B------:R-:W-:Y:S02]  /*27470*/  VIADD R252, R113, 0xfffffe7d ;  /* 0xfffffe7d71fc7836 */ /* 0x000fe40000000000 */
[----:B-1----:R-:W2:Y:S01]  /*27480*/  LDL.LU.64 R116, [R1+0x9c0] ;  /* 0x0009c00001747983 */ /* 0x002ea20000300a00 */
[----:B----4-:R-:W-:-:S03]  /*27490*/  IMAD.WIDE R50, R2, 0x4, R50 ;  /* 0x0000000402327825 */ /* 0x010fc600078e0232 */
[----:B------:R-:W4:Y:S01]  /*274a0*/  LDL.LU.64 R236, [R1+0x9b8] ;  /* 0x0009b80001ec7983 */ /* 0x000f220000300a00 */
[----:B------:R-:W-:-:S03]  /*274b0*/  IMAD.WIDE R190, R135, 0x4, R190 ;  /* 0x0000000487be7825 */ /* 0x000fc600078e02be */
[----:B------:R1:W-:Y:S04]  /*274c0*/  STL.64 [R1+0x8f0], R50 ;  /* 0x0008f03201007387 */ /* 0x0003e80000100a00 */
[----:B------:R1:W-:Y:S01]  /*274d0*/  LDGSTS.E [R0+-0x1fe04], desc[UR22][R50.64], !P6 ;  /* 0xe01fc00032007fae */ /* 0x0003e2000f1a1016 */
[----:B------:R-:W-:-:S03]  /*274e0*/  IMAD.WIDE R240, R135, 0x4, R240 ;  /* 0x0000000487f07825 */ /* 0x000fc600078e02f0 */
[----:B------:R-:W0:Y:S01]  /*274f0*/  LDGDEPBAR ;  /* 0x00000000000079af */ /* 0x000e220000000000 */
[----:B---3--:R-:W-:-:S03]  /*27500*/  IMAD.WIDE R20, R135, 0x4, R20 ;  /* 0x0000000487147825 */ /* 0x008fc600078e0214 */
[----:B-1----:R-:W3:Y:S01]  /*27510*/  LDL.LU.64 R50, [R1+0x1428] ;  /* 0x0014280001327983 */ /* 0x002ee20000300a00 */
[----:B------:R-:W-:-:S03]  /*27520*/  VIADD R0, R112, 0xfffffe7c ;  /* 0xfffffe7c70007836 */ /* 0x000fc60000000000 */
[----:B------:R-:W3:Y:S04]  /*27530*/  LDL.LU.64 R112, [R1+0x980] ;  /* 0x0009800001707983 */ /* 0x000ee80000300a00 */
[----:B------:R1:W-:Y:S01]  /*27540*/  STL.64 [R1+0x8e8], R190 ;  /* 0x0008e8be01007387 */ /* 0x0003e20000100a00 */
[----:B------:R-:W-:-:S04]  /*27550*/  IMAD.WIDE R4, R135, 0x4, R4 ;  /* 0x0000000487047825 */ /* 0x000fc800078e0204 */
[C---:B------:R-:W-:Y:S01]  /*27560*/  IMAD.WIDE R100, R135.reuse, 0x4, R100 ;  /* 0x0000000487647825 */ /* 0x040fe200078e0264 */
[----:B-1----:R-:W3:Y:S04]  /*27570*/  LDL.LU.64 R190, [R1+0x1420] ;  /* 0x0014200001be7983 */ /* 0x002ee80000300a00 */
[----:B------:R1:W-:Y:S04]  /*27580*/  STL.64 [R1+0x8d8], R20 ;  /* 0x0008d81401007387 */ /* 0x0003e80000100a00 */
[----:B-1----:R-:W3:Y:S04]  /*27590*/  LDL.LU.64 R20, [R1+0x970] ;  /* 0x0009700001147983 */ /* 0x002ee80000300a00 */
[----:B------:R1:W-:Y:S04]  /*275a0*/  STL.64 [R1+0x8d0], R4 ;  /* 0x0008d00401007387 */ /* 0x0003e80000100a00 */
[----:B-1----:R-:W3:Y:S04]  /*275b0*/  LDL.LU.64 R4, [R1+0x1418] ;  /* 0x0014180001047983 */ /* 0x002ee80000300a00 */
[----:B------:R1:W-:Y:S04]  /*275c0*/  STL.64 [R1+0x8c0], R100 ;  /* 0x0008c06401007387 */ /* 0x0003e80000100a00 */
[----:B-1----:R-:W3:Y:S04]  /*275d0*/  LDL.LU.64 R100, [R1+0x1410] ;  /* 0x0014100001647983 */ /* 0x002ee80000300a00 */
[----:B------:R1:W-:Y:S04]  /*275e0*/  STL.64 [R1+0x8b8], R98 ;  /* 0x0008b86201007387 */ /* 0x0003e80000100a00 */
[----:B-1----:R-:W3:Y:S01]  /*275f0*/  LDL.LU.64 R98, [R1+0x1408] ;  /* 0x0014080001627983 */ /* 0x002ee20000300a00 */
[----:B------:R-:W-:-:S03]  /*27600*/  IMAD.WIDE R222, R135, 0x4, R222 ;  /* 0x0000000487de7825 */ /* 0x000fc600078e02de */
[----:B------:R1:W-:Y:S01]  /*27610*/  STL.64 [R1+0x8b0], R240 ;  /* 0x0008b0f001007387 */ /* 0x0003e20000100a00 */
[----:B------:R-:W-:-:S04]  /*27620*/  IMAD.WIDE R242, R135, 0x4, R242 ;  /* 0x0000000487f27825 */ /* 0x000fc800078e02f2 */
[----:B--2---:R-:W-:-:S04]  /*27630*/  IMAD.WIDE R224, R135, 0x4, R224 ;  /* 0x0000000487e07825 */ /* 0x004fc800078e02e0 */
[C---:B------:R-:W-:Y:S01]  /*27640*/  IMAD.WIDE R208, R135.reuse, 0x4, R208 ;  /* 0x0000000487d07825 */ /* 0x040fe200078e02d0 */
[----:B-1----:R-:W2:Y:S04]  /*27650*/  LDL.LU.64 R240, [R1+0x8e0] ;  /* 0x0008e00001f07983 */ /* 0x002ea80000300a00 */
[----:B------:R1:W-:Y:S01]  /*27660*/  STL.64 [R1+0x8a8], R222 ;  /* 0x0008a8de01007387 */ /* 0x0003e20000100a00 */
[----:B------:R-:W-:-:S04]  /*27670*/  IMAD.WIDE R82, R135, 0x4, R82 ;  /* 0x0000000487527825 */ /* 0x000fc800078e0252 */
[C---:B------:R-:W-:Y:S01]  /*27680*/  IMAD.WIDE R192, R135.reuse, 0x4, R192 ;  /* 0x0000000487c07825 */ /* 0x040fe200078e02c0 */
[----:B-1----:R-:W2:Y:S04]  /*27690*/  LDL.LU.64 R222, [R1+0x8c8] ;  /* 0x0008c80001de7983 */ /* 0x002ea80000300a00 */
[----:B------:R1:W-:Y:S01]  /*276a0*/  STL.64 [R1+0x898], R242 ;  /* 0x000898f201007387 */ /* 0x0003e20000100a00 */
[----:B------:R-:W-:-:S03]  /*276b0*/  IMAD.WIDE R176, R135, 0x4, R176 ;  /* 0x0000000487b07825 */ /* 0x000fc600078e02b0 */
[----:B-1----:R-:W2:Y:S04]  /*276c0*/  LDL.LU.64 R242, [R1+0x1400] ;  /* 0x0014000001f27983 */ /* 0x002ea80000300a00 */
[----:B------:R1:W-:Y:S01]  /*276d0*/  STL.64 [R1+0x890], R224 ;  /* 0x000890e001007387 */ /* 0x0003e20000100a00 */
[----:B------:R-:W-:-:S03]  /*276e0*/  IMAD.WIDE R160, R135, 0x4, R160 ;  /* 0x0000000487a07825 */ /* 0x000fc600078e02a0 */
[----:B-1----:R-:W2:Y:S04]  /*276f0*/  LDL.LU.64 R224, [R1+0x13f8] ;  /* 0x0013f80001e07983 */ /* 0x002ea80000300a00 */
[----:B------:R1:W-:Y:S01]  /*27700*/  STL.64 [R1+0x880], R208 ;  /* 0x000880d001007387 */ /* 0x0003e20000100a00 */
[----:B------:R-:W-:-:S03]  /*27710*/  IMAD.WIDE R144, R135, 0x4, R144 ;  /* 0x0000000487907825 */ /* 0x000fc600078e0290 */
[----:B-1----:R-:W2:Y:S04]  /*27720*/  LDL.LU.64 R208, [R1+0x13f0] ;  /* 0x0013f00001d07983 */ /* 0x002ea80000300a00 */
[----:B------:R1:W-:Y:S04]  /*27730*/  STL.64 [R1+0x878], R192 ;  /* 0x000878c001007387 */ /* 0x0003e80000100a00 */
[----:B-1----:R-:W2:Y:S01]  /*27740*/  LDL.LU.64 R192, [R1+0x13e8] ;  /* 0x0013e80001c07983 */ /* 0x002ea20000300a00 */
[----:B------:R-:W-:-:S04]  /*27750*/  IMAD.WIDE R116, R135, 0x4, R116 ;  /* 0x0000000487747825 */ /* 0x000fc800078e0274 */
[----:B----4-:R-:W-:-:S04]  /*27760*/  IMAD.WIDE R236, R135, 0x4, R236 ;  /* 0x0000000487ec7825 */ /* 0x010fc800078e02ec */
[----:B---3--:R-:W-:-:S05]  /*27770*/  IMAD.WIDE R98, R135, 0x4, R98 ;  /* 0x0000000487627825 */ /* 0x008fca00078e0262 */
[----:B------:R1:W-:Y:S04]  /*27780*/  STL.64 [R1+0x868], R98 ;  /* 0x0008686201007387 */ /* 0x0003e80000100a00 */
[----:B-1----:R-:W3:Y:S04]  /*27790*/  LDL.LU.64 R98, [R1+0x800] ;  /* 0x0008000001627983 */ /* 0x002ee80000300a00 */
[----:B------:R1:W-:Y:S04]  /*277a0*/  STL.64 [R1+0x860], R82 ;  /* 0x0008605201007387 */ /* 0x0003e80000100a00 */
[----:B-1----:R-:W4:Y:S04]  /*277b0*/  LDL.LU.64 R82, [R1+0x7e8] ;  /* 0x0007e80001527983 */ /* 0x002f280000300a00 */
[----:B------:R1:W-:Y:S04]  /*277c0*/  STL.64 [R1+0x850], R176 ;  /* 0x000850b001007387 */ /* 0x0003e80000100a00 */
[----:B-1----:R-:W2:Y:S04]  /*277d0*/  LDL.LU.64 R176, [R1+0x13e0] ;  /* 0x0013e00001b07983 */ /* 0x002ea80000300a00 */
[----:B------:R1:W-:Y:S04]  /*277e0*/  STL.64 [R1+0x848], R160 ;  /* 0x000848a001007387 */ /* 0x0003e80000100a00 */
[----:B-1----:R-:W2:Y:S04]  /*277f0*/  LDL.LU.64 R160, [R1+0x13d8] ;  /* 0x0013d80001a07983 */ /* 0x002ea80000300a00 */
[----:B------:R1:W-:Y:S04]  /*27800*/  STL.64 [R1+0x840], R144 ;  /* 0x0008409001007387 */ /* 0x0003e80000100a00 */
[----:B-1----:R-:W2:Y:S04]  /*27810*/  LDL.LU.64 R144, [R1+0x13d0] ;  /* 0x0013d00001907983 */ /* 0x002ea80000300a00 */
[----:B------:R1:W-:Y:S04]  /*27820*/  STL.64 [R1+0x838], R116 ;  /* 0x0008387401007387 */ /* 0x0003e80000100a00 */
[----:B-1----:R-:W2:Y:S04]  /*27830*/  LDL.LU.64 R116, [R1+0x13c8] ;  /* 0x0013c80001747983 */ /* 0x002ea80000300a00 */
[----:B------:R1:W-:Y:S04]  /*27840*/  STL.64 [R1+0x828], R236 ;  /* 0x000828ec01007387 */ /* 0x0003e80000100a00 */
[----:B-1----:R-:W2:Y:S01]  /*27850*/  LDL.LU.64 R236, [R1+0x13c0] ;  /* 0x0013c00001ec7983 */ /* 0x002ea20000300a00 */
[----:B------:R-:W-:-:S04]  /*27860*/  IMAD.WIDE R100, R135, 0x4, R100 ;  /* 0x0000000487647825 */ /* 0x000fc800078e0264 */
[----:B------:R-:W-:-:S04]  /*27870*/  IMAD.WIDE R84, R135, 0x4, R84 ;  /* 0x0000000487547825 */ /* 0x000fc800078e0254 */
[----:B------:R-:W-:-:S04]  /*27880*/  IMAD.WIDE R68, R135, 0x4, R68 ;  /* 0x0000000487447825 */ /* 0x000fc800078e0244 */
[----:B------:R-:W-:-:S04]  /*27890*/  IMAD.WIDE R52, R135, 0x4, R52 ;  /* 0x0000000487347825 */ /* 0x000fc800078e0234 */
[----:B------:R-:W-:-:S04]  /*278a0*/  IMAD.WIDE R36, R135, 0x4, R36 ;  /* 0x0000000487247825 */ /* 0x000fc800078e0224 */
[----:B------:R-:W-:-:S04]  /*278b0*/  IMAD.WIDE R112, R135, 0x4, R112 ;  /* 0x0000000487707825 */ /* 0x000fc800078e0270 */
[----:B--2---:R-:W-:-:S05]  /*278c0*/  IMAD.WIDE R236, R135, 0x4, R236 ;  /* 0x0000000487ec7825 */ /* 0x004fca00078e02ec */
        /* <DEDUP_REMOVED lines=36> */
[C---:B------:R-:W-:Y:S01]  /*27b10*/  IMAD.WIDE R222, R135.reuse, 0x4, R222 ;  /* 0x0000000487de7825 */ /* 0x040fe200078e02de */
[----:B------:R1:W-:Y:S03]  /*27b20*/  STL.64 [R1+0x780], R240 ;  /* 0x000780f001007387 */ /* 0x0003e60000100a00 */
[----:B------:R-:W-:-:S04]  /*27b30*/  IMAD.WIDE R190, R135, 0x4, R190 ;  /* 0x0000000487be7825 */ /* 0x000fc800078e02be */
[C---:B------:R-:W-:Y:S01]  /*27b40*/  IMAD.WIDE R174, R135.reuse, 0x4, R174 ;  /* 0x0000000487ae7825 */ /* 0x040fe200078e02ae */
[----:B-1----:R-:W2:Y:S03]  /*27b50*/  LDL.LU.64 R240, [R1+0x1358] ;  /* 0x0013580001f07983 */ /* 0x002ea60000300a00 */
[C---:B------:R-:W-:Y:S01]  /*27b60*/  IMAD.WIDE R158, R135.reuse, 0x4, R158 ;  /* 0x00000004879e7825 */ /* 0x040fe200078e029e */
[----:B------:R1:W-:Y:S03]  /*27b70*/  STL.64 [R1+0x770], R222 ;  /* 0x000770de01007387 */ /* 0x0003e60000100a00 */
[----:B------:R-:W-:-:S04]  /*27b80*/  IMAD.WIDE R130, R135, 0x4, R130 ;  /* 0x0000000487827825 */ /* 0x000fc800078e0282 */
[C---:B------:R-:W-:Y:S01]  /*27b90*/  IMAD.WIDE R114, R135.reuse, 0x4, R114 ;  /* 0x0000000487727825 */ /* 0x040fe200078e0272 */
[----:B-1----:R-:W2:Y:S03]  /*27ba0*/  LDL.LU.64 R222, [R1+0x1350] ;  /* 0x0013500001de7983 */ /* 0x002ea60000300a00 */
[----:B---3--:R-:W-:-:S04]  /*27bb0*/  IMAD.WIDE R98, R135, 0x4, R98 ;  /* 0x0000000487627825 */ /* 0x008fc800078e0262 */
[----:B----4-:R-:W-:-:S04]  /*27bc0*/  IMAD.WIDE R82, R135, 0x4, R82 ;  /* 0x0000000487527825 */ /* 0x010fc800078e0252 */
[----:B------:R-:W-:-:S04]  /*27bd0*/  IMAD.WIDE R50, R135, 0x4, R50 ;  /* 0x0000000487327825 */ /* 0x000fc800078e0232 */
[----:B------:R-:W-:-:S04]  /*27be0*/  IMAD.WIDE R34, R135, 0x4, R34 ;  /* 0x0000000487227825 */ /* 0x000fc800078e0222 */
[----:B------:R-:W-:-:S04]  /*27bf0*/  IMAD.WIDE R18, R135, 0x4, R18 ;  /* 0x0000000487127825 */ /* 0x000fc800078e0212 */
[----:B------:R-:W-:-:S04]  /*27c00*/  IMAD.WIDE R238, R135, 0x4, R238 ;  /* 0x0000000487ee7825 */ /* 0x000fc800078e02ee */
[----:B------:R-:W-:-:S04]  /*27c10*/  IMAD.WIDE R96, R135, 0x4, R96 ;  /* 0x0000000487607825 */ /* 0x000fc800078e0260 */
[----:B------:R-:W-:-:S04]  /*27c20*/  IMAD.WIDE R236, R135, 0x4, R236 ;  /* 0x0000000487ec7825 */ /* 0x000fc800078e02ec */
[----:B--2---:R-:W-:-:S04]  /*27c30*/  IMAD.WIDE R66, R135, 0x4, R66 ;  /* 0x0000000487427825 */ /* 0x004fc800078e0242 */
[----:B------:R-:W-:-:S05]  /*27c40*/  IMAD.WIDE R206, R135, 0x4, R206 ;  /* 0x0000000487ce7825 */ /* 0x000fca00078e02ce */
[----:B------:R1:W-:Y:S04]  /*27c50*/  STL.64 [R1+0x768], R206 ;  /* 0x000768ce01007387 */ /* 0x0003e80000100a00 */
[----:B-1----:R-:W2:Y:S04]  /*27c60*/  LDL.LU.64 R206, [R1+0x1348] ;  /* 0x0013480001ce7983 */ /* 0x002ea80000300a00 */
        /* <DEDUP_REMOVED lines=27> */
[----:B-1----:R-:W3:Y:S01]  /*27e20*/  LDL.LU.64 R236, [R1+0x12d8] ;  /* 0x0012d80001ec7983 */ /* 0x002ee20000300a00 */
[----:B------:R-:W-:-:S04]  /*27e30*/  IMAD.WIDE R220, R135, 0x4, R220 ;  /* 0x0000000487dc7825 */ /* 0x000fc800078e02dc */
        /* <DEDUP_REMOVED lines=12> */
[----:B--2---:R-:W-:-:S04]  /*27f00*/  IMAD.WIDE R96, R135, 0x4, R96 ;  /* 0x0000000487607825 */ /* 0x004fc800078e0260 */
[----:B---3--:R-:W-:-:S05]  /*27f10*/  IMAD.WIDE R236, R135, 0x4, R236 ;  /* 0x0000000487ec7825 */ /* 0x008fca00078e02ec */
[----:B------:R1:W-:Y:S04]  /*27f20*/  STL.64 [R1+0x6c0], R236 ;  /* 0x0006c0ec01007387 */ /* 0x0003e80000100a00 */
[----:B-1----:R-:W2:Y:S04]  /*27f30*/  LDL.LU.64 R236, [R1+0x12d0] ;  /* 0x0012d00001ec7983 */ /* 0x002ea80000300a00 */
[----:B------:R1:W-:Y:S04]  /*27f40*/  STL.64 [R1+0x6b8], R220 ;  /* 0x0006b8dc01007387 */ /* 0x0003e80000100a00 */
[----:B-1----:R-:W3:Y:S04]  /*27f50*/  LDL.LU.64 R220, [R1+0x12c8] ;  /* 0x0012c80001dc7983 */ /* 0x002ee80000300a00 */
        /* <DEDUP_REMOVED lines=27> */
[----:B--2---:R-:W-:-:S05]  /*28110*/  IMAD.WIDE R246, R135, 0x4, R246 ;  /* 0x0000000487f67825 */ /* 0x004fca00078e02f6 */
[----:B------:R1:W-:Y:S02]  /*28120*/  STL.64 [R1+0x638], R246 ;  /* 0x000638f601007387 */ /* 0x0003e40000100a00 */
[----:B-1----:R-:W-:-:S04]  /*28130*/  IMAD.WIDE R246, R135, 0x4, R238 ;  /* 0x0000000487f67825 */ /* 0x002fc800078e02ee */
[C---:B------:R-:W-:Y:S01]  /*28140*/  IMAD.WIDE R238, R135.reuse, 0x4, R4 ;  /* 0x0000000487ee7825 */ /* 0x040fe200078e0204 */
[----:B------:R-:W-:Y:S03]  /*28150*/  STL.64 [R1+0x630], R246 ;  /* 0x000630f601007387 */ /* 0x000fe60000100a00 */
[C---:B------:R-:W-:Y:S01]  /*28160*/  IMAD.WIDE R4, R135.reuse, 0x4, R8 ;  /* 0x0000000487047825 */ /* 0x040fe200078e0208 */
[----:B------:R-:W-:Y:S03]  /*28170*/  STL.64 [R1+0x628], R238 ;  /* 0x000628ee01007387 */ /* 0x000fe60000100a00 */
[C---:B------:R-:W-:Y:S01]  /*28180*/  IMAD.WIDE R8, R135.reuse, 0x4, R10 ;  /* 0x0000000487087825 */ /* 0x040fe200078e020a */
[----:B------:R1:W-:Y:S04]  /*28190*/  STL.64 [R1+0x620], R6 ;  /* 0x0006200601007387 */ /* 0x0003e80000100a00 */
[----:B------:R2:W-:Y:S04]  /*281a0*/  STL.64 [R1+0x610], R4 ;  /* 0x0006100401007387 */ /* 0x0005e80000100a00 */
[----:B------:R3:W-:Y:S01]  /*281b0*/  STL.64 [R1+0x608], R8 ;  /* 0x0006080801007387 */ /* 0x0007e20000100a00 */
[----:B-1----:R-:W-:-:S04]  /*281c0*/  IMAD.WIDE R6, R135, 0x4, R12 ;  /* 0x0000000487067825 */ /* 0x002fc800078e020c */
[C---:B--2---:R-:W-:Y:S01]  /*281d0*/  IMAD.WIDE R4, R135.reuse, 0x4, R14 ;  /* 0x0000000487047825 */ /* 0x044fe200078e020e */
[----:B------:R1:W-:Y:S03]  /*281e0*/  STL.64 [R1+0x600], R6 ;  /* 0x0006000601007387 */ /* 0x0003e60000100a00 */
[C---:B---3--:R-:W-:Y:S01]  /*281f0*/  IMAD.WIDE R8, R135.reuse, 0x4, R16 ;  /* 0x0000000487087825 */ /* 0x048fe200078e0210 */
        /* <DEDUP_REMOVED lines=54> */
[----:B------:R2:W-:Y:S03]  /*28560*/  STL.64 [R1+0x4f8], R4 ;  /* 0x0004f80401007387 */ /* 0x0005e60000100a00 */
[C---:B------:R-:W-:Y:S01]  /*28570*/  IMAD.WIDE R238, R135.reuse, 0x4, R70 ;  /* 0x0000000487ee7825 */ /* 0x040fe200078e0246 */
[----:B------:R3:W-:Y:S03]  /*28580*/  STL.64 [R1+0x4e0], R8 ;  /* 0x0004e00801007387 */ /* 0x0007e60000100a00 */
[C---:B-1----:R-:W-:Y:S01]  /*28590*/  IMAD.WIDE R6, R135.reuse, 0x4, R74 ;  /* 0x0000000487067825 */ /* 0x042fe200078e024a */
[----:B------:R-:W-:Y:S03]  /*285a0*/  STL.64 [R1+0x4f0], R238 ;  /* 0x0004f0ee01007387 */ /* 0x000fe60000100a00 */
        /* <DEDUP_REMOVED lines=64> */
[----:B------:R-:W-:Y:S01]  /*289b0*/  STL.64 [R1+0x380], R8 ;  /* 0x0003800801007387 */ /* 0x000fe20000100a00 */
[----:B-1----:R-:W-:-:S04]  /*289c0*/  IMAD.WIDE R6, R135, 0x4, R152 ;  /* 0x0000000487067825 */ /* 0x002fc800078e0298 */
[C---:B--2---:R-:W-:Y:S01]  /*289d0*/  IMAD.WIDE R4, R135.reuse, 0x4, R154 ;  /* 0x0000000487047825 */ /* 0x044fe200078e029a */
[----:B------:R1:W-:Y:S03]  /*289e0*/  STL.64 [R1+0x370], R6 ;  /* 0x0003700601007387 */ /* 0x0003e60000100a00 */
[C---:B------:R-:W-:Y:S01]  /*289f0*/  IMAD.WIDE R150, R135.reuse, 0x4, R156 ;  /* 0x0000000487967825 */ /* 0x040fe200078e029c */
[----:B------:R2:W-:Y:S03]  /*28a00*/  STL.64 [R1+0x368], R4 ;  /* 0x0003680401007387 */ /* 0x0005e60000100a00 */
[C---:B------:R-:W-:Y:S01]  /*28a10*/  IMAD.WIDE R144, R135.reuse, 0x4, R158 ;  /* 0x0000000487907825 */ /* 0x040fe200078e029e */
[----:B------:R-:W-:Y:S03]  /*28a20*/  STL.64 [R1+0x360], R150 ;  /* 0x0003609601007387 */ /* 0x000fe60000100a00 */
[----:B-1----:R-:W-:-:S04]  /*28a30*/  IMAD.WIDE R6, R135, 0x4, R162 ;  /* 0x0000000487067825 */ /* 0x002fc800078e02a2 */
[----:B--2---:R-:W-:-:S05]  /*28a40*/  IMAD.WIDE R4, R135, 0x4, R160 ;  /* 0x0000000487047825 */ /* 0x004fca00078e02a0 */
[----:B------:R1:W-:Y:S01]  /*28a50*/  STL.64 [R1+0x348], R4 ;  /* 0x0003480401007387 */ /* 0x0003e20000100a00 */
[----:B------:R-:W-:-:S03]  /*28a60*/  IMAD.WIDE R8, R135, 0x4, R166 ;  /* 0x0000000487087825 */ /* 0x000fc600078e02a6 */
[----:B------:R2:W-:Y:S04]  /*28a70*/  STL.64 [R1+0x338], R6 ;  /* 0x0003380601007387 */ /* 0x0005e80000100a00 */
[----:B------:R-:W-:Y:S01]  /*28a80*/  STL.64 [R1+0x350], R144 ;  /* 0x0003509001007387 */ /* 0x000fe20000100a00 */
[----:B-1----:R-:W-:-:S04]  /*28a90*/  IMAD.WIDE R4, R135, 0x4, R164 ;  /* 0x0000000487047825 */ /* 0x002fc800078e02a4 */
[C---:B--2---:R-:W-:Y:S01]  /*28aa0*/  IMAD.WIDE R6, R135.reuse, 0x4, R168 ;  /* 0x0000000487067825 */ /* 0x044fe200078e02a8 */
[----:B------:R1:W-:Y:S04]  /*28ab0*/  STL.64 [R1+0x330], R4 ;  /* 0x0003300401007387 */ /* 0x0003e80000100a00 */
[----:B------:R4:W-:Y:S01]  /*28ac0*/  STL.64 [R1+0x320], R8 ;  /* 0x0003200801007387 */ /* 0x0009e20000100a00 */
[----:B------:R-:W-:-:S03]  /*28ad0*/  IMAD.WIDE R148, R135, 0x4, R172 ;  /* 0x0000000487947825 */ /* 0x000fc600078e02ac */
[----:B------:R2:W-:Y:S01]  /*28ae0*/  STL.64 [R1+0x318], R6 ;  /* 0x0003180601007387 */ /* 0x0005e20000100a00 */
[----:B-1----:R-:W-:-:S04]  /*28af0*/  IMAD.WIDE R4, R135, 0x4, R170 ;  /* 0x0000000487047825 */ /* 0x002fc800078e02aa */
[C---:B----4-:R-:W-:Y:S01]  /*28b00*/  IMAD.WIDE R8, R135.reuse, 0x4, R174 ;  /* 0x0000000487087825 */ /* 0x050fe200078e02ae */
[----:B------:R1:W-:Y:S04]  /*28b10*/  STL.64 [R1+0x308], R4 ;  /* 0x0003080401007387 */ /* 0x0003e80000100a00 */
[----:B------:R3:W-:Y:S01]  /*28b20*/  STL.64 [R1+0x2f0], R8 ;  /* 0x0002f00801007387 */ /* 0x0007e20000100a00 */
[----:B--2---:R-:W-:-:S03]  /*28b30*/  IMAD.WIDE R6, R135, 0x4, R178 ;  /* 0x0000000487067825 */ /* 0x004fc600078e02b2 */
[----:B------:R-:W-:Y:S01]  /*28b40*/  STL.64 [R1+0x300], R148 ;  /* 0x0003009401007387 */ /* 0x000fe20000100a00 */
[----:B-1----:R-:W-:-:S05]  /*28b50*/  IMAD.WIDE R4, R135, 0x4, R176 ;  /* 0x0000000487047825 */ /* 0x002fca00078e02b0 */
[----:B------:R1:W-:Y:S01]  /*28b60*/  STL.64 [R1+0x2e0], R4 ;  /* 0x0002e00401007387 */ /* 0x0003e20000100a00 */
[----:B---3--:R-:W-:-:S03]  /*28b70*/  IMAD.WIDE R8, R135, 0x4, R182 ;  /* 0x0000000487087825 */ /* 0x008fc600078e02b6 */
[----:B------:R2:W-:Y:S01]  /*28b80*/  STL.64 [R1+0x2d8], R6 ;  /* 0x0002d80601007387 */ /* 0x0005e20000100a00 */
[----:B-1----:R-:W-:-:S04]  /*28b90*/  IMAD.WIDE R4, R135, 0x4, R180 ;  /* 0x0000000487047825 */ /* 0x002fc800078e02b4 */
[C---:B--2---:R-:W-:Y:S01]  /*28ba0*/  IMAD.WIDE R6, R135.reuse, 0x4, R184 ;  /* 0x0000000487067825 */ /* 0x044fe200078e02b8 */
[----:B------:R1:W-:Y:S04]  /*28bb0*/  STL.64 [R1+0x2c8], R4 ;  /* 0x0002c80401007387 */ /* 0x0003e80000100a00 */
[----:B------:R2:W-:Y:S01]  /*28bc0*/  STL.64 [R1+0x2c0], R8 ;  /* 0x0002c00801007387 */ /* 0x0005e20000100a00 */
[----:B------:R-:W-:-:S03]  /*28bd0*/  IMAD.WIDE R146, R135, 0x4, R188 ;  /* 0x0000000487927825 */ /* 0x000fc600078e02bc */
[----:B------:R3:W-:Y:S01]  /*28be0*/  STL.64 [R1+0x2b0], R6 ;  /* 0x0002b00601007387 */ /* 0x0007e20000100a00 */
[----:B-1----:R-:W-:-:S04]  /*28bf0*/  IMAD.WIDE R4, R135, 0x4, R186 ;  /* 0x0000000487047825 */ /* 0x002fc800078e02ba */
[C---:B--2---:R-:W-:Y:S01]  /*28c00*/  IMAD.WIDE R8, R135.reuse, 0x4, R190 ;  /* 0x0000000487087825 */ /* 0x044fe200078e02be */
[----:B------:R1:W-:Y:S03]  /*28c10*/  STL.64 [R1+0x2a8], R4 ;  /* 0x0002a80401007387 */ /* 0x0003e60000100a00 */
[C---:B---3--:R-:W-:Y:S01]  /*28c20*/  IMAD.WIDE R6, R135.reuse, 0x4, R194 ;  /* 0x0000000487067825 */ /* 0x048fe200078e02c2 */
[----:B------:R2:W-:Y:S04]  /*28c30*/  STL.64 [R1+0x290], R8 ;  /* 0x0002900801007387 */ /* 0x0005e80000100a00 */
[----:B------:R-:W-:Y:S01]  /*28c40*/  STL.64 [R1+0x298], R146 ;  /* 0x0002989201007387 */ /* 0x000fe20000100a00 */
[----:B-1----:R-:W-:-:S05]  /*28c50*/  IMAD.WIDE R4, R135, 0x4, R192 ;  /* 0x0000000487047825 */ /* 0x002fca00078e02c0 */
[----:B------:R1:W-:Y:S01]  /*28c60*/  STL.64 [R1+0x280], R4 ;  /* 0x0002800401007387 */ /* 0x0003e20000100a00 */
[----:B--2---:R-:W-:-:S03]  /*28c70*/  IMAD.WIDE R8, R135, 0x4, R198 ;  /* 0x0000000487087825 */ /* 0x004fc600078e02c6 */
[----:B------:R2:W-:Y:S01]  /*28c80*/  STL.64 [R1+0x278], R6 ;  /* 0x0002780601007387 */ /* 0x0005e20000100a00 */
[----:B-1----:R-:W-:-:S04]  /*28c90*/  IMAD.WIDE R4, R135, 0x4, R196 ;  /* 0x0000000487047825 */ /* 0x002fc800078e02c4 */
[C---:B--2---:R-:W-:Y:S01]  /*28ca0*/  IMAD.WIDE R6, R135.reuse, 0x4, R200 ;  /* 0x0000000487067825 */ /* 0x044fe200078e02c8 */
[----:B------:R1:W-:Y:S04]  /*28cb0*/  STL.64 [R1+0x270], R4 ;  /* 0x0002700401007387 */ /* 0x0003e80000100a00 */
[----:B------:R-:W-:Y:S04]  /*28cc0*/  STL.64 [R1+0x268], R8 ;  /* 0x0002680801007387 */ /* 0x000fe80000100a00 */
[----:B------:R-:W2:Y:S01]  /*28cd0*/  LDL.LU.64 R26, [R1] ;  /* 0x00000000011a7983 */ /* 0x000ea20000300a00 */
[----:B-1----:R-:W-:-:S03]  /*28ce0*/  IMAD.WIDE R4, R135, 0x4, R202 ;  /* 0x0000000487047825 */ /* 0x002fc600078e02ca */
[----:B------:R1:W-:Y:S04]  /*28cf0*/  STL.64 [R1+0x260], R6 ;  /* 0x0002600601007387 */ /* 0x0003e80000100a00 */
[----:B------:R-:W3:Y:S04]  /*28d00*/  LDL.LU.64 R14, [R1+0x8] ;  /* 0x00000800010e7983 */ /* 0x000ee80000300a00 */
[----:B------:R4:W-:Y:S04]  /*28d10*/  STL.64 [R1+0x20], R4 ;  /* 0x0000200401007387 */ /* 0x0009e80000100a00 */
[----:B------:R-:W4:Y:S04]  /*28d20*/  LDL.LU.64 R22, [R1+0x10] ;  /* 0x0000100001167983 */ /* 0x000f280000300a00 */
[----:B-1----:R-:W4:Y:S04]  /*28d30*/  LDL.LU.64 R6, [R1+0x18] ;  /* 0x0000180001067983 */ /* 0x002f280000300a00 */
[----:B------:R-:W4:Y:S04]  /*28d40*/  LDL.LU.64 R20, [R1+0x28] ;  /* 0x0000280001147983 */ /* 0x000f280000300a00 */
[----:B------:R-:W4:Y:S04]  /*28d50*/  LDL.LU.64 R18, [R1+0x30] ;  /* 0x0000300001127983 */ /* 0x000f280000300a00 */
[----:B------:R-:W4:Y:S04]  /*28d60*/  LDL.LU.64 R16, [R1+0x38] ;  /* 0x0000380001107983 */ /* 0x000f280000300a00 */
[----:B------:R-:W4:Y:S04]  /*28d70*/  LDL.LU.64 R10, [R1+0x40] ;  /* 0x00004000010a7983 */ /* 0x000f280000300a00 */
[----:B------:R-:W4:Y:S04]  /*28d80*/  LDL.LU.64 R8, [R1+0x48] ;  /* 0x0000480001087983 */ /* 0x000f280000300a00 */
[----:B------:R-:W4:Y:S01]  /*28d90*/  LDL.LU.64 R12, [R1+0x50] ;  /* 0x00005000010c7983 */ /* 0x000f220000300a00 */
[----:B---3--:R-:W-:-:S03]  /*28da0*/  IMAD.WIDE R124, R135, 0x4, R14 ;  /* 0x00000004877c7825 */ /* 0x008fc600078e020e */
[----:B------:R-:W3:Y:S01]  /*28db0*/  LDL.LU.64 R14, [R1+0x58] ;  /* 0x00005800010e7983 */ /* 0x000ee20000300a00 */
[----:B--2---:R-:W-:-:S04]  /*28dc0*/  IMAD.WIDE R104, R135, 0x4, R26 ;  /* 0x0000000487687825 */ /* 0x004fc800078e021a */
[----:B----4-:R-:W-:-:S04]  /*28dd0*/  IMAD.WIDE R26, R135, 0x4, R20 ;  /* 0x00000004871a7825 */ /* 0x010fc800078e0214 */
[C---:B------:R-:W-:Y:S02]  /*28de0*/  IMAD.WIDE R106, R135.reuse, 0x4, R8 ;  /* 0x00000004876a7825 */ /* 0x040fe400078e0208 */
[----:B------:R-:W2:Y:S04]  /*28df0*/  LDL.LU.64 R8, [R1+0x60] ;  /* 0x0000600001087983 */ /* 0x000ea80000300a00 */
[----:B------:R-:W4:Y:S04]  /*28e00*/  LDL.LU.64 R28, [R1+0x68] ;  /* 0x00006800011c7983 */ /* 0x000f280000300a00 */
[----:B------:R-:W2:Y:S04]  /*28e10*/  LDL.LU.64 R48, [R1+0x70] ;  /* 0x0000700001307983 */ /* 0x000ea80000300a00 */
[----:B------:R-:W2:Y:S01]  /*28e20*/  LDL.LU.64 R68, [R1+0x78] ;  /* 0x0000780001447983 */ /* 0x000ea20000300a00 */
[----:B------:R-:W-:-:S03]  /*28e30*/  IMAD.WIDE R86, R135, 0x4, R10 ;  /* 0x0000000487567825 */ /* 0x000fc600078e020a */
[----:B------:R-:W2:Y:S04]  /*28e40*/  LDL.LU.64 R76, [R1+0x80] ;  /* 0x00008000014c7983 */ /* 0x000ea80000300a00 */
        /* <DEDUP_REMOVED lines=9> */
[----:B------:R-:W2:Y:S01]  /*28ee0*/  LDL.LU.64 R20, [R1+0xd0] ;  /* 0x0000d00001147983 */ /* 0x000ea20000300a00 */
[----:B------:R-:W-:-:S03]  /*28ef0*/  IMAD.WIDE R126, R135, 0x4, R12 ;  /* 0x00000004877e7825 */ /* 0x000fc600078e020c */
[----:B------:R-:W4:Y:S04]  /*28f00*/  LDL.LU.64 R56, [R1+0xd8] ;  /* 0x0000d80001387983 */ /* 0x000f280000300a00 */
[----:B------:R-:W4:Y:S01]  /*28f10*/  LDL.LU.64 R12, [R1+0xe0] ;  /* 0x0000e000010c7983 */ /* 0x000f220000300a00 */
[----:B------:R-:W-:-:S03]  /*28f20*/  IMAD.WIDE R188, R135, 0x4, R22 ;  /* 0x0000000487bc7825 */ /* 0x000fc600078e0216 */
        /* <DEDUP_REMOVED lines=8> */
[----:B------:R-:W-:-:S04]  /*28fb0*/  IMAD.WIDE R66, R135, 0x4, R16 ;  /* 0x0000000487427825 */ /* 0x000fc800078e0210 */
[C---:B---3--:R-:W-:Y:S02]  /*28fc0*/  IMAD.WIDE R190, R135.reuse, 0x4, R14 ;  /* 0x0000000487be7825 */ /* 0x048fe400078e020e */
[----:B------:R-:W3:Y:S04]  /*28fd0*/  LDL.LU.64 R14, [R1+0x120] ;  /* 0x00012000010e7983 */ /* 0x000ee80000300a00 */
[----:B------:R-:W3:Y:S04]  /*28fe0*/  LDL.LU.64 R34, [R1+0x128] ;  /* 0x0001280001227983 */ /* 0x000ee80000300a00 */
[----:B------:R-:W3:Y:S04]  /*28ff0*/  LDL.LU.64 R36, [R1+0x130] ;  /* 0x0001300001247983 */ /* 0x000ee80000300a00 */
[----:B------:R-:W3:Y:S04]  /*29000*/  LDL.LU.64 R18, [R1+0x138] ;  /* 0x0001380001127983 */ /* 0x000ee80000300a00 */
[----:B------:R-:W3:Y:S01]  /*29010*/  LDL.LU.64 R16, [R1+0x140] ;  /* 0x0001400001107983 */ /* 0x000ee20000300a00 */
[----:B--2---:R-:W-:-:S03]  /*29020*/  IMAD.WIDE R130, R135, 0x4, R20 ;  /* 0x0000000487827825 */ /* 0x004fc600078e0214 */
[----:B------:R-:W2:Y:S01]  /*29030*/  LDL.LU.64 R20, [R1+0x148] ;  /* 0x0001480001147983 */ /* 0x000ea20000300a00 */
[----:B------:R-:W-:-:S04]  /*29040*/  IMAD.WIDE R128, R135, 0x4, R72 ;  /* 0x0000000487807825 */ /* 0x000fc800078e0248 */
[----:B----4-:R-:W-:-:S04]  /*29050*/  IMAD.WIDE R194, R135, 0x4, R56 ;  /* 0x0000000487c27825 */ /* 0x010fc800078e0238 */
[----:B------:R-:W-:-:S04]  /*29060*/  IMAD.WIDE R88, R135, 0x4, R76 ;  /* 0x0000000487587825 */ /* 0x000fc800078e024c */
[----:B------:R-:W-:-:S04]  /*29070*/  IMAD.WIDE R72, R135, 0x4, R54 ;  /* 0x0000000487487825 */ /* 0x000fc800078e0236 */
[C---:B------:R-:W-:Y:S02]  /*29080*/  IMAD.WIDE R112, R135.reuse, 0x4, R22 ;  /* 0x0000000487707825 */ /* 0x040fe400078e0216 */
[----:B------:R-:W4:Y:S04]  /*29090*/  LDL.LU.64 R22, [R1+0x150] ;  /* 0x0001500001167983 */ /* 0x000f280000300a00 */
[----:B------:R-:W4:Y:S01]  /*290a0*/  LDL.LU.64 R160, [R1+0x158] ;  /* 0x0001580001a07983 */ /* 0x000f220000300a00 */
[----:B------:R-:W-:-:S04]  /*290b0*/  IMAD.WIDE R108, R135, 0x4, R74 ;  /* 0x00000004876c7825 */ /* 0x000fc800078e024a */
[----:B------:R-:W-:-:S04]  /*290c0*/  IMAD.WIDE R196, R135, 0x4, R38 ;  /* 0x0000000487c47825 */ /* 0x000fc800078e0226 */
[----:B------:R-:W-:-:S04]  /*290d0*/  IMAD.WIDE R110, R135, 0x4, R58 ;  /* 0x00000004876e7825 */ /* 0x000fc800078e023a */
[----:B------:R-:W-:-:S04]  /*290e0*/  IMAD.WIDE R176, R135, 0x4, R40 ;  /* 0x0000000487b07825 */ /* 0x000fc800078e0228 */
[----:B------:R-:W-:-:S04]  /*290f0*/  IMAD.WIDE R90, R135, 0x4, R60 ;  /* 0x00000004875a7825 */ /* 0x000fc800078e023c */
[----:B---3--:R-:W-:-:S04]  /*29100*/  IMAD.WIDE R54, R135, 0x4, R36 ;  /* 0x0000000487367825 */ /* 0x008fc800078e0224 */
[C---:B------:R-:W-:Y:S02]  /*29110*/  IMAD.WIDE R94, R135.reuse, 0x4, R16 ;  /* 0x00000004875e7825 */ /* 0x040fe400078e0210 */
[----:B------:R-:W3:Y:S04]  /*29120*/  LDL.LU.64 R16, [R1+0x160] ;  /* 0x0001600001107983 */ /* 0x000ee80000300a00 */
[----:B------:R-:W3:Y:S04]  /*29130*/  LDL.LU.64 R36, [R1+0x168] ;  /* 0x0001680001247983 */ /* 0x000ee80000300a00 */
[----:B------:R-:W3:Y:S04]  /*29140*/  LDL.LU.64 R56, [R1+0x170] ;  /* 0x0001700001387983 */ /* 0x000ee80000300a00 */
        /* <DEDUP_REMOVED lines=12> */
[----:B------:R-:W3:Y:S01]  /*29210*/  LDL.LU.64 R154, [R1+0x1d8] ;  /* 0x0001d800019a7983 */ /* 0x000ee20000300a00 */
[----:B--2---:R-:W-:-:S03]  /*29220*/  IMAD.WIDE R114, R135, 0x4, R20 ;  /* 0x0000000487727825 */ /* 0x004fc600078e0214 */
[----:B------:R-:W2:Y:S04]  /*29230*/  LDL.LU.64 R20, [R1+0x1e0] ;  /* 0x0001e00001147983 */ /* 0x000ea80000300a00 */
[----:B------:R-:W2:Y:S04]  /*29240*/  LDL.LU.64 R40, [R1+0x1e8] ;  /* 0x0001e80001287983 */ /* 0x000ea80000300a00 */
[----:B------:R-:W2:Y:S04]  /*29250*/  LDL.LU.64 R60, [R1+0x1f0] ;  /* 0x0001f000013c7983 */ /* 0x000ea80000300a00 */
[----:B------:R-:W2:Y:S04]  /*29260*/  LDL.LU.64 R80, [R1+0x1f8] ;  /* 0x0001f80001507983 */ /* 0x000ea80000300a00 */
[----:B------:R-:W2:Y:S04]  /*29270*/  LDL.LU.64 R100, [R1+0x200] ;  /* 0x0002000001647983 */ /* 0x000ea80000300a00 */
[----:B------:R-:W2:Y:S04]  /*29280*/  LDL.LU.64 R120, [R1+0x208] ;  /* 0x0002080001787983 */ /* 0x000ea80000300a00 */
[----:B------:R-:W2:Y:S01]  /*29290*/  LDL.LU.64 R152, [R1+0x218] ;  /* 0x0002180001987983 */ /* 0x000ea20000300a00 */
[----:B------:R-:W-:-:S04]  /*292a0*/  IMAD.WIDE R192, R135, 0x4, R70 ;  /* 0x0000000487c07825 */ /* 0x000fc800078e0246 */
[C---:B----4-:R-:W-:Y:S02]  /*292b0*/  IMAD.WIDE R178, R135.reuse, 0x4, R22 ;  /* 0x0000000487b27825 */ /* 0x050fe400078e0216 */
[----:B------:R-:W4:Y:S02]  /*292c0*/  LDL.LU.64 R22, [R1+0x220] ;  /* 0x0002200001167983 */ /* 0x000f240000300a00 */
[C---:B------:R-:W-:Y:S02]  /*292d0*/  IMAD.WIDE R92, R135.reuse, 0x4, R42 ;  /* 0x00000004875c7825 */ /* 0x040fe400078e022a */
[----:B------:R-:W4:Y:S02]  /*292e0*/  LDL.LU.64 R42, [R1+0x228] ;  /* 0x00022800012a7983 */ /* 0x000f240000300a00 */
[C---:B------:R-:W-:Y:S02]  /*292f0*/  IMAD.WIDE R70, R135.reuse, 0x4, R62 ;  /* 0x0000000487467825 */ /* 0x040fe400078e023e */
[----:B------:R-:W4:Y:S02]  /*29300*/  LDL.LU.64 R62, [R1+0x230] ;  /* 0x00023000013e7983 */ /* 0x000f240000300a00 */
[----:B------:R-:W-:-:S02]  /*29310*/  IMAD.WIDE R182, R135, 0x4, R138 ;  /* 0x0000000487b67825 */ /* 0x000fc400078e028a */
        /* <DEDUP_REMOVED lines=12> */
[----:B------:R-:W4:Y:S02]  /*293e0*/  LDL.64 R250, [R1+0x8e8] ;  /* 0x0008e80001fa7983 */ /* 0x000f240000100a00 */
[C---:B------:R-:W-:Y:S02]  /*293f0*/  IMAD.WIDE R4, R135.reuse, 0x4, R240 ;  /* 0x0000000487047825 */ /* 0x040fe400078e02f0 */
[----:B------:R-:W4:Y:S04]  /*29400*/  LDL.64 R248, [R1+0x890] ;  /* 0x0008900001f87983 */ /* 0x000f280000100a00 */
[----:B------:R-:W4:Y:S04]  /*29410*/  LDL.64 R244, [R1+0x838] ;  /* 0x0008380001f47983 */ /* 0x000f280000100a00 */
[----:B------:R-:W4:Y:S04]  /*29420*/  LDL.64 R242, [R1+0x7d8] ;  /* 0x0007d80001f27983 */ /* 0x000f280000100a00 */
[----:B------:R-:W4:Y:S04]  /*29430*/  LDL.64 R240, [R1+0x780] ;  /* 0x0007800001f07983 */ /* 0x000f280000100a00 */
[----:B------:R-:W4:Y:S04]  /*29440*/  LDL.64 R174, [R1+0x728] ;  /* 0x0007280001ae7983 */ /* 0x000f280000100a00 */
[----:B------:R-:W4:Y:S04]  /*29450*/  LDL.64 R172, [R1+0x6d0] ;  /* 0x0006d00001ac7983 */ /* 0x000f280000100a00 */
[----:B------:R-:W4:Y:S01]  /*29460*/  LDL.64 R170, [R1+0x680] ;  /* 0x0006800001aa7983 */ /* 0x000f220000100a00 */
[----:B------:R-:W-:-:S03]  /*29470*/  IMAD.WIDE R198, R135, 0x4, R160 ;  /* 0x0000000487c67825 */ /* 0x000fc600078e02a0 */
[----:B------:R-:W4:Y:S04]  /*29480*/  LDL.64 R168, [R1+0x638] ;  /* 0x0006380001a87983 */ /* 0x000f280000100a00 */
[----:B------:R-:W4:Y:S04]  /*29490*/  LDL.64 R166, [R1+0x5f0] ;  /* 0x0005f00001a67983 */ /* 0x000f280000100a00 */
[----:B------:R-:W4:Y:S01]  /*294a0*/  LDL.64 R164, [R1+0x5a0] ;  /* 0x0005a00001a47983 */ /* 0x000f220000100a00 */
[----:B------:R-:W-:-:S03]  /*294b0*/  IMAD.WIDE R246, R135, 0x4, R204 ;  /* 0x0000000487f67825 */ /* 0x000fc600078e02cc */
[----:B------:R-:W4:Y:S04]  /*294c0*/  LDL.64 R162, [R1+0x558] ;  /* 0x0005580001a27983 */ /* 0x000f280000100a00 */
[----:B------:R-:W4:Y:S01]  /*294d0*/  LDL.64 R160, [R1+0x508] ;  /* 0x0005080001a07983 */ /* 0x000f220000100a00 */
[----:B---3--:R-:W-:-:S03]  /*294e0*/  IMAD.WIDE R180, R135, 0x4, R158 ;  /* 0x0000000487b47825 */ /* 0x008fc600078e029e */
[----:B------:R-:W3:Y:S01]  /*294f0*/  LDL.64 R158, [R1+0x4b8] ;  /* 0x0004b800019e7983 */ /* 0x000ee20000100a00 */
[----:B------:R-:W-:-:S03]  /*29500*/  IMAD.WIDE R200, R135, 0x4, R156 ;  /* 0x0000000487c87825 */ /* 0x000fc600078e029c */
[----:B------:R-:W3:Y:S01]  /*29510*/  LDL.64 R156, [R1+0x468] ;  /* 0x00046800019c7983 */ /* 0x000ee20000100a00 */
[----:B------:R-:W-:-:S03]  /*29520*/  IMAD.WIDE R202, R135, 0x4, R154 ;  /* 0x0000000487ca7825 */ /* 0x000fc600078e029a */
[----:B------:R-:W3:Y:S01]  /*29530*/  LDL.64 R154, [R1+0x410] ;  /* 0x00041000019a7983 */ /* 0x000ee20000100a00 */
[----:B--2---:R-:W-:-:S03]  /*29540*/  IMAD.WIDE R204, R135, 0x4, R152 ;  /* 0x0000000487cc7825 */ /* 0x004fc600078e0298 */
[----:B------:R-:W2:Y:S04]  /*29550*/  LDL.64 R152, [R1+0x3b8] ;  /* 0x0003b80001987983 */ /* 0x000ea80000100a00 */
[----:B----4-:R-:W-:Y:S04]  /*29560*/  LDGSTS.E [R136+0x40000], desc[UR22][R250.64], P2 ;  /* 0x40000000fa887fae */ /* 0x010fe800091a1016 */
[----:B------:R-:W-:Y:S04]  /*29570*/  LDGSTS.E [R136+0x40400], desc[UR22][R248.64], P2 ;  /* 0x40400000f8887fae */ /* 0x000fe800091a1016 */
[----:B------:R-:W-:Y:S04]  /*29580*/  LDGSTS.E [R136+0x40800], desc[UR22][R244.64], P2 ;  /* 0x40800000f4887fae */ /* 0x000fe800091a1016 */
[----:B------:R-:W-:Y:S04]  /*29590*/  LDGSTS.E [R136+0x40c00], desc[UR22][R242.64], P2 ;  /* 0x40c00000f2887fae */ /* 0x000fe800091a1016 */
[----:B------:R-:W-:Y:S04]  /*295a0*/  LDGSTS.E [R136+0x41000], desc[UR22][R240.64], P2 ;  /* 0x41000000f0887fae */ /* 0x000fe800091a1016 */
[----:B------:R-:W-:Y:S04]  /*295b0*/  LDGSTS.E [R136+0x41400], desc[UR22][R174.64], P2 ;  /* 0x41400000ae887fae */ /* 0x000fe800091a1016 */
[----:B------:R-:W4:Y:S04]  /*295c0*/  LDL.64 R242, [R1+0x8d8] ;  /* 0x0008d80001f27983 */ /* 0x000f280000100a00 */
[----:B------:R-:W4:Y:S04]  /*295d0*/  LDL.64 R240, [R1+0x880] ;  /* 0x0008800001f07983 */ /* 0x000f280000100a00 */
[----:B------:R-:W-:Y:S04]  /*295e0*/  LDGSTS.E [R136+0x41800], desc[UR22][R172.64], P2 ;  /* 0x41800000ac887fae */ /* 0x000fe800091a1016 */
        /* <DEDUP_REMOVED lines=13> */
[----:B------:R-:W4:Y:S01]  /*296c0*/  LDL.64 R160, [R1+0x5e8] ;  /* 0x0005e80001a07983 */ /* 0x000f220000100a00 */
[----:B------:R-:W-:-:S04]  /*296d0*/  IMAD.WIDE R220, R135, 0x4, R220 ;  /* 0x0000000487dc7825 */ /* 0x000fc800078e02dc */
[C---:B------:R-:W-:Y:S01]  /*296e0*/  IMAD.WIDE R236, R135.reuse, 0x4, R236 ;  /* 0x0000000487ec7825 */ /* 0x040fe200078e02ec */
[----:B---3--:R-:W-:Y:S04]  /*296f0*/  LDGSTS.E [R136+0x43400], desc[UR22][R158.64], P2 ;  /* 0x434000009e887fae */ /* 0x008fe800091a1016 */
[----:B------:R-:W-:Y:S04]  /*29700*/  LDGSTS.E [R136+0x43800], desc[UR22][R156.64], P2 ;  /* 0x438000009c887fae */ /* 0x000fe800091a1016 */
[----:B------:R-:W3:Y:S04]  /*29710*/  LDL.64 R158, [R1+0x598] ;  /* 0x00059800019e7983 */ /* 0x000ee80000100a00 */
[----:B------:R-:W3:Y:S04]  /*29720*/  LDL.64 R156, [R1+0x550] ;  /* 0x00055000019c7983 */ /* 0x000ee80000100a00 */
[----:B------:R-:W-:Y:S04]  /*29730*/  LDGSTS.E [R136+0x43c00], desc[UR22][R154.64], P2 ;  /* 0x43c000009a887fae */ /* 0x000fe800091a1016 */
[----:B------:R-:W3:Y:S04]  /*29740*/  LDL.64 R154, [R1+0x500] ;  /* 0x00050000019a7983 */ /* 0x000ee80000100a00 */
[----:B--2---:R-:W-:Y:S04]  /*29750*/  LDGSTS.E [R136+0x44000], desc[UR22][R152.64], P2 ;  /* 0x4400000098887fae */ /* 0x004fe800091a1016 */
[----:B------:R-:W-:Y:S04]  /*29760*/  LDGSTS.E [R136+0x44400], desc[UR22][R150.64], P2 ;  /* 0x4440000096887fae */ /* 0x000fe800091a1016 */
[----:B------:R-:W-:Y:S04]  /*29770*/  LDGSTS.E [R136+0x44800], desc[UR22][R148.64], P2 ;  /* 0x4480000094887fae */ /* 0x000fe800091a1016 */
[----:B------:R-:W2:Y:S04]  /*29780*/  LDL.64 R152, [R1+0x4b0] ;  /* 0x0004b00001987983 */ /* 0x000ea80000100a00 */
[----:B------:R-:W2:Y:S04]  /*29790*/  LDL.64 R150, [R1+0x460] ;  /* 0x0004600001967983 */ /* 0x000ea80000100a00 */
[----:B------:R-:W-:Y:S04]  /*297a0*/  LDGSTS.E [R136+0x44c00], desc[UR22][R146.64], P2 ;  /* 0x44c0000092887fae */ /* 0x000fe800091a1016 */
[----:B------:R-:W2:Y:S04]  /*297b0*/  LDL.64 R148, [R1+0x408] ;  /* 0x0004080001947983 */ /* 0x000ea80000100a00 */
[----:B------:R-:W-:Y:S04]  /*297c0*/  LDGSTS.E [R136+0x45000], desc[UR22][R246.64], P2 ;  /* 0x45000000f6887fae */ /* 0x000fe800091a1016 */
[----:B------:R-:W2:Y:S04]  /*297d0*/  LDL.64 R146, [R1+0x3a8] ;  /* 0x0003a80001927983 */ /* 0x000ea80000100a00 */
        /* <DEDUP_REMOVED lines=22> */
[----:B----4-:R-:W-:Y:S04]  /*29940*/  LDGSTS.E [R143+0x40080], desc[UR22][R242.64], P2 ;  /* 0x40080000f28f7fae */ /* 0x010fe800091a1016 */
[----:B-1----:R-:W4:Y:S04]  /*29950*/  LDL.LU.64 R192, [R1+0x2a8] ;  /* 0x0002a80001c07983 */ /* 0x002f280000300a00 */
[----:B------:R1:W-:Y:S04]  /*29960*/  STL.64 [R1+0x14d0], R194 ;  /* 0x0014d0c201007387 */ /* 0x0003e80000100a00 */
[----:B------:R-:W-:Y:S04]  /*29970*/  LDGSTS.E [R143+0x40480], desc[UR22][R240.64], P2 ;  /* 0x40480000f08f7fae */ /* 0x000fe800091a1016 */
[----:B------:R-:W-:Y:S04]  /*29980*/  LDGSTS.E [R143+0x40880], desc[UR22][R174.64], P2 ;  /* 0x40880000ae8f7fae */ /* 0x000fe800091a1016 */
        /* <DEDUP_REMOVED lines=15> */
[----:B-1----:R-:W4:Y:S04]  /*29a80*/  LDL.LU.64 R202, [R1+0x2e0] ;  /* 0x0002e00001ca7983 */ /* 0x002f280000300a00 */
[----:B------:R1:W-:Y:S04]  /*29a90*/  STL.64 [R1+0x14f8], R204 ;  /* 0x0014f8cc01007387 */ /* 0x0003e80000100a00 */
[----:B-1----:R-:W4:Y:S04]  /*29aa0*/  LDL.LU.64 R204, [R1+0x2f0] ;  /* 0x0002f00001cc7983 */ /* 0x002f280000300a00 */
[----:B------:R-:W4:Y:S04]  /*29ab0*/  LDL.64 R174, [R1+0x8d0] ;  /* 0x0008d00001ae7983 */ /* 0x000f280000100a00 */
[----:B------:R-:W4:Y:S04]  /*29ac0*/  LDL.64 R172, [R1+0x878] ;  /* 0x0008780001ac7983 */ /* 0x000f280000100a00 */
[----:B------:R-:W4:Y:S04]  /*29ad0*/  LDL.64 R170, [R1+0x820] ;  /* 0x0008200001aa7983 */ /* 0x000f280000100a00 */
[----:B------:R-:W4:Y:S04]  /*29ae0*/  LDL.64 R168, [R1+0x7c8] ;  /* 0x0007c80001a87983 */ /* 0x000f280000100a00 */
[----:B------:R-:W4:Y:S04]  /*29af0*/  LDL.64 R166, [R1+0x768] ;  /* 0x0007680001a67983 */ /* 0x000f280000100a00 */
[----:B------:R-:W4:Y:S04]  /*29b00*/  LDL.64 R164, [R1+0x710] ;  /* 0x0007100001a47983 */ /* 0x000f280000100a00 */
[----:B------:R-:W4:Y:S04]  /*29b10*/  LDL.64 R162, [R1+0x6b8] ;  /* 0x0006b80001a27983 */ /* 0x000f280000100a00 */
[----:B---3--:R-:W-:Y:S04]  /*29b20*/  LDGSTS.E [R143+0x42880], desc[UR22][R158.64], P2 ;  /* 0x428800009e8f7fae */ /* 0x008fe800091a1016 */
[----:B------:R-:W3:Y:S04]  /*29b30*/  LDL.64 R160, [R1+0x670] ;  /* 0x0006700001a07983 */ /* 0x000ee80000100a00 */
[----:B------:R-:W-:Y:S04]  /*29b40*/  LDGSTS.E [R143+0x42c80], desc[UR22][R156.64], P2 ;  /* 0x42c800009c8f7fae */ /* 0x000fe800091a1016 */
[----:B------:R-:W3:Y:S04]  /*29b50*/  LDL.64 R158, [R1+0x628] ;  /* 0x00062800019e7983 */ /* 0x000ee80000100a00 */
[----:B------:R-:W-:Y:S04]  /*29b60*/  LDGSTS.E [R143+0x43080], desc[UR22][R154.64], P2 ;  /* 0x430800009a8f7fae */ /* 0x000fe800091a1016 */
[----:B------:R-:W3:Y:S04]  /*29b70*/  LDL.64 R156, [R1+0x5d8] ;  /* 0x0005d800019c7983 */ /* 0x000ee80000100a00 */
[----:B------:R-:W3:Y:S04]  /*29b80*/  LDL.64 R154, [R1+0x590] ;  /* 0x00059000019a7983 */ /* 0x000ee80000100a00 */
[----:B--2---:R-:W-:Y:S04]  /*29b90*/  LDGSTS.E [R143+0x43480], desc[UR22][R152.64], P2 ;  /* 0x43480000988f7fae */ /* 0x004fe800091a1016 */
[----:B------:R-:W-:Y:S04]  /*29ba0*/  LDGSTS.E [R143+0x43880], desc[UR22][R150.64], P2 ;  /* 0x43880000968f7fae */ /* 0x000fe800091a1016 */
[----:B------:R-:W2:Y:S04]  /*29bb0*/  LDL.64 R152, [R1+0x548] ;  /* 0x0005480001987983 */ /* 0x000ea80000100a00 */
[----:B------:R-:W-:Y:S04]  /*29bc0*/  LDGSTS.E [R143+0x43c80], desc[UR22][R148.64], P2 ;  /* 0x43c80000948f7fae */ /* 0x000fe800091a1016 */
[----:B------:R-:W2:Y:S04]  /*29bd0*/  LDL.64 R150, [R1+0x4f8] ;  /* 0x0004f80001967983 */ /* 0x000ea80000100a00 */
[----:B------:R-:W-:Y:S04]  /*29be0*/  LDGSTS.E [R143+0x44080], desc[UR22][R146.64], P2 ;  /* 0x44080000928f7fae */ /* 0x000fe800091a1016 */
[----:B------:R-:W2:Y:S04]  /*29bf0*/  LDL.64 R148, [R1+0x4a0] ;  /* 0x0004a00001947983 */ /* 0x000ea80000100a00 */
[----:B------:R-:W-:Y:S04]  /*29c00*/  LDGSTS.E [R143+0x44480], desc[UR22][R144.64], P2 ;  /* 0x44480000908f7fae */ /* 0x000fe800091a1016 */
[----:B------:R-:W2:Y:S04]  /*29c10*/  LDL.64 R146, [R1+0x450] ;  /* 0x0004500001927983 */ /* 0x000ea80000100a00 */
[----:B------:R-:W2:Y:S01]  /*29c20*/  LDL.64 R144, [R1+0x3f8] ;  /* 0x0003f80001907983 */ /* 0x000ea20000100a00 */
        /* <DEDUP_REMOVED lines=8> */
[C---:B------:R-:W-:Y:S01]  /*29cb0*/  IMAD.WIDE R18, R135.reuse, 0x4, R18 ;  /* 0x0000000487127825 */ /* 0x040fe200078e0212 */
[----:B----4-:R-:W-:Y:S04]  /*29cc0*/  LDGSTS.E [R143+0x44880], desc[UR22][R204.64], P2 ;  /* 0x44880000cc8f7fae */ /* 0x010fe800091a1016 */
        /* <DEDUP_REMOVED lines=34> */
[----:B-1----:R-:W4:Y:S01]  /*29ef0*/  LDL.LU.64 R18, [R1+0x3a0] ;  /* 0x0003a00001127983 */ /* 0x002f220000300a00 */
[----:B------:R-:W-:-:S04]  /*29f00*/  IMAD.WIDE R20, R135, 0x4, R20 ;  /* 0x0000000487147825 */ /* 0x000fc800078e0214 */
[C---:B------:R-:W-:Y:S01]  /*29f10*/  IMAD.WIDE R22, R135.reuse, 0x4, R22 ;  /* 0x0000000487167825 */ /* 0x040fe200078e0216 */
[----:B------:R-:W-:Y:S04]  /*29f20*/  LDGSTS.E [R143+0x47880], desc[UR22][R20.64], P2 ;  /* 0x47880000148f7fae */ /* 0x000fe800091a1016 */
[----:B------:R-:W-:Y:S04]  /*29f30*/  LDGSTS.E [R143+0x47c80], desc[UR22][R22.64], P2 ;  /* 0x47c80000168f7fae */ /* 0x000fe800091a1016 */
[----:B------:R-:W-:Y:S04]  /*29f40*/  LDGSTS.E [R142+0x40100], desc[UR22][R174.64], P2 ;  /* 0x40100000ae8e7fae */ /* 0x000fe800091a1016 */
[----:B------:R1:W-:Y:S04]  /*29f50*/  STL.64 [R1+0x1560], R20 ;  /* 0x0015601401007387 */ /* 0x0003e80000100a00 */
[----:B------:R-:W-:Y:S04]  /*29f60*/  LDGSTS.E [R142+0x40500], desc[UR22][R172.64], P2 ;  /* 0x40500000ac8e7fae */ /* 0x000fe800091a1016 */
[----:B------:R-:W-:Y:S04]  /*29f70*/  LDGSTS.E [R142+0x40900], desc[UR22][R170.64], P2 ;  /* 0x40900000aa8e7fae */ /* 0x000fe800091a1016 */
[----:B-1----:R-:W4:Y:S04]  /*29f80*/  LDL.LU.64 R20, [R1+0x3c0] ;  /* 0x0003c00001147983 */ /* 0x002f280000300a00 */
[----:B------:R1:W-:Y:S04]  /*29f90*/  STL.64 [R1+0x1568], R22 ;  /* 0x0015681601007387 */ /* 0x0003e80000100a00 */
[----:B------:R2:W-:Y:S04]  /*29fa0*/  LDGSTS.E [R142+0x40d00], desc[UR22][R168.64], P2 ;  /* 0x40d00000a88e7fae */ /* 0x0005e800091a1016 */
[----:B------:R-:W-:Y:S04]  /*29fb0*/  LDGSTS.E [R142+0x41100], desc[UR22][R166.64], P2 ;  /* 0x41100000a68e7fae */ /* 0x000fe800091a1016 */
[----:B-1----:R-:W4:Y:S04]  /*29fc0*/  LDL.LU.64 R22, [R1+0x3d0] ;  /* 0x0003d00001167983 */ /* 0x002f280000300a00 */
[----:B------:R-:W-:Y:S01]  /*29fd0*/  LDGSTS.E [R142+0x41500], desc[UR22][R164.64], P2 ;  /* 0x41500000a48e7fae */ /* 0x000fe200091a1016 */
[----:B------:R-:W-:-:S04]  /*29fe0*/  IMAD.WIDE R208, R135, 0x4, R208 ;  /* 0x0000000487d07825 */ /* 0x000fc800078e02d0 */
[C---:B------:R-:W-:Y:S01]  /*29ff0*/  IMAD.WIDE R210, R135.reuse, 0x4, R210 ;  /* 0x0000000487d27825 */ /* 0x040fe200078e02d2 */
[----:B------:R-:W4:Y:S03]  /*2a000*/  LDL.64 R166, [R1+0x8c0] ;  /* 0x0008c00001a67983 */ /* 0x000f260000100a00 */
[C---:B------:R-:W-:Y:S01]  /*2a010*/  IMAD.WIDE R226, R135.reuse, 0x4, R226 ;  /* 0x0000000487e27825 */ /* 0x040fe200078e02e2 */
[----:B------:R-:W-:Y:S03]  /*2a020*/  LDGSTS.E [R142+0x41900], desc[UR22][R162.64], P2 ;  /* 0x41900000a28e7fae */ /* 0x000fe600091a1016 */
[C---:B------:R-:W-:Y:S01]  /*2a030*/  IMAD.WIDE R212, R135.reuse, 0x4, R212 ;  /* 0x0000000487d47825 */ /* 0x040fe200078e02d4 */
[----:B------:R-:W4:Y:S03]  /*2a040*/  LDL.64 R164, [R1+0x868] ;  /* 0x0008680001a47983 */ /* 0x000f260000100a00 */
[C---:B------:R-:W-:Y:S01]  /*2a050*/  IMAD.WIDE R228, R135.reuse, 0x4, R228 ;  /* 0x0000000487e47825 */ /* 0x040fe200078e02e4 */
[----:B---3--:R-:W-:Y:S03]  /*2a060*/  LDGSTS.E [R142+0x41d00], desc[UR22][R160.64], P2 ;  /* 0x41d00000a08e7fae */ /* 0x008fe600091a1016 */
[C---:B------:R-:W-:Y:S01]  /*2a070*/  IMAD.WIDE R214, R135.reuse, 0x4, R214 ;  /* 0x0000000487d67825 */ /* 0x040fe200078e02d6 */
[----:B------:R-:W3:Y:S03]  /*2a080*/  LDL.64 R162, [R1+0x810] ;  /* 0x0008100001a27983 */ /* 0x000ee60000100a00 */
[C---:B------:R-:W-:Y:S01]  /*2a090*/  IMAD.WIDE R230, R135.reuse, 0x4, R230 ;  /* 0x0000000487e67825 */ /* 0x040fe200078e02e6 */
[----:B------:R-:W-:Y:S03]  /*2a0a0*/  LDGSTS.E [R142+0x42100], desc[UR22][R158.64], P2 ;  /* 0x421000009e8e7fae */ /* 0x000fe600091a1016 */
[C---:B------:R-:W-:Y:S01]  /*2a0b0*/  IMAD.WIDE R216, R135.reuse, 0x4, R216 ;  /* 0x0000000487d87825 */ /* 0x040fe200078e02d8 */
[----:B------:R-:W3:Y:S03]  /*2a0c0*/  LDL.64 R160, [R1+0x7b8] ;  /* 0x0007b80001a07983 */ /* 0x000ee60000100a00 */
[C---:B------:R-:W-:Y:S01]  /*2a0d0*/  IMAD.WIDE R232, R135.reuse, 0x4, R232 ;  /* 0x0000000487e87825 */ /* 0x040fe200078e02e8 */
[----:B------:R-:W-:Y:S03]  /*2a0e0*/  LDGSTS.E [R142+0x42500], desc[UR22][R156.64], P2 ;  /* 0x425000009c8e7fae */ /* 0x000fe600091a1016 */
[C---:B------:R-:W-:Y:S01]  /*2a0f0*/  IMAD.WIDE R218, R135.reuse, 0x4, R218 ;  /* 0x0000000487da7825 */ /* 0x040fe200078e02da */
[----:B------:R-:W3:Y:S03]  /*2a100*/  LDL.64 R158, [R1+0x760] ;  /* 0x00076000019e7983 */ /* 0x000ee60000100a00 */
[C---:B------:R-:W-:Y:S01]  /*2a110*/  IMAD.WIDE R234, R135.reuse, 0x4, R234 ;  /* 0x0000000487ea7825 */ /* 0x040fe200078e02ea */
[----:B------:R-:W-:Y:S01]  /*2a120*/  LDGSTS.E [R142+0x42900], desc[UR22][R154.64], P2 ;  /* 0x429000009a8e7fae */ /* 0x000fe200091a1016 */
[----:B------:R-:W-:Y:S01]  /*2a130*/  ISETP.GE.U32.AND P6, PT, R252, 0x7ffffdfe, PT ;  /* 0x7ffffdfefc00780c */ /* 0x000fe20003fc6070 */
[----:B--2---:R-:W1:Y:S02]  /*2a140*/  LDC R168, c[0x0][0x3a0] ;  /* 0x0000e800ffa87b82 */ /* 0x004e640000000800 */
[----:B------:R-:W2:Y:S04]  /*2a150*/  LDL.64 R156, [R1+0x700] ;  /* 0x00070000019c7983 */ /* 0x000ea80000100a00 */
[----:B------:R-:W-:Y:S01]  /*2a160*/  LDGSTS.E [R142+0x42d00], desc[UR22][R152.64], P2 ;  /* 0x42d00000988e7fae */ /* 0x000fe200091a1016 */
[C---:B------:R-:W-:Y:S01]  /*2a170*/  IMAD.WIDE R224, R135.reuse, 0x4, R224 ;  /* 0x0000000487e07825 */ /* 0x040fe200078e02e0 */
[----:B------:R-:W1:Y:S02]  /*2a180*/  LDC R252, c[0x0][0x3a0] ;  /* 0x0000e800fffc7b82 */ /* 0x000e640000000800 */
[----:B------:R-:W2:Y:S04]  /*2a190*/  LDL.64 R154, [R1+0x6a8] ;  /* 0x0006a800019a7983 */ /* 0x000ea80000100a00 */
        /* <DEDUP_REMOVED lines=18> */
[----:B----4-:R-:W4:Y:S04]  /*2a2c0*/  LDL.LU.64 R18, [R1+0x3d8] ;  /* 0x0003d80001127983 */ /* 0x010f280000300a00 */
        /* <DEDUP_REMOVED lines=36> */
[----:B------:R-:W-:Y:S03]  /*2a510*/  LDGSTS.E [R142+0x47500], desc[UR22][R38.64], P2 ;  /* 0x47500000268e7fae */ /* 0x000fe600091a1016 */
[C---:B------:R-:W-:Y:S01]  /*2a520*/  IMAD.WIDE R42, R135.reuse, 0x4, R42 ;  /* 0x00000004872a7825 */ /* 0x040fe200078e022a */
        /* <DEDUP_REMOVED lines=9> */
[----:B---3--:R-:W-:Y:S04]  /*2a5c0*/  LDGSTS.E [R141+0x40980], desc[UR22][R162.64], P2 ;  /* 0x40980000a28d7fae */ /* 0x008fe800091a1016 */
[----:B------:R3:W-:Y:S04]  /*2a5d0*/  LDGSTS.E [R141+0x40d80], desc[UR22][R160.64], P2 ;  /* 0x40d80000a08d7fae */ /* 0x0007e800091a1016 */
[----:B-1----:R-:W4:Y:S04]  /*2a5e0*/  LDL.LU.64 R42, [R1+0x4d8] ;  /* 0x0004d800012a7983 */ /* 0x002f280000300a00 */
[----:B------:R1:W-:Y:S04]  /*2a5f0*/  STL.64 [R1+0x1488], R142 ;  /* 0x0014888e01007387 */ /* 0x0003e80000100a00 */
[----:B------:R-:W-:Y:S01]  /*2a600*/  LDGSTS.E [R141+0x41180], desc[UR22][R158.64], P2 ;  /* 0x411800009e8d7fae */ /* 0x000fe200091a1016 */
[C---:B------:R-:W-:Y:S01]  /*2a610*/  IMAD.WIDE R48, R135.reuse, 0x4, R48 ;  /* 0x0000000487307825 */ /* 0x040fe200078e0230 */
[----:B---3--:R-:W3:Y:S02]  /*2a620*/  LDC R160, c[0x0][0x3a0] ;  /* 0x0000e800ffa07b82 */ /* 0x008ee40000000800 */
[----:B--2---:R-:W-:Y:S04]  /*2a630*/  LDGSTS.E [R141+0x41580], desc[UR22][R156.64], P2 ;  /* 0x415800009c8d7fae */ /* 0x004fe800091a1016 */
[----:B-1----:R-:W2:Y:S04]  /*2a640*/  LDL.LU.64 R142, [R1+0x20] ;  /* 0x00002000018e7983 */ /* 0x002ea80000300a00 */
        /* <DEDUP_REMOVED lines=27> */
[----:B-1----:R-:W3:Y:S04]  /*2a800*/  LDL.LU.64 R26, [R1+0x510] ;  /* 0x00051000011a7983 */ /* 0x002ee80000300a00 */
        /* <DEDUP_REMOVED lines=42> */
[----:B------:R-:W-:-:S04]  /*2aab0*/  IMAD.WIDE R60, R135, 0x4, R60 ;  /* 0x00000004873c7825 */ /* 0x000fc800078e023c */
[C---:B------:R-:W-:Y:S01]  /*2aac0*/  IMAD.WIDE R62, R135.reuse, 0x4, R62 ;  /* 0x00000004873e7825 */ /* 0x040fe200078e023e */
[----:B------:R-:W-:Y:S04]  /*2aad0*/  LDGSTS.E [R141+0x47980], desc[UR22][R60.64], P2 ;  /* 0x479800003c8d7fae */ /* 0x000fe800091a1016 */
[----:B------:R-:W-:Y:S04]  /*2aae0*/  LDGSTS.E [R141+0x47d80], desc[UR22][R62.64], P2 ;  /* 0x47d800003e8d7fae */ /* 0x000fe800091a1016 */
[----:B--2---:R-:W-:Y:S04]  /*2aaf0*/  LDGSTS.E [R140+0x40200], desc[UR22][R156.64], P2 ;  /* 0x402000009c8c7fae */ /* 0x004fe800091a1016 */
[----:B------:R-:W-:Y:S04]  /*2ab00*/  LDGSTS.E [R140+0x40600], desc[UR22][R154.64], P2 ;  /* 0x406000009a8c7fae */ /* 0x000fe800091a1016 */
[----:B------:R1:W-:Y:S04]  /*2ab10*/  LDGSTS.E [R140+0x40a00], desc[UR22][R152.64], P2 ;  /* 0x40a00000988c7fae */ /* 0x0003e800091a1016 */
[----:B------:R2:W-:Y:S04]  /*2ab20*/  LDGSTS.E [R140+0x40e00], desc[UR22][R150.64], P2 ;  /* 0x40e00000968c7fae */ /* 0x0005e800091a1016 */
[----:B------:R2:W-:Y:S04]  /*2ab30*/  STL.64 [R1+0x1678], R60 ;  /* 0x0016783c01007387 */ /* 0x0005e80000100a00 */
[----:B------:R-:W-:Y:S01]  /*2ab40*/  LDGSTS.E [R140+0x41200], desc[UR22][R148.64], P2 ;  /* 0x41200000948c7fae */ /* 0x000fe200091a1016 */
[C---:B------:R-:W-:Y:S01]  /*2ab50*/  IMAD.WIDE R68, R135.reuse, 0x4, R68 ;  /* 0x0000000487447825 */ /* 0x040fe200078e0244 */
[----:B-1----:R-:W1:Y:S02]  /*2ab60*/  LDC R152, c[0x0][0x3a0] ;  /* 0x0000e800ff987b82 */ /* 0x002e640000000800 */
[----:B------:R4:W-:Y:S04]  /*2ab70*/  LDGSTS.E [R140+0x41600], desc[UR22][R146.64], P2 ;  /* 0x41600000928c7fae */ /* 0x0009e800091a1016 */
[----:B--2---:R-:W2:Y:S01]  /*2ab80*/  LDL.LU.64 R60, [R1+0x640] ;  /* 0x00064000013c7983 */ /* 0x004ea20000300a00 */
[C---:B------:R-:W-:Y:S01]  /*2ab90*/  IMAD.WIDE R76, R135.reuse, 0x4, R76 ;  /* 0x00000004874c7825 */ /* 0x040fe200078e024c */
[----:B------:R-:W1:Y:S02]  /*2aba0*/  LDC R150, c[0x0][0x3a0] ;  /* 0x0000e800ff967b82 */ /* 0x000e640000000800 */
[----:B------:R4:W-:Y:S04]  /*2abb0*/  STL.64 [R1+0x1680], R62 ;  /* 0x0016803e01007387 */ /* 0x0009e80000100a00 */
[----:B------:R1:W-:Y:S01]  /*2abc0*/  LDGSTS.E [R140+0x41a00], desc[UR22][R144.64], P2 ;  /* 0x41a00000908c7fae */ /* 0x0003e200091a1016 */
[C---:B------:R-:W-:Y:S01]  /*2abd0*/  IMAD.WIDE R78, R135.reuse, 0x4, R78 ;  /* 0x00000004874e7825 */ /* 0x040fe200078e024e */
[----:B----4-:R-:W4:Y:S02]  /*2abe0*/  LDC R146, c[0x0][0x3a0] ;  /* 0x0000e800ff927b82 */ /* 0x010f240000000800 */
[----:B------:R-:W-:Y:S04]  /*2abf0*/  LDGSTS.E [R140+0x41e00], desc[UR22][R238.64], P2 ;  /* 0x41e00000ee8c7fae */ /* 0x000fe800091a1016 */
[----:B------:R-:W2:Y:S01]  /*2ac00*/  LDL.LU.64 R62, [R1+0x648] ;  /* 0x00064800013e7983 */ /* 0x000ea20000300a00 */
[C---:B------:R-:W-:Y:S01]  /*2ac10*/  IMAD.WIDE R80, R135.reuse, 0x4, R80 ;  /* 0x0000000487507825 */ /* 0x040fe200078e0250 */
[----:B------:R-:W1:Y:S02]  /*2ac20*/  LDC R148, c[0x0][0x3a0] ;  /* 0x0000e800ff947b82 */ /* 0x000e640000000800 */
[----:B------:R-:W2:Y:S01]  /*2ac30*/  LDL.64 R238, [R1+0x8b0] ;  /* 0x0008b00001ee7983 */ /* 0x000ea20000100a00 */
[----:B------:R-:W-:-:S03]  /*2ac40*/  IMAD.WIDE R82, R135, 0x4, R82 ;  /* 0x0000000487527825 */ /* 0x000fc600078e0252 */
[----:B---3--:R-:W-:Y:S04]  /*2ac50*/  LDGSTS.E [R140+0x42200], desc[UR22][R58.64], P2 ;  /* 0x422000003a8c7fae */ /* 0x008fe800091a1016 */
[----:B------:R3:W-:Y:S04]  /*2ac60*/  STL.64 [R1+0x1688], R58 ;  /* 0x0016883a01007387 */ /* 0x0007e80000100a00 */
[----:B------:R-:W-:Y:S04]  /*2ac70*/  LDGSTS.E [R140+0x42600], desc[UR22][R50.64], P2 ;  /* 0x42600000328c7fae */ /* 0x000fe800091a1016 */
[----:B------:R-:W-:Y:S04]  /*2ac80*/  LDGSTS.E [R140+0x42a00], desc[UR22][R226.64], P2 ;  /* 0x42a00000e28c7fae */ /* 0x000fe800091a1016 */
[----:B---3--:R-:W3:Y:S04]  /*2ac90*/  LDL.LU.64 R58, [R1+0x650] ;  /* 0x00065000013a7983 */ /* 0x008ee80000300a00 */
        /* <DEDUP_REMOVED lines=42> */
[----:B--2---:R2:W-:Y:S04]  /*2af40*/  LDGSTS.E [R139+0x40280], desc[UR22][R238.64], P2 ;  /* 0x40280000ee8b7fae */ /* 0x0045e800091a1016 */
        /* <DEDUP_REMOVED lines=16> */
[----:B-1----:R-:W3:Y:S04]  /*2b050*/  LDL.LU.64 R74, [R1+0x898] ;  /* 0x00089800014a7983 */ /* 0x002ee80000300a00 */
[----:B------:R1:W-:Y:S04]  /*2b060*/  STL.64 [R1+0x1728], R76 ;  /* 0x0017284c01007387 */ /* 0x0003e80000100a00 */
[----:B-1----:R-:W3:Y:S04]  /*2b070*/  LDL.LU.64 R76, [R1+0x8a8] ;  /* 0x0008a800014c7983 */ /* 0x002ee80000300a00 */
[----:B------:R1:W-:Y:S04]  /*2b080*/  STL.64 [R1+0x1468], R140 ;  /* 0x0014688c01007387 */ /* 0x0003e80000100a00 */
[----:B-1----:R-:W3:Y:S04]  /*2b090*/  LDL.LU.64 R140, [R1+0x260] ;  /* 0x00026000018c7983 */ /* 0x002ee80000300a00 */
[----:B------:R-:W3:Y:S04]  /*2b0a0*/  LDL.LU.64 R144, [R1+0x258] ;  /* 0x0002580001907983 */ /* 0x000ee80000300a00 */
[----:B------:R-:W3:Y:S04]  /*2b0b0*/  LDL.LU.64 R238, [R1+0xe38] ;  /* 0x000e380001ee7983 */ /* 0x000ee80000300a00 */
[----:B------:R-:W3:Y:S01]  /*2b0c0*/  LDL.LU.64 R154, [R1+0xe30] ;  /* 0x000e3000019a7983 */ /* 0x000ee20000300a00 */
[----:B------:R-:W-:-:S03]  /*2b0d0*/  IMAD.WIDE R96, R135, 0x4, R96 ;  /* 0x0000000487607825 */ /* 0x000fc600078e0260 */
[----:B------:R-:W3:Y:S01]  /*2b0e0*/  LDL.LU.64 R156, [R1+0xe28] ;  /* 0x000e2800019c7983 */ /* 0x000ee20000300a00 */
[----:B------:R-:W-:-:S04]  /*2b0f0*/  IMAD.WIDE R98, R135, 0x4, R98 ;  /* 0x0000000487627825 */ /* 0x000fc800078e0262 */
[----:B------:R-:W-:-:S04]  /*2b100*/  IMAD.WIDE R100, R135, 0x4, R100 ;  /* 0x0000000487647825 */ /* 0x000fc800078e0264 */
[----:B------:R-:W-:-:S04]  /*2b110*/  IMAD.WIDE R102, R135, 0x4, R102 ;  /* 0x0000000487667825 */ /* 0x000fc800078e0266 */
[----:B------:R-:W-:-:S04]  /*2b120*/  IMAD.WIDE R116, R135, 0x4, R116 ;  /* 0x0000000487747825 */ /* 0x000fc800078e0274 */
[----:B------:R-:W-:-:S04]  /*2b130*/  IMAD.WIDE R118, R135, 0x4, R118 ;  /* 0x0000000487767825 */ /* 0x000fc800078e0276 */
[----:B------:R-:W-:-:S04]  /*2b140*/  IMAD.WIDE R120, R135, 0x4, R120 ;  /* 0x0000000487787825 */ /* 0x000fc800078e0278 */
[----:B------:R-:W-:Y:S01]  /*2b150*/  IMAD.WIDE R122, R135, 0x4, R122 ;  /* 0x00000004877a7825 */ /* 0x000fe200078e027a */
[----:B------:R-:W-:Y:S01]  /*2b160*/  STL.64 [R1+0x1400], R138 ;  /* 0x0014008a01007387 */ /* 0x000fe20000100a00 */
[----:B----4-:R-:W-:-:S03]  /*2b170*/  IADD3 R146, PT, PT, R146, -0x185, RZ ;  /* 0xfffffe7b92927810 */ /* 0x010fc60007ffe0ff */
[----:B------:R-:W4:Y:S01]  /*2b180*/  LDL.LU.64 R158, [R1+0xe20] ;  /* 0x000e2000019e7983 */ /* 0x000f220000300a00 */
[----:B------:R-:W-:-:S03]  /*2b190*/  VIADD R148, R148, 0xfffffe7a ;  /* 0xfffffe7a94947836 */ /* 0x000fc60000000000 */
[----:B--2---:R-:W-:Y:S04]  /*2b1a0*/  LDGSTS.E [R139+0x40680], desc[UR22][R72.64], P2 ;  /* 0x40680000488b7fae */ /* 0x004fe800091a1016 */
[----:B------:R-:W-:Y:S04]  /*2b1b0*/  LDGSTS.E [R139+0x40a80], desc[UR22][R66.64], P2 ;  /* 0x40a80000428b7fae */ /* 0x000fe800091a1016 */
[----:B------:R-:W-:Y:S04]  /*2b1c0*/  LDGSTS.E [R139+0x40e80], desc[UR22][R212.64], P2 ;  /* 0x40e80000d48b7fae */ /* 0x000fe800091a1016 */
        /* <DEDUP_REMOVED lines=92> */
[----:B------:R-:W0:Y:S01]  /*2b790*/  LDGDEPBAR ;  /* 0x00000000000079af */ /* 0x000e220000000000 */
[----:B------:R-:W-:Y:S01]  /*2b7a0*/  ISETP.GE.U32.AND P2, PT, R0, 0x7ffffdfd, PT ;  /* 0x7ffffdfd0000780c */ /* 0x000fe20003f46070 */
[----:B------:R-:W-:-:S04]  /*2b7b0*/  IMAD.WIDE R144, R2, 0x4, R144 ;  /* 0x0000000402907825 */ /* 0x000fc800078e0290 */
[----:B------:R-:W-:Y:S01]  /*2b7c0*/  VIADD R0, R134, 0x100000 ;  /* 0x0010000086007836 */ /* 0x000fe20000000000 */
[----:B------:R-:W-:Y:S06]  /*2b7d0*/  BAR.SYNC.DEFER_BLOCKING 0x0 ;  /* 0x0000000000007b1d */ /* 0x000fec0000010000 */
[----:B------:R-:W-:Y:S04]  /*2b7e0*/  STL.64 [R1+0x12b0], R144 ;  /* 0x0012b09001007387 */ /* 0x000fe80000100a00 */
[----:B------:R-:W-:Y:S01]  /*2b7f0*/  @!PT LDS RZ, [RZ] ;  /* 0x00000000fffff984 */ /* 0x000fe20000000800 */
[----:B------:R-:W-:Y:S01]  /*2b800*/  @!PT LDS RZ, [RZ] ;  /* 0x00000000fffff984 */ /* 0x000fe20000000800 */
[----:B------:R-:W-:Y:S01]  /*2b810*/  @!PT LDS RZ, [RZ] ;  /* 0x00000000fffff984 */ /* 0x000fe20000000800 */
[----:B------:R-:W-:Y:S01]  /*2b820*/  LDGSTS.E [R0+-0x10000], desc[UR22][R144.64], !P5 ;  /* 0xf000000090007fae */ /* 0x000fe2000e9a1016 */
[----:B------:R-:W-:Y:S01]  /*2b830*/  ISETP.GE.U32.AND P5, PT, R146, 0x7ffffdfc, PT ;  /* 0x7ffffdfc9200780c */ /* 0x000fe20003fa6070 */
[----:B------:R-:W-:-:S02]  /*2b840*/  IMAD.WIDE R146, R2, 0x4, R238 ;  /* 0x0000000402927825 */ /* 0x000fc400078e02ee */
[----:B------:R-:W2:Y:S04]  /*2b850*/  LDL.LU.64 R238, [R1+0xe18] ;  /* 0x000e180001ee7983 */ /* 0x000ea80000300a00 */
[----:B------:R-:W-:Y:S01]  /*2b860*/  LDGSTS.E [R0+-0xfffc], desc[UR22][R146.64], !P4 ;  /* 0xf000400092007fae */ /* 0x000fe2000e1a1016 */
[----:B------:R-:W-:Y:S01]  /*2b870*/  ISETP.GE.U32.AND P4, PT, R148, 0x7ffffdfb, PT ;  /* 0x7ffffdfb9400780c */ /* 0x000fe20003f86070 */
[----:B------:R-:W-:Y:S02]  /*2b880*/  IMAD.WIDE R148, R2, 0x4, R154 ;  /* 0x0000000402947825 */ /* 0x000fe400078e029a */
[----:B------:R-:W-:Y:S01]  /*2b890*/  STL.64 [R1+0x12b8], R146 ;  /* 0x0012b89201007387 */ /* 0x000fe20000100a00 */
[----:B------:R-:W3:Y:S03]  /*2b8a0*/  LDC R154, c[0x0][0x3a0] ;  /* 0x0000e800ff9a7b82 */ /* 0x000ee60000000800 */
[----:B------:R-:W2:Y:S04]  /*2b8b0*/  LDL.LU.64 R162, [R1+0xe10] ;  /* 0x000e100001a27983 */ /* 0x000ea80000300a00 */
[----:B------:R1:W-:Y:S04]  /*2b8c0*/  STL.64 [R1+0x12c0], R148 ;  /* 0x0012c09401007387 */ /* 0x0003e80000100a00 */
[----:B------:R-:W2:Y:S01]  /*2b8d0*/  LDL.LU.64 R164, [R1+0xe08] ;  /* 0x000e080001a47983 */ /* 0x000ea20000300a00 */
[----:B------:R-:W-:-:S03]  /*2b8e0*/  VIADD R150, R150, 0xfffffe79 ;  /* 0xfffffe7996967836 */ /* 0x000fc60000000000 */
[----:B------:R-:W-:Y:S02]  /*2b8f0*/  LDGSTS.E [R0+-0xfff8], desc[UR22][R148.64], !P6 ;  /* 0xf000800094007fae */ /* 0x000fe4000f1a1016 */
[----:B------:R-:W-:Y:S01]  /*2b900*/  ISETP.GE.U32.AND P6, PT, R150, 0x7ffffdfa, PT ;  /* 0x7ffffdfa9600780c */ /* 0x000fe20003fc6070 */
[----:B------:R-:W-:Y:S02]  /*2b910*/  IMAD.WIDE R150, R2, 0x4, R156 ;  /* 0x0000000402967825 */ /* 0x000fe400078e029c */
[----:B------:R-:W1:Y:S02]  /*2b920*/  LDC R156, c[0x0][0x3a0] ;  /* 0x0000e800ff9c7b82 */ /* 0x000e640000000800 */
[----:B------:R-:W-:Y:S01]  /*2b930*/  VIADD R152, R152, 0xfffffe78 ;  /* 0xfffffe7898987836 */ /* 0x000fe20000000000 */
[----:B------:R-:W-:Y:S01]  /*2b940*/  LDGSTS.E [R0+-0xfff4], desc[UR22][R150.64], !P2 ;  /* 0xf000c00096007fae */ /* 0x000fe2000d1a1016 */
[----:B---3--:R-:W-:-:S03]  /*2b950*/  IADD3 R154, PT, PT, R154, -0x189, RZ ;  /* 0xfffffe779a9a7810 */ /* 0x008fc60007ffe0ff */
[----:B------:R-:W-:Y:S01]  /*2b960*/  ISETP.GE.U32.AND P2, PT, R152, 0x7ffffdf9, PT ;  /* 0x7ffffdf99800780c */ /* 0x000fe20003f46070 */
[----:B------:R-:W-:Y:S01]  /*2b970*/  STL.64 [R1+0x12c8], R150 ;  /* 0x0012c89601007387 */ /* 0x000fe20000100a00 */
[----:B----4-:R-:W-:Y:S02]  /*2b980*/  IMAD.WIDE R152, R2, 0x4, R158 ;  /* 0x0000000402987825 */ /* 0x010fe400078e029e */
[----:B------:R-:W3:Y:S01]  /*2b990*/  LDC R158, c[0x0][0x3a0] ;  /* 0x0000e800ff9e7b82 */ /* 0x000ee20000000800 */
[----:B------:R-:W4:Y:S04]  /*2b9a0*/  LDL.LU.64 R166, [R1+0xe00] ;  /* 0x000e000001a67983 */ /* 0x000f280000300a00 */
[----:B------:R-:W-:Y:S01]  /*2b9b0*/  LDGSTS.E [R0+-0xfff0], desc[UR22][R152.64], !P5 ;  /* 0xf001000098007fae */ /* 0x000fe2000e9a1016 */
[----:B------:R-:W-:-:S03]  /*2b9c0*/  ISETP.GE.U32.AND P5, PT, R154, 0x7ffffdf8, PT ;  /* 0x7ffffdf89a00780c */ /* 0x000fc60003fa6070 */
[----:B------:R-:W-:Y:S01]  /*2b9d0*/  STL.64 [R1+0x12d0], R152 ;  /* 0x0012d09801007387 */ /* 0x000fe20000100a00 */
[----:B-1----:R-:W-:Y:S02]  /*2b9e0*/  VIADD R156, R156, 0xfffffe76 ;  /* 0xfffffe769c9c7836 */ /* 0x002fe40000000000 */
[----:B---3--:R-:W-:Y:S02]  /*2b9f0*/  VIADD R158, R158, 0xfffffe75 ;  /* 0xfffffe759e9e7836 */ /* 0x008fe40000000000 */
[----:B--2---:R-:W-:Y:S02]  /*2ba00*/  IMAD.WIDE R154, R2, 0x4, R238 ;  /* 0x00000004029a7825 */ /* 0x004fe400078e02ee */
[----:B------:R-:W2:Y:S04]  /*2ba10*/  LDL.LU.64 R238, [R1+0xdf8] ;  /* 0x000df80001ee7983 */ /* 0x000ea80000300a00 */
[----:B------:R-:W-:Y:S01]  /*2ba20*/  LDGSTS.E [R0+-0xffec], desc[UR22][R154.64], !P4 ;  /* 0xf00140009a007fae */ /* 0x000fe2000e1a1016 */
[----:B------:R-:W-:-:S03]  /*2ba30*/  ISETP.GE.U32.AND P4, PT, R156, 0x7ffffdf7, PT ;  /* 0x7ffffdf79c00780c */ /* 0x000fc60003f86070 */
[----:B------:R1:W-:Y:S01]  /*2ba40*/  STL.64 [R1+0x12d8], R154 ;  /* 0x0012d89a01007387 */ /* 0x0003e20000100a00 */
[----:B------:R-:W-:-:S03]  /*2ba50*/  IMAD.WIDE R156, R2, 0x4, R162 ;  /* 0x00000004029c7825 */ /* 0x000fc600078e02a2 */
[----:B------:R-:W3:Y:S01]  /*2ba60*/  LDL.LU.64 R170, [R1+0xdf0] ;  /* 0x000df00001aa7983 */ /* 0x000ee20000300a00 */
[----:B------:R-:W1:Y:S03]  /*2ba70*/  LDC R162, c[0x0][0x3a0] ;  /* 0x0000e800ffa27b82 */ /* 0x000e660000000800 */
[----:B------:R1:W-:Y:S01]  /*2ba80*/  LDGSTS.E [R0+-0xffe8], desc[UR22][R156.64], !P6 ;  /* 0xf00180009c007fae */ /* 0x0003e2000f1a1016 */
[----:B------:R-:W-:Y:S01]  /*2ba90*/  ISETP.GE.U32.AND P6, PT, R158, 0x7ffffdf6, PT ;  /* 0x7ffffdf69e00780c */ /* 0x000fe20003fc6070 */
[----:B------:R-:W-:Y:S02]  /*2baa0*/  IMAD.WIDE R158, R2, 0x4, R164 ;  /* 0x00000004029e7825 */ /* 0x000fe400078e02a4 */
[----:B------:R1:W-:Y:S01]  /*2bab0*/  STL.64 [R1+0x12e0], R156 ;  /* 0x0012e09c01007387 */ /* 0x0003e20000100a00 */
[----:B------:R-:W1:Y:S03]  /*2bac0*/  LDC R164, c[0x0][0x3a0] ;  /* 0x0000e800ffa47b82 */ /* 0x000e660000000800 */
[----:B------:R-:W3:Y:S04]  /*2bad0*/  LDL.LU.64 R172, [R1+0xde8] ;  /* 0x000de80001ac7983 */ /* 0x000ee80000300a00 */
[----:B------:R-:W-:Y:S04]  /*2bae0*/  STL.64 [R1+0x12e8], R158 ;  /* 0x0012e89e01007387 */ /* 0x000fe80000100a00 */
[----:B------:R-:W3:Y:S01]  /*2baf0*/  LDL.LU.64 R174, [R1+0xde0] ;  /* 0x000de00001ae7983 */ /* 0x000ee20000300a00 */
[----:B------:R-:W-:-:S03]  /*2bb00*/  VIADD R160, R160, 0xfffffe74 ;  /* 0xfffffe74a0a07836 */ /* 0x000fc60000000000 */
[----:B------:R-:W-:Y:S02]  /*2bb10*/  LDGSTS.E [R0+-0xffe4], desc[UR22][R158.64], !P2 ;  /* 0xf001c0009e007fae */ /* 0x000fe4000d1a1016 */
[----:B------:R-:W-:Y:S01]  /*2bb20*/  ISETP.GE.U32.AND P2, PT, R160, 0x7ffffdf5, PT ;  /* 0x7ffffdf5a000780c */ /* 0x000fe20003f46070 */
[----:B----4-:R-:W-:Y:S01]  /*2bb30*/  IMAD.WIDE R160, R2, 0x4, R166 ;  /* 0x0000000402a07825 */ /* 0x010fe200078e02a6 */
[----:B-1----:R-:W-:Y:S01]  /*2bb40*/  IADD3 R162, PT, PT, R162, -0x18d, RZ ;  /* 0xfffffe73a2a27810 */ /* 0x002fe20007ffe0ff */
[----:B------:R-:W1:Y:S03]  /*2bb50*/  LDC R166, c[0x0][0x3a0] ;  /* 0x0000e800ffa67b82 */ /* 0x000e660000000800 */
[----:B------:R-:W-:Y:S01]  /*2bb60*/  LDGSTS.E [R0+-0xffe0], desc[UR22][R160.64], !P5 ;  /* 0xf0020000a0007fae */ /* 0x000fe2000e9a1016 */
[----:B------:R-:W-:-:S03]  /*2bb70*/  ISETP.GE.U32.AND P5, PT, R162, 0x7ffffdf4, PT ;  /* 0x7ffffdf4a200780c */ /* 0x000fc60003fa6070 */
[----:B------:R-:W-:Y:S01]  /*2bb80*/  STL.64 [R1+0x12f0], R160 ;  /* 0x0012f0a001007387 */ /* 0x000fe20000100a00 */
[----:B------:R-:W-:Y:S02]  /*2bb90*/  VIADD R164, R164, 0xfffffe72 ;  /* 0xfffffe72a4a47836 */ /* 0x000fe40000000000 */
[----:B------:R-:W-:Y:S02]  /*2bba0*/  VIADD R168, R168, 0xfffffe70 ;  /* 0xfffffe70a8a87836 */ /* 0x000fe40000000000 */
[----:B-1----:R-:W-:Y:S02]  /*2bbb0*/  VIADD R166, R166, 0xfffffe71 ;  /* 0xfffffe71a6a67836 */ /* 0x002fe40000000000 */
[----:B--2---:R-:W-:Y:S02]  /*2bbc0*/  IMAD.WIDE R162, R2, 0x4, R238 ;  /* 0x0000000402a27825 */ /* 0x004fe400078e02ee */
[----:B------:R-:W2:Y:S04]  /*2bbd0*/  LDL.LU.64 R238, [R1+0xdd8] ;  /* 0x000dd80001ee7983 */ /* 0x000ea80000300a00 */
[----:B------:R-:W-:Y:S04]  /*2bbe0*/  STL.64 [R1+0x12f8], R162 ;  /* 0x0012f8a201007387 */ /* 0x000fe80000100a00 */
[----:B------:R-:W4:Y:S04]  /*2bbf0*/  LDL.LU.64 R240, [R1+0xdd0] ;  /* 0x000dd00001f07983 */ /* 0x000f280000300a00 */
[----:B------:R-:W-:Y:S01]  /*2bc00*/  LDGSTS.E [R0+-0xffdc], desc[UR22][R162.64], !P4 ;  /* 0xf0024000a2007fae */ /* 0x000fe2000e1a1016 */
[----:B------:R-:W-:Y:S01]  /*2bc10*/  ISETP.GE.U32.AND P4, PT, R164, 0x7ffffdf3, PT ;  /* 0x7ffffdf3a400780c */ /* 0x000fe20003f86070 */
[----:B---3--:R-:W-:-:S02]  /*2bc20*/  IMAD.WIDE R164, R2, 0x4, R170 ;  /* 0x0000000402a47825 */ /* 0x008fc400078e02aa */
[----:B------:R-:W1:Y:S03]  /*2bc30*/  LDC R170, c[0x0][0x3a0] ;  /* 0x0000e800ffaa7b82 */ /* 0x000e660000000800 */
[----:B------:R-:W-:Y:S01]  /*2bc40*/  LDGSTS.E [R0+-0xffd8], desc[UR22][R164.64], !P6 ;  /* 0xf0028000a4007fae */ /* 0x000fe2000f1a1016 */
[----:B------:R-:W-:-:S03]  /*2bc50*/  ISETP.GE.U32.AND P6, PT, R166, 0x7ffffdf2, PT ;  /* 0x7ffffdf2a600780c */ /* 0x000fc60003fc6070 */
[----:B------:R-:W-:Y:S01]  /*2bc60*/  STL.64 [R1+0x1300], R164 ;  /* 0x001300a401007387 */ /* 0x000fe20000100a00 */
[----:B------:R-:W-:Y:S02]  /*2bc70*/  IMAD.WIDE R166, R2, 0x4, R172 ;  /* 0x0000000402a67825 */ /* 0x000fe400078e02ac */
[----:B------:R-:W3:Y:S01]  /*2bc80*/  LDC R172, c[0x0][0x3a0] ;  /* 0x0000e800ffac7b82 */ /* 0x000ee20000000800 */
[----:B------:R-:W4:Y:S04]  /*2bc90*/  LDL.LU.64 R242, [R1+0xdc8] ;  /* 0x000dc80001f27983 */ /* 0x000f280000300a00 */
[----:B------:R-:W-:Y:S01]  /*2bca0*/  LDGSTS.E [R0+-0xffd4], desc[UR22][R166.64], !P2 ;  /* 0xf002c000a6007fae */ /* 0x000fe2000d1a1016 */
[----:B------:R-:W-:Y:S01]  /*2bcb0*/  ISETP.GE.U32.AND P2, PT, R168, 0x7ffffdf1, PT ;  /* 0x7ffffdf1a800780c */ /* 0x000fe20003f46070 */
[----:B------:R-:W-:-:S02]  /*2bcc0*/  IMAD.WIDE R168, R2, 0x4, R174 ;  /* 0x0000000402a87825 */ /* 0x000fc400078e02ae */
[----:B------:R-:W-:Y:S01]  /*2bcd0*/  STL.64 [R1+0x1308], R166 ;  /* 0x001308a601007387 */ /* 0x000fe20000100a00 */
[----:B------:R-:W3:Y:S03]  /*2bce0*/  LDC R174, c[0x0][0x3a0] ;  /* 0x0000e800ffae7b82 */ /* 0x000ee60000000800 */
[----:B------:R-:W4:Y:S04]  /*2bcf0*/  LDL.LU.64 R244, [R1+0xdc0] ;  /* 0x000dc00001f47983 */ /* 0x000f280000300a00 */
[----:B------:R-:W-:Y:S04]  /*2bd00*/  STL.64 [R1+0x1310], R168 ;  /* 0x001310a801007387 */ /* 0x000fe80000100a00 */
[----:B------:R-:W4:Y:S01]  /*2bd10*/  LDL.LU.64 R248, [R1+0xdb8] ;  /* 0x000db80001f87983 */ /* 0x000f220000300a00 */
[----:B-1----:R-:W-:-:S03]  /*2bd20*/  IADD3 R170, PT, PT, R170, -0x191, RZ ;  /* 0xfffffe6faaaa7810 */ /* 0x002fc60007ffe0ff */
[----:B------:R-:W-:Y:S01]  /*2bd30*/  LDGSTS.E [R0+-0xffd0], desc[UR22][R168.64], !P5 ;  /* 0xf0030000a8007fae */ /* 0x000fe2000e9a1016 */
[----:B------:R-:W-:Y:S01]  /*2bd40*/  ISETP.GE.U32.AND P5, PT, R170, 0x7ffffdf0, PT ;  /* 0x7ffffdf0aa00780c */ /* 0x000fe20003fa6070 */
[----:B---3--:R-:W-:Y:S02]  /*2bd50*/  VIADD R172, R172, 0xfffffe6e ;  /* 0xfffffe6eacac7836 */ /* 0x008fe40000000000 */
[----:B------:R-:W-:Y:S02]  /*2bd60*/  VIADD R174, R174, 0xfffffe6d ;  /* 0xfffffe6daeae7836 */ /* 0x000fe40000000000 */
[----:B--2---:R-:W-:Y:S02]  /*2bd70*/  IMAD.WIDE R170, R2, 0x4, R238 ;  /* 0x0000000402aa7825 */ /* 0x004fe400078e02ee */
[----:B------:R-:W1:Y:S03]  /*2bd80*/  LDC R238, c[0x0][0x3a0] ;  /* 0x0000e800ffee7b82 */ /* 0x000e660000000800 */
[----:B------:R-:W-:Y:S04]  /*2bd90*/  STL.64 [R1+0x1318], R170 ;  /* 0x001318aa01007387 */ /* 0x000fe80000100a00 */
[----:B------:R-:W2:Y:S04]  /*2bda0*/  LDL.LU.64 R250, [R1+0xdb0] ;  /* 0x000db00001fa7983 */ /* 0x000ea80000300a00 */
[----:B------:R-:W-:Y:S01]  /*2bdb0*/  LDGSTS.E [R0+-0xffcc], desc[UR22][R170.64], !P4 ;  /* 0xf0034000aa007fae */ /* 0x000fe2000e1a1016 */
[----:B------:R-:W-:Y:S01]  /*2bdc0*/  ISETP.GE.U32.AND P4, PT, R172, 0x7ffffdef, PT ;  /* 0x7ffffdefac00780c */ /* 0x000fe20003f86070 */
[----:B----4-:R-:W-:-:S02]  /*2bdd0*/  IMAD.WIDE R172, R2, 0x4, R240 ;  /* 0x0000000402ac7825 */ /* 0x010fc400078e02f0 */
[----:B------:R-:W3:Y:S03]  /*2bde0*/  LDC R240, c[0x0][0x3a0] ;  /* 0x0000e800fff07b82 */ /* 0x000ee60000000800 */
[----:B------:R-:W-:Y:S04]  /*2bdf0*/  STL.64 [R1+0x1320], R172 ;  /* 0x001320ac01007387 */ /* 0x000fe80000100a00 */
[----:B------:R-:W4:Y:S04]  /*2be00*/  LDL.LU.64 R148, [R1+0xda8] ;  /* 0x000da80001947983 */ /* 0x000f280000300a00 */
[----:B------:R-:W-:Y:S01]  /*2be10*/  LDGSTS.E [R0+-0xffc8], desc[UR22][R172.64], !P6 ;  /* 0xf0038000ac007fae */ /* 0x000fe2000f1a1016 */
[----:B------:R-:W-:Y:S01]  /*2be20*/  ISETP.GE.U32.AND P6, PT, R174, 0x7ffffdee, PT ;  /* 0x7ffffdeeae00780c */ /* 0x000fe20003fc6070 */
[----:B------:R-:W-:-:S02]  /*2be30*/  IMAD.WIDE R174, R2, 0x4, R242 ;  /* 0x0000000402ae7825 */ /* 0x000fc400078e02f2 */
[----:B------:R-:W3:Y:S02]  /*2be40*/  LDC R242, c[0x0][0x3a0] ;  /* 0x0000e800fff27b82 */ /* 0x000ee40000000800 */
[----:B-1----:R-:W-:Y:S01]  /*2be50*/  VIADD R238, R238, 0xfffffe6c ;  /* 0xfffffe6ceeee7836 */ /* 0x002fe20000000000 */
[----:B------:R-:W-:Y:S04]  /*2be60*/  LDGSTS.E [R0+-0xffc4], desc[UR22][R174.64], !P2 ;  /* 0xf003c000ae007fae */ /* 0x000fe8000d1a1016 */
[----:B------:R-:W-:Y:S01]  /*2be70*/  ISETP.GE.U32.AND P2, PT, R238, 0x7ffffded, PT ;  /* 0x7ffffdedee00780c */ /* 0x000fe20003f46070 */
[----:B------:R-:W-:Y:S01]  /*2be80*/  IMAD.WIDE R238, R2, 0x4, R244 ;  /* 0x0000000402ee7825 */ /* 0x000fe200078e02f4 */
[----:B---3--:R-:W-:Y:S01]  /*2be90*/  IADD3 R240, PT, PT, R240, -0x195, RZ ;  /* 0xfffffe6bf0f07810 */ /* 0x008fe20007ffe0ff */
[----:B------:R-:W-:Y:S01]  /*2bea0*/  STL.64 [R1+0x1328], R174 ;  /* 0x001328ae01007387 */ /* 0x000fe20000100a00 */
[----:B------:R-:W1:Y:S03]  /*2beb0*/  LDC R244, c[0x0][0x3a0] ;  /* 0x0000e800fff47b82 */ /* 0x000e660000000800 */
[----:B------:R-:W3:Y:S04]  /*2bec0*/  LDL.LU.64 R138, [R1+0xda0] ;  /* 0x000da000018a7983 */ /* 0x000ee80000300a00 */
[----:B------:R-:W-:Y:S01]  /*2bed0*/  LDGSTS.E [R0+-0xffc0], desc[UR22][R238.64], !P5 ;  /* 0xf0040000ee007fae */ /* 0x000fe2000e9a1016 */
[----:B------:R-:W-:Y:S01]  /*2bee0*/  ISETP.GE.U32.AND P5, PT, R240, 0x7ffffdec, PT ;  /* 0x7ffffdecf000780c */ /* 0x000fe20003fa6070 */
[----:B------:R-:W-:-:S02]  /*2bef0*/  IMAD.WIDE R240, R2, 0x4, R248 ;  /* 0x0000000402f07825 */ /* 0x000fc400078e02f8 */
[----:B------:R-:W-:Y:S01]  /*2bf00*/  STL.64 [R1+0x1330], R238 ;  /* 0x001330ee01007387 */ /* 0x000fe20000100a00 */
[----:B------:R-:W1:Y:S03]  /*2bf10*/  LDC R248, c[0x0][0x3a0] ;  /* 0x0000e800fff87b82 */ /* 0x000e660000000800 */
[----:B------:R-:W3:Y:S04]  /*2bf20*/  LDL.LU.64 R146, [R1+0xd98] ;  /* 0x000d980001927983 */ /* 0x000ee80000300a00 */
[----:B------:R-:W-:Y:S04]  /*2bf30*/  STL.64 [R1+0x1338], R240 ;  /* 0x001338f001007387 */ /* 0x000fe80000100a00 */
[----:B------:R-:W3:Y:S01]  /*2bf40*/  LDL.LU.64 R144, [R1+0xd90] ;  /* 0x000d900001907983 */ /* 0x000ee20000300a00 */
[----:B------:R-:W-:-:S03]  /*2bf50*/  VIADD R242, R242, 0xfffffe6a ;  /* 0xfffffe6af2f27836 */ /* 0x000fc60000000000 */
[----:B------:R-:W-:Y:S02]  /*2bf60*/  LDGSTS.E [R0+-0xffbc], desc[UR22][R240.64], !P4 ;  /* 0xf0044000f0007fae */ /* 0x000fe4000e1a1016 */
[----:B------:R-:W-:Y:S01]  /*2bf70*/  ISETP.GE.U32.AND P4, PT, R242, 0x7ffffdeb, PT ;  /* 0x7ffffdebf200780c */ /* 0x000fe20003f86070 */
[----:B-1----:R-:W-:Y:S02]  /*2bf80*/  VIADD R244, R244, 0xfffffe69 ;  /* 0xfffffe69f4f47836 */ /* 0x002fe40000000000 */
        /* <DEDUP_REMOVED lines=8> */
[----:B------:R-:W4:Y:S04]  /*2c010*/  LDL.LU.64 R148, [R1+0xd80] ;  /* 0x000d800001947983 */ /* 0x000f280000300a00 */
[----:B------:R-:W-:Y:S04]  /*2c020*/  STL.64 [R1+0x1348], R244 ;  /* 0x001348f401007387 */ /* 0x000fe80000100a00 */
[----:B------:R-:W4:Y:S04]  /*2c030*/  LDL.LU.64 R152, [R1+0xd78] ;  /* 0x000d780001987983 */ /* 0x000f280000300a00 */
[----:B------:R-:W-:Y:S01]  /*2c040*/  LDGSTS.E [R0+-0xffb4], desc[UR22][R244.64], !P2 ;  /* 0xf004c000f4007fae */ /* 0x000fe2000d1a1016 */
[----:B------:R-:W-:-:S02]  /*2c050*/  ISETP.GE.U32.AND P2, PT, R248, 0x7ffffde9, PT ;  /* 0x7ffffde9f800780c */ /* 0x000fc40003f46070 */
[----:B-1----:R-:W-:Y:S01]  /*2c060*/  IADD3 R250, PT, PT, R250, -0x199, RZ ;  /* 0xfffffe67fafa7810 */ /* 0x002fe20007ffe0ff */
[----:B---3--:R-:W-:Y:S02]  /*2c070*/  IMAD.WIDE R248, R2, 0x4, R138 ;  /* 0x0000000402f87825 */ /* 0x008fe400078e028a */
[----:B------:R-:W1:Y:S03]  /*2c080*/  LDC R138, c[0x0][0x3a0] ;  /* 0x0000e800ff8a7b82 */ /* 0x000e660000000800 */
[----:B------:R-:W-:Y:S01]  /*2c090*/  LDGSTS.E [R0+-0xffb0], desc[UR22][R248.64], !P5 ;  /* 0xf0050000f8007fae */ /* 0x000fe2000e9a1016 */
[----:B------:R-:W-:-:S03]  /*2c0a0*/  ISETP.GE.U32.AND P5, PT, R250, 0x7ffffde8, PT ;  /* 0x7ffffde8fa00780c */ /* 0x000fc60003fa6070 */
[----:B------:R-:W-:Y:S01]  /*2c0b0*/  STL.64 [R1+0x1350], R248 ;  /* 0x001350f801007387 */ /* 0x000fe20000100a00 */
[----:B------:R-:W-:Y:S01]  /*2c0c0*/  VIADD R252, R252, 0xfffffe66 ;  /* 0xfffffe66fcfc7836 */ /* 0x000fe20000000000 */
[----:B------:R-:W3:Y:S01]  /*2c0d0*/  LDC R139, c[0x0][0x3a0] ;  /* 0x0000e800ff8b7b82 */ /* 0x000ee20000000800 */
[C---:B------:R-:W-:Y:S01]  /*2c0e0*/  IMAD.WIDE R250, R2.reuse, 0x4, R146 ;  /* 0x0000000402fa7825 */ /* 0x040fe200078e0292 */
[----:B------:R-:W3:Y:S03]  /*2c0f0*/  LDL.LU.64 R150, [R1+0xd70] ;  /* 0x000d700001967983 */ /* 0x000ee60000300a00 */
[----:B------:R-:W-:Y:S01]  /*2c100*/  IMAD.WIDE R156, R2, 0x4, R144 ;  /* 0x00000004029c7825 */ /* 0x000fe200078e0290 */
[----:B------:R-:W-:Y:S02]  /*2c110*/  STL.64 [R1+0x1358], R250 ;  /* 0x001358fa01007387 */ /* 0x000fe40000100a00 */
[----:B------:R-:W1:Y:S02]  /*2c120*/  LDC R146, c[0x0][0x3a0] ;  /* 0x0000e800ff927b82 */ /* 0x000e640000000800 */
[----:B------:R4:W-:Y:S04]  /*2c130*/  STL.64 [R1], R156 ;  /* 0x0000009c01007387 */ /* 0x0009e80000100a00 */
[----:B------:R-:W3:Y:S04]  /*2c140*/  LDL.LU.64 R144, [R1+0xd68] ;  /* 0x000d680001907983 */ /* 0x000ee80000300a00 */
[----:B------:R-:W-:Y:S01]  /*2c150*/  LDGSTS.E [R0+-0xffac], desc[UR22][R250.64], !P4 ;  /* 0xf0054000fa007fae */ /* 0x000fe2000e1a1016 */
[----:B------:R-:W-:Y:S01]  /*2c160*/  ISETP.GE.U32.AND P4, PT, R252, 0x7ffffde7, PT ;  /* 0x7ffffde7fc00780c */ /* 0x000fe20003f86070 */
[----:B-1----:R-:W-:-:S02]  /*2c170*/  VIADD R252, R138, 0xfffffe65 ;  /* 0xfffffe658afc7836 */ /* 0x002fc40000000000 */
[----:B------:R4:W-:Y:S01]  /*2c180*/  LDGSTS.E [R0+-0xffa8], desc[UR22][R156.64], !P6 ;  /* 0xf00580009c007fae */ /* 0x0009e2000f1a1016 */
[----:B------:R-:W1:Y:S02]  /*2c190*/  LDC R138, c[0x0][0x3a0] ;  /* 0x0000e800ff8a7b82 */ /* 0x000e640000000800 */
[----:B------:R-:W-:Y:S01]  /*2c1a0*/  ISETP.GE.U32.AND P6, PT, R252, 0x7ffffde6, PT ;  /* 0x7ffffde6fc00780c */ /* 0x000fe20003fc6070 */
[----:B------:R-:W-:Y:S02]  /*2c1b0*/  VIADD R252, R146, 0xfffffe64 ;  /* 0xfffffe6492fc7836 */ /* 0x000fe40000000000 */
[----:B--2---:R-:W-:-:S05]  /*2c1c0*/  IMAD.WIDE R154, R2, 0x4, R154 ;  /* 0x00000004029a7825 */ /* 0x004fca00078e029a */
[----:B------:R2:W-:Y:S01]  /*2c1d0*/  STL.64 [R1+0x8], R154 ;  /* 0x0000089a01007387 */ /* 0x0005e20000100a00 */
[----:B----4-:R-:W-:-:S03]  /*2c1e0*/  IMAD.WIDE R156, R2, 0x4, R148 ;  /* 0x00000004029c7825 */ /* 0x010fc600078e0294 */
[----:B------:R-:W4:Y:S01]  /*2c1f0*/  LDL.LU.64 R146, [R1+0xd60] ;  /* 0x000d600001927983 */ /* 0x000f220000300a00 */
[----:B------:R-:W3:Y:S03]  /*2c200*/  LDC R148, c[0x0][0x3a0] ;  /* 0x0000e800ff947b82 */ /* 0x000ee60000000800 */
[----:B------:R-:W-:Y:S04]  /*2c210*/  LDGSTS.E [R0+-0xffa4], desc[UR22][R154.64], !P2 ;  /* 0xf005c0009a007fae */ /* 0x000fe8000d1a1016 */
[----:B------:R1:W-:Y:S04]  /*2c220*/  STL.64 [R1+0x10], R156 ;  /* 0x0000109c01007387 */ /* 0x0003e80000100a00 */
[----:B------:R1:W-:Y:S04]  /*2c230*/  LDGSTS.E [R0+-0xffa0], desc[UR22][R156.64], !P5 ;  /* 0xf00600009c007fae */ /* 0x0003e8000e9a1016 */
[----:B--2---:R-:W2:Y:S01]  /*2c240*/  LDL.LU.64 R154, [R1+0xd58] ;  /* 0x000d5800019a7983 */ /* 0x004ea20000300a00 */
[----:B------:R-:W-:Y:S01]  /*2c250*/  ISETP.GE.U32.AND P2, PT, R252, 0x7ffffde5, PT ;  /* 0x7ffffde5fc00780c */ /* 0x000fe20003f46070 */
[----:B-1----:R-:W-:Y:S01]  /*2c260*/  IMAD.WIDE R156, R2, 0x4, R152 ;  /* 0x00000004029c7825 */ /* 0x002fe200078e0298 */
[----:B---3--:R-:W-:-:S02]  /*2c270*/  IADD3 R252, PT, PT, R139, -0x19d, RZ ;  /* 0xfffffe638bfc7810 */ /* 0x008fc40007ffe0ff */
[----:B------:R-:W1:Y:S02]  /*2c280*/  LDC R139, c[0x0][0x3a0] ;  /* 0x0000e800ff8b7b82 */ /* 0x000e640000000800 */
[----:B------:R3:W-:Y:S04]  /*2c290*/  STL.64 [R1+0x18], R156 ;  /* 0x0000189c01007387 */ /* 0x0007e80000100a00 */
[----:B------:R-:W2:Y:S01]  /*2c2a0*/  LDL.LU.64 R152, [R1+0xd50] ;  /* 0x000d500001987983 */ /* 0x000ea20000300a00 */
[----:B------:R-:W-:Y:S01]  /*2c2b0*/  ISETP.GE.U32.AND P5, PT, R252, 0x7ffffde4, PT ;  /* 0x7ffffde4fc00780c */ /* 0x000fe20003fa6070 */
[----:B------:R-:W-:Y:S02]  /*2c2c0*/  VIADD R252, R138, 0xfffffe62 ;  /* 0xfffffe628afc7836 */ /* 0x000fe40000000000 */
[----:B------:R-:W-:Y:S01]  /*2c2d0*/  IMAD.WIDE R150, R2, 0x4, R150 ;  /* 0x0000000402967825 */ /* 0x000fe200078e0296 */
[----:B------:R3:W-:Y:S01]  /*2c2e0*/  LDGSTS.E [R0+-0xff9c], desc[UR22][R156.64], !P4 ;  /* 0xf00640009c007fae */ /* 0x0007e2000e1a1016 */
[----:B------:R-:W1:Y:S01]  /*2c2f0*/  LDC R138, c[0x0][0x3a0] ;  /* 0x0000e800ff8a7b82 */ /* 0x000e620000000800 */
[----:B------:R-:W-:Y:S01]  /*2c300*/  ISETP.GE.U32.AND P4, PT, R252, 0x7ffffde3, PT ;  /* 0x7ffffde3fc00780c */ /* 0x000fe20003f86070 */
[----:B------:R-:W-:Y:S01]  /*2c310*/  VIADD R252, R148, 0xfffffe61 ;  /* 0xfffffe6194fc7836 */ /* 0x000fe20000000000 */
[----:B------:R1:W-:Y:S04]  /*2c320*/  STL.64 [R1+0x28], R150 ;  /* 0x0000289601007387 */ /* 0x0003e80000100a00 */
[----:B------:R-:W2:Y:S01]  /*2c330*/  LDL.LU.64 R148, [R1+0xd48] ;  /* 0x000d480001947983 */ /* 0x000ea20000300a00 */
[----:B---3--:R-:W-:-:S03]  /*2c340*/  IMAD.WIDE R156, R2, 0x4, R144 ;  /* 0x00000004029c7825 */ /* 0x008fc600078e0290 */
[----:B------:R-:W-:Y:S01]  /*2c350*/  LDGSTS.E [R0+-0xff98], desc[UR22][R150.64], !P6 ;  /* 0xf006800096007fae */ /* 0x000fe2000f1a1016 */
[----:B------:R-:W3:Y:S03]  /*2c360*/  LDC R144, c[0x0][0x3a0] ;  /* 0x0000e800ff907b82 */ /* 0x000ee60000000800 */
[----:B------:R4:W-:Y:S01]  /*2c370*/  STL.64 [R1+0x30], R156 ;  /* 0x0000309c01007387 */ /* 0x0009e20000100a00 */
[----:B------:R-:W-:-:S03]  /*2c380*/  ISETP.GE.U32.AND P6, PT, R252, 0x7ffffde2, PT ;  /* 0x7ffffde2fc00780c */ /* 0x000fc60003fc6070 */
[----:B------:R4:W-:Y:S04]  /*2c390*/  LDGSTS.E [R0+-0xff94], desc[UR22][R156.64], !P2 ;  /* 0xf006c0009c007fae */ /* 0x0009e8000d1a1016 */
[----:B-1----:R-:W2:Y:S01]  /*2c3a0*/  LDL.LU.64 R150, [R1+0xd40] ;  /* 0x000d400001967983 */ /* 0x002ea20000300a00 */
[----:B------:R-:W-:Y:S02]  /*2c3b0*/  VIADD R252, R139, 0xfffffe60 ;  /* 0xfffffe608bfc7836 */ /* 0x000fe40000000000 */
[----:B------:R-:W1:Y:S03]  /*2c3c0*/  LDC R139, c[0x0][0x3a0] ;  /* 0x0000e800ff8b7b82 */ /* 0x000e660000000800 */
[----:B------:R-:W-:-:S02]  /*2c3d0*/  ISETP.GE.U32.AND P2, PT, R252, 0x7ffffde1, PT ;  /* 0x7ffffde1fc00780c */ /* 0x000fc40003f46070 */
[----:B------:R-:W-:-:S03]  /*2c3e0*/  IADD3 R252, PT, PT, R138, -0x1a1, RZ ;  /* 0xfffffe5f8afc7810 */ /* 0x000fc60007ffe0ff */
[----:B------:R-:W1:Y:S01]  /*2c3f0*/  LDC R138, c[0x0][0x3a0] ;  /* 0x0000e800ff8a7b82 */ /* 0x000e620000000800 */
[----:B----4-:R-:W-:-:S05]  /*2c400*/  IMAD.WIDE R156, R2, 0x4, R146 ;  /* 0x00000004029c7825 */ /* 0x010fca00078e0292 */
[----:B------:R4:W-:Y:S04]  /*2c410*/  STL.64 [R1+0x38], R156 ;  /* 0x0000389c01007387 */ /* 0x0009e80000100a00 */
[----:B------:R-:W2:Y:S04]  /*2c420*/  LDL.LU.64 R146, [R1+0xd38] ;  /* 0x000d380001927983 */ /* 0x000ea80000300a00 */
[----:B------:R4:W-:Y:S01]  /*2c430*/  LDGSTS.E [R0+-0xff90], desc[UR22][R156.64], !P5 ;  /* 0xf00700009c007fae */ /* 0x0009e2000e9a1016 */
[----:B--2---:R-:W-:Y:S01]  /*2c440*/  IMAD.WIDE R154, R2, 0x4, R154 ;  /* 0x00000004029a7825 */ /* 0x004fe200078e029a */
[----:B------:R-:W-:-:S03]  /*2c450*/  ISETP.GE.U32.AND P5, PT, R252, 0x7ffffde0, PT ;  /* 0x7ffffde0fc00780c */ /* 0x000fc60003fa6070 */
[----:B---3--:R-:W-:Y:S01]  /*2c460*/  VIADD R252, R144, 0xfffffe5e ;  /* 0xfffffe5e90fc7836 */ /* 0x008fe20000000000 */
[----:B------:R2:W-:Y:S04]  /*2c470*/  STL.64 [R1+0x40], R154 ;  /* 0x0000409a01007387 */ /* 0x0005e80000100a00 */
[----:B------:R-:W3:Y:S04]  /*2c480*/  LDL.LU.64 R144, [R1+0xd30] ;  /* 0x000d300001907983 */ /* 0x000ee80000300a00 */
[----:B------:R-:W-:Y:S01]  /*2c490*/  LDGSTS.E [R0+-0xff8c], desc[UR22][R154.64], !P4 ;  /* 0xf00740009a007fae */ /* 0x000fe2000e1a1016 */
[----:B----4-:R-:W-:-:S02]  /*2c4a0*/  IMAD.WIDE R156, R2, 0x4, R152 ;  /* 0x00000004029c7825 */ /* 0x010fc400078e0298 */
[----:B------:R-:W4:Y:S03]  /*2c4b0*/  LDC R152, c[0x0][0x3a0] ;  /* 0x0000e800ff987b82 */ /* 0x000f260000000800 */
[----:B------:R2:W-:Y:S04]  /*2c4c0*/  STL.64 [R1+0x48], R156 ;  /* 0x0000489c01007387 */ /* 0x0005e80000100a00 */
[----:B--2---:R-:W2:Y:S01]  /*2c4d0*/  LDL.LU.64 R154, [R1+0xd28] ;  /* 0x000d2800019a7983 */ /* 0x004ea20000300a00 */
[----:B------:R-:W-:Y:S01]  /*2c4e0*/  ISETP.GE.U32.AND P4, PT, R252, 0x7ffffddf, PT ;  /* 0x7ffffddffc00780c */ /* 0x000fe20003f86070 */
[----:B-1----:R-:W-:Y:S02]  /*2c4f0*/  VIADD R252, R139, 0xfffffe5d ;  /* 0xfffffe5d8bfc7836 */ /* 0x002fe40000000000 */
[----:B------:R1:W-:Y:S01]  /*2c500*/  LDGSTS.E [R0+-0xff88], desc[UR22][R156.64], !P6 ;  /* 0xf00780009c007fae */ /* 0x0003e2000f1a1016 */
[----:B------:R-:W4:Y:S02]  /*2c510*/  LDC R139, c[0x0][0x3a0] ;  /* 0x0000e800ff8b7b82 */ /* 0x000f240000000800 */
[----:B------:R-:W-:Y:S01]  /*2c520*/  ISETP.GE.U32.AND P6, PT, R252, 0x7ffffdde, PT ;  /* 0x7ffffddefc00780c */ /* 0x000fe20003fc6070 */
[----:B------:R-:W-:-:S05]  /*2c530*/  VIADD R252, R138, 0xfffffe5c ;  /* 0xfffffe5c8afc7836 */ /* 0x000fca0000000000 */
[----:B------:R-:W2:Y:S01]  /*2c540*/  LDC R138, c[0x0][0x3a0] ;  /* 0x0000e800ff8a7b82 */ /* 0x000ea20000000800 */
[----:B-1----:R-:W-:-:S05]  /*2c550*/  IMAD.WIDE R156, R2, 0x4, R148 ;  /* 0x00000004029c7825 */ /* 0x002fca00078e0294 */
[----:B------:R1:W-:Y:S01]  /*2c560*/  STL.64 [R1+0x50], R156 ;  /* 0x0000509c01007387 */ /* 0x0003e20000100a00 */
[----:B------:R-:W-:-:S03]  /*2c570*/  IMAD.WIDE R150, R2, 0x4, R150 ;  /* 0x0000000402967825 */ /* 0x000fc600078e0296 */
[----:B------:R-:W2:Y:S04]  /*2c580*/  LDL.LU.64 R148, [R1+0xd20] ;  /* 0x000d200001947983 */ /* 0x000ea80000300a00 */
[----:B------:R1:W-:Y:S01]  /*2c590*/  LDGSTS.E [R0+-0xff84], desc[UR22][R156.64], !P2 ;  /* 0xf007c0009c007fae */ /* 0x0003e2000d1a1016 */
[----:B------:R-:W-:Y:S02]  /*2c5a0*/  ISETP.GE.U32.AND P2, PT, R252, 0x7ffffddd, PT ;  /* 0x7ffffdddfc00780c */ /* 0x000fe40003f46070 */
[----:B----4-:R-:W-:Y:S01]  /*2c5b0*/  IADD3 R252, PT, PT, R152, -0x1a5, RZ ;  /* 0xfffffe5b98fc7810 */ /* 0x010fe20007ffe0ff */
[----:B------:R4:W-:Y:S04]  /*2c5c0*/  STL.64 [R1+0x58], R150 ;  /* 0x0000589601007387 */ /* 0x0009e80000100a00 */
[----:B------:R-:W2:Y:S04]  /*2c5d0*/  LDL.LU.64 R152, [R1+0xd18] ;  /* 0x000d180001987983 */ /* 0x000ea80000300a00 */
[----:B------:R-:W-:Y:S01]  /*2c5e0*/  LDGSTS.E [R0+-0xff80], desc[UR22][R150.64], !P5 ;  /* 0xf008000096007fae */ /* 0x000fe2000e9a1016 */
[----:B------:R-:W-:Y:S01]  /*2c5f0*/  ISETP.GE.U32.AND P5, PT, R252, 0x7ffffddc, PT ;  /* 0x7ffffddcfc00780c */ /* 0x000fe20003fa6070 */
[----:B------:R-:W-:-:S02]  /*2c600*/  VIADD R252, R139, 0xfffffe5a ;  /* 0xfffffe5a8bfc7836 */ /* 0x000fc40000000000 */
[----:B------:R-:W1:Y:S02]  /*2c610*/  LDC R139, c[0x0][0x3a0] ;  /* 0x0000e800ff8b7b82 */ /* 0x000e640000000800 */
[----:B-1----:R-:W-:-:S06]  /*2c620*/  IMAD.WIDE R156, R2, 0x4, R146 ;  /* 0x00000004029c7825 */ /* 0x002fcc00078e0292 */
[----:B------:R-:W1:Y:S01]  /*2c630*/  LDC R146, c[0x0][0x3a0] ;  /* 0x0000e800ff927b82 */ /* 0x000e620000000800 */
[----:B------:R3:W-:Y:S04]  /*2c640*/  STL.64 [R1+0x60], R156 ;  /* 0x0000609c01007387 */ /* 0x0007e80000100a00 */
[----:B------:R3:W-:Y:S04]  /*2c650*/  LDGSTS.E [R0+-0xff7c], desc[UR22][R156.64], !P4 ;  /* 0xf00840009c007fae */ /* 0x0007e8000e1a1016 */
[----:B----4-:R-:W4:Y:S01]  /*2c660*/  LDL.LU.64 R150, [R1+0xd10] ;  /* 0x000d100001967983 */ /* 0x010f220000300a00 */
[----:B---3--:R-:W-:-:S05]  /*2c670*/  IMAD.WIDE R156, R2, 0x4, R144 ;  /* 0x00000004029c7825 */ /* 0x008fca00078e0290 */
[----:B------:R3:W-:Y:S04]  /*2c680*/  STL.64 [R1+0x68], R156 ;  /* 0x0000689c01007387 */ /* 0x0007e80000100a00 */
[----:B------:R-:W4:Y:S01]  /*2c690*/  LDL.LU.64 R144, [R1+0xd08] ;  /* 0x000d080001907983 */ /* 0x000f220000300a00 */
[----:B------:R-:W-:Y:S01]  /*2c6a0*/  ISETP.GE.U32.AND P4, PT, R252, 0x7ffffddb, PT ;  /* 0x7ffffddbfc00780c */ /* 0x000fe20003f86070 */
[----:B--2---:R-:W-:Y:S02]  /*2c6b0*/  VIADD R252, R138, 0xfffffe59 ;  /* 0xfffffe598afc7836 */ /* 0x004fe40000000000 */
[----:B------:R-:W-:Y:S01]  /*2c6c0*/  IMAD.WIDE R154, R2, 0x4, R154 ;  /* 0x00000004029a7825 */ /* 0x000fe200078e029a */
[----:B------:R3:W-:Y:S01]  /*2c6d0*/  LDGSTS.E [R0+-0xff78], desc[UR22][R156.64], !P6 ;  /* 0xf00880009c007fae */ /* 0x0007e2000f1a1016 */
[----:B------:R-:W2:Y:S01]  /*2c6e0*/  LDC R138, c[0x0][0x3a0] ;  /* 0x0000e800ff8a7b82 */ /* 0x000ea20000000800 */
[----:B------:R-:W-:Y:S01]  /*2c6f0*/  ISETP.GE.U32.AND P6, PT, R252, 0x7ffffdda, PT ;  /* 0x7ffffddafc00780c */ /* 0x000fe20003fc6070 */
[----:B-1----:R-:W-:Y:S01]  /*2c700*/  VIADD R252, R146, 0xfffffe58 ;  /* 0xfffffe5892fc7836 */ /* 0x002fe20000000000 */
[----:B------:R1:W-:Y:S04]  /*2c710*/  STL.64 [R1+0x70], R154 ;  /* 0x0000709a01007387 */ /* 0x0003e80000100a00 */
[----:B------:R-:W4:Y:S04]  /*2c720*/  LDL.LU.64 R146, [R1+0xd00] ;  /* 0x000d000001927983 */ /* 0x000f280000300a00 */
[----:B------:R-:W-:Y:S01]  /*2c730*/  LDGSTS.E [R0+-0xff74], desc[UR22][R154.64], !P2 ;  /* 0xf008c0009a007fae */ /* 0x000fe2000d1a1016 */
[----:B---3--:R-:W-:-:S02]  /*2c740*/  IMAD.WIDE R156, R2, 0x4, R148 ;  /* 0x00000004029c7825 */ /* 0x008fc400078e0294 */
[----:B------:R-:W3:Y:S03]  /*2c750*/  LDC R148, c[0x0][0x3a0] ;  /* 0x0000e800ff947b82 */ /* 0x000ee60000000800 */
[----:B------:R2:W-:Y:S04]  /*2c760*/  STL.64 [R1+0x78], R156 ;  /* 0x0000789c01007387 */ /* 0x0005e80000100a00 */
[----:B-1----:R-:W4:Y:S04]  /*2c770*/  LDL.LU.64 R154, [R1+0xcf8] ;  /* 0x000cf800019a7983 */ /* 0x002f280000300a00 */
[----:B------:R2:W-:Y:S02]  /*2c780*/  LDGSTS.E [R0+-0xff70], desc[UR22][R156.64], !P5 ;  /* 0xf00900009c007fae */ /* 0x0005e4000e9a1016 */
[----:B--2---:R-:W-:-:S05]  /*2c790*/  IMAD.WIDE R156, R2, 0x4, R152 ;  /* 0x00000004029c7825 */ /* 0x004fca00078e0298 */
[----:B------:R1:W-:Y:S04]  /*2c7a0*/  STL.64 [R1+0x80], R156 ;  /* 0x0000809c01007387 */ /* 0x0003e80000100a00 */
[----:B------:R-:W2:Y:S01]  /*2c7b0*/  LDL.LU.64 R152, [R1+0xcf0] ;  /* 0x000cf00001987983 */ /* 0x000ea20000300a00 */
[----:B------:R-:W-:Y:S02]  /*2c7c0*/  ISETP.GE.U32.AND P2, PT, R252, 0x7ffffdd9, PT ;  /* 0x7ffffdd9fc00780c */ /* 0x000fe40003f46070 */
[----:B------:R-:W-:Y:S01]  /*2c7d0*/  IADD3 R252, PT, PT, R139, -0x1a9, RZ ;  /* 0xfffffe578bfc7810 */ /* 0x000fe20007ffe0ff */
[----:B------:R1:W-:Y:S01]  /*2c7e0*/  LDGSTS.E [R0+-0xff6c], desc[UR22][R156.64], !P4 ;  /* 0xf00940009c007fae */ /* 0x0003e2000e1a1016 */
[----:B------:R-:W1:Y:S02]  /*2c7f0*/  LDC R139, c[0x0][0x3a0] ;  /* 0x0000e800ff8b7b82 */ /* 0x000e640000000800 */
[----:B------:R-:W-:Y:S01]  /*2c800*/  ISETP.GE.U32.AND P5, PT, R252, 0x7ffffdd8, PT ;  /* 0x7ffffdd8fc00780c */ /* 0x000fe20003fa6070 */
[----:B------:R-:W-:-:S05]  /*2c810*/  VIADD R252, R138, 0xfffffe56 ;  /* 0xfffffe568afc7836 */ /* 0x000fca0000000000 */
[----:B------:R-:W-:Y:S01]  /*2c820*/  ISETP.GE.U32.AND P4, PT, R252, 0x7ffffdd7, PT ;  /* 0x7ffffdd7fc00780c */ /* 0x000fe20003f86070 */
[----:B---3--:R-:W-:Y:S01]  /*2c830*/  VIADD R252, R148, 0xfffffe55 ;  /* 0xfffffe5594fc7836 */ /* 0x008fe20000000000 */
[----:B------:R-:W3:Y:S01]  /*2c840*/  LDC R138, c[0x0][0x3a0] ;  /* 0x0000e800ff8a7b82 */ /* 0x000ee20000000800 */
[----:B----4-:R-:W-:-:S05]  /*2c850*/  IMAD.WIDE R150, R2, 0x4, R150 ;  /* 0x0000000402967825 */ /* 0x010fca00078e0296 */
[----:B------:R4:W-:Y:S04]  /*2c860*/  STL.64 [R1+0x88], R150 ;  /* 0x0000889601007387 */ /* 0x0009e80000100a00 */
[----:B------:R-:W2:Y:S04]  /*2c870*/  LDL.LU.64 R148, [R1+0xce8] ;  /* 0x000ce80001947983 */ /* 0x000ea80000300a00 */
[----:B------:R-:W-:Y:S01]  /*2c880*/  LDGSTS.E [R0+-0xff68], desc[UR22][R150.64], !P6 ;  /* 0xf009800096007fae */ /* 0x000fe2000f1a1016 */
[----:B-1----:R-:W-:Y:S02]  /*2c890*/  IMAD.WIDE R156, R2, 0x4, R144 ;  /* 0x00000004029c7825 */ /* 0x002fe400078e0290 */
[----:B------:R-:W1:Y:S03]  /*2c8a0*/  LDC R144, c[0x0][0x3a0] ;  /* 0x0000e800ff907b82 */ /* 0x000e660000000800 */
[----:B------:R3:W-:Y:S04]  /*2c8b0*/  STL.64 [R1+0x90], R156 ;  /* 0x0000909c01007387 */ /* 0x0007e80000100a00 */
[----:B----4-:R-:W4:Y:S04]  /*2c8c0*/  LDL.LU.64 R150, [R1+0xce0] ;  /* 0x000ce00001967983 */ /* 0x010f280000300a00 */
[----:B------:R3:W-:Y:S01]  /*2c8d0*/  LDGSTS.E [R0+-0xff64], desc[UR22][R156.64], !P2 ;  /* 0xf009c0009c007fae */ /* 0x0007e2000d1a1016 */
[----:B------:R-:W-:Y:S01]  /*2c8e0*/  ISETP.GE.U32.AND P6, PT, R252, 0x7ffffdd6, PT ;  /* 0x7ffffdd6fc00780c */ /* 0x000fe20003fc6070 */
[----:B------:R-:W-:-:S02]  /*2c8f0*/  VIADD R252, R139, 0xfffffe54 ;  /* 0xfffffe548bfc7836 */ /* 0x000fc40000000000 */
[----:B------:R-:W2:Y:S01]  /*2c900*/  LDC R139, c[0x0][0x3a0] ;  /* 0x0000e800ff8b7b82 */ /* 0x000ea20000000800 */
[----:B---3--:R-:W-:-:S05]  /*2c910*/  IMAD.WIDE R156, R2, 0x4, R146 ;  /* 0x00000004029c7825 */ /* 0x008fca00078e0292 */
[----:B------:R2:W-:Y:S04]  /*2c920*/  STL.64 [R1+0x98], R156 ;  /* 0x0000989c01007387 */ /* 0x0005e80000100a00 */
[----:B------:R-:W3:Y:S01]  /*2c930*/  LDL.LU.64 R146, [R1+0xcd8] ;  /* 0x000cd80001927983 */ /* 0x000ee20000300a00 */
[----:B------:R-:W-:Y:S02]  /*2c940*/  ISETP.GE.U32.AND P2, PT, R252, 0x7ffffdd5, PT ;  /* 0x7ffffdd5fc00780c */ /* 0x000fe40003f46070 */
[----:B------:R-:W-:Y:S01]  /*2c950*/  IADD3 R252, PT, PT, R138, -0x1ad, RZ ;  /* 0xfffffe538afc7810 */ /* 0x000fe20007ffe0ff */
[----:B------:R-:W-:Y:S01]  /*2c960*/  IMAD.WIDE R154, R2, 0x4, R154 ;  /* 0x00000004029a7825 */ /* 0x000fe200078e029a */
[----:B------:R2:W-:Y:S01]  /*2c970*/  LDGSTS.E [R0+-0xff60], desc[UR22][R156.64], !P5 ;  /* 0xf00a00009c007fae */ /* 0x0005e2000e9a1016 */
[----:B------:R-:W2:Y:S01]  /*2c980*/  LDC R138, c[0x0][0x3a0] ;  /* 0x0000e800ff8a7b82 */ /* 0x000ea20000000800 */
[----:B------:R-:W-:Y:S01]  /*2c990*/  ISETP.GE.U32.AND P5, PT, R252, 0x7ffffdd4, PT ;  /* 0x7ffffdd4fc00780c */ /* 0x000fe20003fa6070 */
[----:B-1----:R-:W-:Y:S01]  /*2c9a0*/  VIADD R252, R144, 0xfffffe52 ;  /* 0xfffffe5290fc7836 */ /* 0x002fe20000000000 */
[----:B------:R1:W-:Y:S04]  /*2c9b0*/  STL.64 [R1+0xa0], R154 ;  /* 0x0000a09a01007387 */ /* 0x0003e80000100a00 */
[----:B------:R-:W3:Y:S04]  /*2c9c0*/  LDL.LU.64 R144, [R1+0xcd0] ;  /* 0x000cd00001907983 */ /* 0x000ee80000300a00 */
[----:B------:R-:W-:Y:S01]  /*2c9d0*/  LDGSTS.E [R0+-0xff5c], desc[UR22][R154.64], !P4 ;  /* 0xf00a40009a007fae */ /* 0x000fe2000e1a1016 */
[----:B--2---:R-:W-:-:S02]  /*2c9e0*/  IMAD.WIDE R156, R2, 0x4, R152 ;  /* 0x00000004029c7825 */ /* 0x004fc400078e0298 */
[----:B------:R-:W2:Y:S03]  /*2c9f0*/  LDC R152, c[0x0][0x3a0] ;  /* 0x0000e800ff987b82 */ /* 0x000ea60000000800 */
[----:B------:R2:W-:Y:S04]  /*2ca00*/  STL.64 [R1+0xa8], R156 ;  /* 0x0000a89c01007387 */ /* 0x0005e80000100a00 */
[----:B-1----:R-:W3:Y:S01]  /*2ca10*/  LDL.LU.64 R154, [R1+0xcc8] ;  /* 0x000cc800019a7983 */ /* 0x002ee20000300a00 */
[----:B------:R-:W-:Y:S01]  /*2ca20*/  ISETP.GE.U32.AND P4, PT, R252, 0x7ffffdd3, PT ;  /* 0x7ffffdd3fc00780c */ /* 0x000fe20003f86070 */
[----:B------:R-:W-:Y:S02]  /*2ca30*/  VIADD R252, R139, 0xfffffe51 ;  /* 0xfffffe518bfc7836 */ /* 0x000fe40000000000 */
[----:B------:R2:W-:Y:S01]  /*2ca40*/  LDGSTS.E [R0+-0xff58], desc[UR22][R156.64], !P6 ;  /* 0xf00a80009c007fae */ /* 0x0005e2000f1a1016 */
[----:B------:R-:W1:Y:S02]  /*2ca50*/  LDC R139, c[0x0][0x3a0] ;  /* 0x0000e800ff8b7b82 */ /* 0x000e640000000800 */
[----:B------:R-:W-:Y:S01]  /*2ca60*/  ISETP.GE.U32.AND P6, PT, R252, 0x7ffffdd2, PT ;  /* 0x7ffffdd2fc00780c */ /* 0x000fe20003fc6070 */
[----:B------:R-:W-:-:S05]  /*2ca70*/  VIADD R252, R138, 0xfffffe50 ;  /* 0xfffffe508afc7836 */ /* 0x000fca0000000000 */
[----:B------:R-:W1:Y:S01]  /*2ca80*/  LDC R138, c[0x0][0x3a0] ;  /* 0x0000e800ff8a7b82 */ /* 0x000e620000000800 */
[----:B--2---:R-:W-:-:S05]  /*2ca90*/  IMAD.WIDE R156, R2, 0x4, R148 ;  /* 0x00000004029c7825 */ /* 0x004fca00078e0294 */
[----:B------:R3:W-:Y:S04]  /*2caa0*/  STL.64 [R1+0xb0], R156 ;  /* 0x0000b09c01007387 */ /* 0x0007e80000100a00 */
[----:B------:R-:W2:Y:S04]  /*2cab0*/  LDL.LU.64 R148, [R1+0xcc0] ;  /* 0x000cc00001947983 */ /* 0x000ea80000300a00 */
[----:B------:R3:W-:Y:S01]  /*2cac0*/  LDGSTS.E [R0+-0xff54], desc[UR22][R156.64], !P2 ;  /* 0xf00ac0009c007fae */ /* 0x0007e2000d1a1016 */
[----:B----4-:R-:W-:Y:S01]  /*2cad0*/  IMAD.WIDE R150, R2, 0x4, R150 ;  /* 0x0000000402967825 */ /* 0x010fe200078e0296 */
[----:B------:R-:W-:-:S02]  /*2cae0*/  ISETP.GE.U32.AND P2, PT, R252, 0x7ffffdd1, PT ;  /* 0x7ffffdd1fc00780c */ /* 0x000fc40003f46070 */
[----:B------:R-:W-:Y:S02]  /*2caf0*/  IADD3 R252, PT, PT, R152, -0x1b1, RZ ;  /* 0xfffffe4f98fc7810 */ /* 0x000fe40007ffe0ff */
[----:B------:R4:W-:Y:S04]  /*2cb00*/  STL.64 [R1+0xb8], R150 ;  /* 0x0000b89601007387 */ /* 0x0009e80000100a00 */
[----:B------:R-:W2:Y:S04]  /*2cb10*/  LDL.LU.64 R152, [R1+0xcb8] ;  /* 0x000cb80001987983 */ /* 0x000ea80000300a00 */
[----:B------:R-:W-:Y:S01]  /*2cb20*/  LDGSTS.E [R0+-0xff50], desc[UR22][R150.64], !P5 ;  /* 0xf00b000096007fae */ /* 0x000fe2000e9a1016 */
[----:B---3--:R-:W-:-:S02]  /*2cb30*/  IMAD.WIDE R156, R2, 0x4, R146 ;  /* 0x00000004029c7825 */ /* 0x008fc400078e0292 */
[----:B------:R-:W3:Y:S03]  /*2cb40*/  LDC R146, c[0x0][0x3a0] ;  /* 0x0000e800ff927b82 */ /* 0x000ee60000000800 */
[----:B------:R1:W-:Y:S04]  /*2cb50*/  STL.64 [R1+0xc0], R156 ;  /* 0x0000c09c01007387 */ /* 0x0003e80000100a00 */
[----:B----4-:R-:W4:Y:S01]  /*2cb60*/  LDL.LU.64 R150, [R1+0xcb0] ;  /* 0x000cb00001967983 */ /* 0x010f220000300a00 */
[----:B------:R-:W-:Y:S01]  /*2cb70*/  ISETP.GE.U32.AND P5, PT, R252, 0x7ffffdd0, PT ;  /* 0x7ffffdd0fc00780c */ /* 0x000fe20003fa6070 */
[----:B-1----:R-:W-:Y:S02]  /*2cb80*/  VIADD R252, R139, 0xfffffe4e ;  /* 0xfffffe4e8bfc7836 */ /* 0x002fe40000000000 */
[----:B------:R1:W-:Y:S01]  /*2cb90*/  LDGSTS.E [R0+-0xff4c], desc[UR22][R156.64], !P4 ;  /* 0xf00b40009c007fae */ /* 0x0003e2000e1a1016 */
[----:B------:R-:W3:Y:S02]  /*2cba0*/  LDC R139, c[0x0][0x3a0] ;  /* 0x0000e800ff8b7b82 */ /* 0x000ee40000000800 */
[----:B------:R-:W-:Y:S01]  /*2cbb0*/  ISETP.GE.U32.AND P4, PT, R252, 0x7ffffdcf, PT ;  /* 0x7ffffdcffc00780c */ /* 0x000fe20003f86070 */
[----:B------:R-:W-:-:S05]  /*2cbc0*/  VIADD R252, R138, 0xfffffe4d ;  /* 0xfffffe4d8afc7836 */ /* 0x000fca0000000000 */
[----:B------:R-:W2:Y:S01]  /*2cbd0*/  LDC R138, c[0x0][0x3a0] ;  /* 0x0000e800ff8a7b82 */ /* 0x000ea20000000800 */
[----:B-1----:R-:W-:-:S05]  /*2cbe0*/  IMAD.WIDE R156, R2, 0x4, R144 ;  /* 0x00000004029c7825 */ /* 0x002fca00078e0290 */
[----:B------:R2:W-:Y:S04]  /*2cbf0*/  STL.64 [R1+0xc8], R156 ;  /* 0x0000c89c01007387 */ /* 0x0005e80000100a00 */
[----:B------:R-:W4:Y:S01]  /*2cc00*/  LDL.LU.64 R144, [R1+0xca8] ;  /* 0x000ca80001907983 */ /* 0x000f220000300a00 */
[----:B------:R-:W-:-:S03]  /*2cc10*/  IMAD.WIDE R154, R2, 0x4, R154 ;  /* 0x00000004029a7825 */ /* 0x000fc600078e029a */
[----:B------:R2:W-:Y:S01]  /*2cc20*/  LDGSTS.E [R0+-0xff48], desc[UR22][R156.64], !P6 ;  /* 0xf00b80009c007fae */ /* 0x0005e2000f1a1016 */
[----:B------:R-:W-:Y:S01]  /*2cc30*/  ISETP.GE.U32.AND P6, PT, R252, 0x7ffffdce, PT ;  /* 0x7ffffdcefc00780c */ /* 0x000fe20003fc6070 */
[----:B---3--:R-:W-:Y:S02]  /*2cc40*/  VIADD R252, R146, 0xfffffe4c ;  /* 0xfffffe4c92fc7836 */ /* 0x008fe40000000000 */
[----:B------:R1:W-:Y:S04]  /*2cc50*/  STL.64 [R1+0xd0], R154 ;  /* 0x0000d09a01007387 */ /* 0x0003e80000100a00 */
[----:B------:R-:W3:Y:S04]  /*2cc60*/  LDL.LU.64 R146, [R1+0xca0] ;  /* 0x000ca00001927983 */ /* 0x000ee80000300a00 */
[----:B------:R-:W-:Y:S01]  /*2cc70*/  LDGSTS.E [R0+-0xff44], desc[UR22][R154.64], !P2 ;  /* 0xf00bc0009a007fae */ /* 0x000fe2000d1a1016 */
[----:B------:R-:W-:-:S02]  /*2cc80*/  ISETP.GE.U32.AND P2, PT, R252, 0x7ffffdcd, PT ;  /* 0x7ffffdcdfc00780c */ /* 0x000fc40003f46070 */
[----:B------:R-:W-:Y:S02]  /*2cc90*/  IADD3 R252, PT, PT, R139, -0x1b5, RZ ;  /* 0xfffffe4b8bfc7810 */ /* 0x000fe40007ffe0ff */
[----:B------:R-:W1:Y:S01]  /*2cca0*/  LDC R139, c[0x0][0x3a0] ;  /* 0x0000e800ff8b7b82 */ /* 0x000e620000000800 */
[----:B--2---:R-:W-:-:S07]  /*2ccb0*/  IMAD.WIDE R156, R2, 0x4, R148 ;  /* 0x00000004029c7825 */ /* 0x004fce00078e0294 */
[----:B------:R-:W2:Y:S01]  /*2ccc0*/  LDC R148, c[0x0][0x3a0] ;  /* 0x0000e800ff947b82 */ /* 0x000ea20000000800 */
[----:B------:R1:W-:Y:S04]  /*2ccd0*/  STL.64 [R1+0xd8], R156 ;  /* 0x0000d89c01007387 */ /* 0x0003e80000100a00 */
[----:B------:R1:W-:Y:S04]  /*2cce0*/  LDGSTS.E [R0+-0xff40], desc[UR22][R156.64], !P5 ;  /* 0xf00c00009c007fae */ /* 0x0003e8000e9a1016 */
[----:B-1----:R-:W3:Y:S01]  /*2ccf0*/  LDL.LU.64 R154, [R1+0xc98] ;  /* 0x000c9800019a7983 */ /* 0x002ee20000300a00 */
[----:B------:R-:W-:-:S05]  /*2cd00*/  IMAD.WIDE R156, R2, 0x4, R152 ;  /* 0x00000004029c7825 */ /* 0x000fca00078e0298 */
[----:B------:R1:W-:Y:S04]  /*2cd10*/  STL.64 [R1+0xe0], R156 ;  /* 0x0000e09c01007387 */ /* 0x0003e80000100a00 */
[----:B------:R-:W3:Y:S01]  /*2cd20*/  LDL.LU.64 R152, [R1+0xc90] ;  /* 0x000c900001987983 */ /* 0x000ee20000300a00 */
[----:B------:R-:W-:Y:S01]  /*2cd30*/  ISETP.GE.U32.AND P5, PT, R252, 0x7ffffdcc, PT ;  /* 0x7ffffdccfc00780c */ /* 0x000fe20003fa6070 */
[----:B------:R-:W-:Y:S02]  /*2cd40*/  VIADD R252, R138, 0xfffffe4a ;  /* 0xfffffe4a8afc7836 */ /* 0x000fe40000000000 */
[----:B------:R1:W-:Y:S01]  /*2cd50*/  LDGSTS.E [R0+-0xff3c], desc[UR22][R156.64], !P4 ;  /* 0xf00c40009c007fae */ /* 0x0003e2000e1a1016 */
[----:B------:R-:W3:Y:S02]  /*2cd60*/  LDC R138, c[0x0][0x3a0] ;  /* 0x0000e800ff8a7b82 */ /* 0x000ee40000000800 */
[----:B------:R-:W-:Y:S01]  /*2cd70*/  ISETP.GE.U32.AND P4, PT, R252, 0x7ffffdcb, PT ;  /* 0x7ffffdcbfc00780c */ /* 0x000fe20003f86070 */
[----:B----4-:R-:W-:-:S04]  /*2cd80*/  IMAD.WIDE R150, R2, 0x4, R150 ;  /* 0x0000000402967825 */ /* 0x010fc800078e0296 */
[----:B--2---:R-:W-:Y:S01]  /*2cd90*/  VIADD R252, R148, 0xfffffe49 ;  /* 0xfffffe4994fc7836 */ /* 0x004fe20000000000 */
[----:B------:R2:W-:Y:S04]  /*2cda0*/  STL.64 [R1+0xe8], R150 ;  /* 0x0000e89601007387 */ /* 0x0005e80000100a00 */
[----:B------:R-:W4:Y:S04]  /*2cdb0*/  LDL.LU.64 R148, [R1+0xc88] ;  /* 0x000c880001947983 */ /* 0x000f280000300a00 */
[----:B------:R-:W-:Y:S01]  /*2cdc0*/  LDGSTS.E [R0+-0xff38], desc[UR22][R150.64], !P6 ;  /* 0xf00c800096007fae */ /* 0x000fe2000f1a1016 */
[----:B-1----:R-:W-:-:S02]  /*2cdd0*/  IMAD.WIDE R156, R2, 0x4, R144 ;  /* 0x00000004029c7825 */ /* 0x002fc400078e0290 */
[----:B------:R-:W1:Y:S03]  /*2cde0*/  LDC R144, c[0x0][0x3a0] ;  /* 0x0000e800ff907b82 */ /* 0x000e660000000800 */
[----:B------:R3:W-:Y:S04]  /*2cdf0*/  STL.64 [R1+0xf0], R156 ;  /* 0x0000f09c01007387 */ /* 0x0007e80000100a00 */
[----:B--2---:R-:W2:Y:S04]  /*2ce00*/  LDL.LU.64 R150, [R1+0xc80] ;  /* 0x000c800001967983 */ /* 0x004ea80000300a00 */
[----:B------:R3:W-:Y:S02]  /*2ce10*/  LDGSTS.E [R0+-0xff34], desc[UR22][R156.64], !P2 ;  /* 0xf00cc0009c007fae */ /* 0x0007e4000d1a1016 */
[----:B---3--:R-:W-:-:S05]  /*2ce20*/  IMAD.WIDE R156, R2, 0x4, R146 ;  /* 0x00000004029c7825 */ /* 0x008fca00078e0292 */
[----:B------:R3:W-:Y:S04]  /*2ce30*/  STL.64 [R1+0xf8], R156 ;  /* 0x0000f89c01007387 */ /* 0x0007e80000100a00 */
[----:B------:R-:W2:Y:S01]  /*2ce40*/  LDL.LU.64 R146, [R1+0xc78] ;  /* 0x000c780001927983 */ /* 0x000ea20000300a00 */
[----:B------:R-:W-:Y:S01]  /*2ce50*/  ISETP.GE.U32.AND P6, PT, R252, 0x7ffffdca, PT ;  /* 0x7ffffdcafc00780c */ /* 0x000fe20003fc6070 */
[----:B------:R-:W-:Y:S02]  /*2ce60*/  VIADD R252, R139, 0xfffffe48 ;  /* 0xfffffe488bfc7836 */ /* 0x000fe40000000000 */
[----:B------:R3:W-:Y:S01]  /*2ce70*/  LDGSTS.E [R0+-0xff30], desc[UR22][R156.64], !P5 ;  /* 0xf00d00009c007fae */ /* 0x0007e2000e9a1016 */
[----:B------:R-:W3:Y:S02]  /*2ce80*/  LDC R139, c[0x0][0x3a0] ;  /* 0x0000e800ff8b7b82 */ /* 0x000ee40000000800 */
[----:B------:R-:W-:-:S02]  /*2ce90*/  ISETP.GE.U32.AND P2, PT, R252, 0x7ffffdc9, PT ;  /* 0x7ffffdc9fc00780c */ /* 0x000fc40003f46070 */
[----:B------:R-:W-:-:S04]  /*2cea0*/  IADD3 R252, PT, PT, R138, -0x1b9, RZ ;  /* 0xfffffe478afc7810 */ /* 0x000fc80007ffe0ff */
[----:B------:R-:W-:Y:S01]  /*2ceb0*/  ISETP.GE.U32.AND P5, PT, R252, 0x7ffffdc8, PT ;  /* 0x7ffffdc8fc00780c */ /* 0x000fe20003fa6070 */
[----:B-1----:R-:W-:Y:S01]  /*2cec0*/  VIADD R252, R144, 0xfffffe46 ;  /* 0xfffffe4690fc7836 */ /* 0x002fe20000000000 */
[----:B------:R-:W1:Y:S01]  /*2ced0*/  LDC R138, c[0x0][0x3a0] ;  /* 0x0000e800ff8a7b82 */ /* 0x000e620000000800 */
[----:B------:R-:W-:-:S05]  /*2cee0*/  IMAD.WIDE R154, R2, 0x4, R154 ;  /* 0x00000004029a7825 */ /* 0x000fca00078e029a */
[----:B------:R1:W-:Y:S04]  /*2cef0*/  STL.64 [R1+0x100], R154 ;  /* 0x0001009a01007387 */ /* 0x0003e80000100a00 */
[----:B------:R-:W2:Y:S04]  /*2cf00*/  LDL.LU.64 R144, [R1+0xc70] ;  /* 0x000c700001907983 */ /* 0x000ea80000300a00 */
[----:B------:R-:W-:Y:S01]  /*2cf10*/  LDGSTS.E [R0+-0xff2c], desc[UR22][R154.64], !P4 ;  /* 0xf00d40009a007fae */ /* 0x000fe2000e1a1016 */
[----:B---3--:R-:W-:Y:S02]  /*2cf20*/  IMAD.WIDE R156, R2, 0x4, R152 ;  /* 0x00000004029c7825 */ /* 0x008fe400078e0298 */
[----:B------:R-:W3:Y:S03]  /*2cf30*/  LDC R152, c[0x0][0x3a0] ;  /* 0x0000e800ff987b82 */ /* 0x000ee60000000800 */
[----:B------:R4:W-:Y:S04]  /*2cf40*/  STL.64 [R1+0x108], R156 ;  /* 0x0001089c01007387 */ /* 0x0009e80000100a00 */
[----:B-1----:R-:W2:Y:S04]  /*2cf50*/  LDL.LU.64 R154, [R1+0xc68] ;  /* 0x000c6800019a7983 */ /* 0x002ea80000300a00 */
[----:B------:R4:W-:Y:S01]  /*2cf60*/  LDGSTS.E [R0+-0xff28], desc[UR22][R156.64], !P6 ;  /* 0xf00d80009c007fae */ /* 0x0009e2000f1a1016 */
[----:B------:R-:W-:Y:S01]  /*2cf70*/  ISETP.GE.U32.AND P4, PT, R252, 0x7ffffdc7, PT ;  /* 0x7ffffdc7fc00780c */ /* 0x000fe20003f86070 */
[----:B------:R-:W-:-:S02]  /*2cf80*/  VIADD R252, R139, 0xfffffe45 ;  /* 0xfffffe458bfc7836 */ /* 0x000fc40000000000 */
[----:B------:R-:W1:Y:S01]  /*2cf90*/  LDC R139, c[0x0][0x3a0] ;  /* 0x0000e800ff8b7b82 */ /* 0x000e620000000800 */
[----:B----4-:R-:W-:-:S05]  /*2cfa0*/  IMAD.WIDE R156, R2, 0x4, R148 ;  /* 0x00000004029c7825 */ /* 0x010fca00078e0294 */
[----:B------:R4:W-:Y:S04]  /*2cfb0*/  STL.64 [R1+0x110], R156 ;  /* 0x0001109c01007387 */ /* 0x0009e80000100a00 */
[----:B------:R-:W2:Y:S01]  /*2cfc0*/  LDL.LU.64 R148, [R1+0xc60] ;  /* 0x000c600001947983 */ /* 0x000ea20000300a00 */
[----:B------:R-:W-:Y:S01]  /*2cfd0*/  ISETP.GE.U32.AND P6, PT, R252, 0x7ffffdc6, PT ;  /* 0x7ffffdc6fc00780c */ /* 0x000fe20003fc6070 */
[----:B------:R-:W-:Y:S02]  /*2cfe0*/  VIADD R252, R138, 0xfffffe44 ;  /* 0xfffffe448afc7836 */ /* 0x000fe40000000000 */
[----:B------:R4:W-:Y:S01]  /*2cff0*/  LDGSTS.E [R0+-0xff24], desc[UR22][R156.64], !P2 ;  /* 0xf00dc0009c007fae */ /* 0x0009e2000d1a1016 */
[----:B------:R-:W2:Y:S02]  /*2d000*/  LDC R138, c[0x0][0x3a0] ;  /* 0x0000e800ff8a7b82 */ /* 0x000ea40000000800 */
[----:B------:R-:W-:Y:S01]  /*2d010*/  ISETP.GE.U32.AND P2, PT, R252, 0x7ffffdc5, PT ;  /* 0x7ffffdc5fc00780c */ /* 0x000fe20003f46070 */
[----:B--2---:R-:W-:Y:S01]  /*2d020*/  IMAD.WIDE R150, R2, 0x4, R150 ;  /* 0x0000000402967825 */ /* 0x004fe200078e0296 */
[----:B---3--:R-:W-:-:S04]  /*2d030*/  IADD3 R252, PT, PT, R152, -0x1bd, RZ ;  /* 0xfffffe4398fc7810 */ /* 0x008fc80007ffe0ff */
[----:B------:R2:W-:Y:S04]  /*2d040*/  STL.64 [R1+0x118], R150 ;  /* 0x0001189601007387 */ /* 0x0005e80000100a00 */
[----:B------:R-:W3:Y:S04]  /*2d050*/  LDL.LU.64 R152, [R1+0xc58] ;  /* 0x000c580001987983 */ /* 0x000ee80000300a00 */
[----:B------:R-:W-:Y:S01]  /*2d060*/  LDGSTS.E [R0+-0xff20], desc[UR22][R150.64], !P5 ;  /* 0xf00e000096007fae */ /* 0x000fe2000e9a1016 */
[----:B----4-:R-:W-:Y:S02]  /*2d070*/  IMAD.WIDE R156, R2, 0x4, R146 ;  /* 0x00000004029c7825 */ /* 0x010fe400078e0292 */
[----:B------:R-:W4:Y:S03]  /*2d080*/  LDC R146, c[0x0][0x3a0] ;  /* 0x0000e800ff927b82 */ /* 0x000f260000000800 */
[----:B------:R2:W-:Y:S04]  /*2d090*/  STL.64 [R1+0x120], R156 ;  /* 0x0001209c01007387 */ /* 0x0005e80000100a00 */
[----:B--2---:R-:W2:Y:S01]  /*2d0a0*/  LDL.LU.64 R150, [R1+0xc50] ;  /* 0x000c500001967983 */ /* 0x004ea20000300a00 */
[----:B------:R-:W-:Y:S01]  /*2d0b0*/  ISETP.GE.U32.AND P5, PT, R252, 0x7ffffdc4, PT ;  /* 0x7ffffdc4fc00780c */ /* 0x000fe20003fa6070 */
[----:B-1----:R-:W-:-:S02]  /*2d0c0*/  VIADD R252, R139, 0xfffffe42 ;  /* 0xfffffe428bfc7836 */ /* 0x002fc40000000000 */
[----:B------:R1:W-:Y:S01]  /*2d0d0*/  LDGSTS.E [R0+-0xff1c], desc[UR22][R156.64], !P4 ;  /* 0xf00e40009c007fae */ /* 0x0003e2000e1a1016 */
[----:B------:R-:W1:Y:S02]  /*2d0e0*/  LDC R139, c[0x0][0x3a0] ;  /* 0x0000e800ff8b7b82 */ /* 0x000e640000000800 */
[----:B------:R-:W-:Y:S01]  /*2d0f0*/  ISETP.GE.U32.AND P4, PT, R252, 0x7ffffdc3, PT ;  /* 0x7ffffdc3fc00780c */ /* 0x000fe20003f86070 */
[----:B------:R-:W-:-:S05]  /*2d100*/  VIADD R252, R138, 0xfffffe41 ;  /* 0xfffffe418afc7836 */ /* 0x000fca0000000000 */
[----:B------:R-:W1:Y:S02]  /*2d110*/  LDC R138, c[0x0][0x3a0] ;  /* 0x0000e800ff8a7b82 */ /* 0x000e640000000800 */
[----:B-1----:R-:W-:-:S05]  /*2d120*/  IMAD.WIDE R156, R2, 0x4, R144 ;  /* 0x00000004029c7825 */ /* 0x002fca00078e0290 */
[----:B------:R1:W-:Y:S04]  /*2d130*/  STL.64 [R1+0x128], R156 ;  /* 0x0001289c01007387 */ /* 0x0003e80000100a00 */
[----:B------:R-:W2:Y:S04]  /*2d140*/  LDL.LU.64 R144, [R1+0xc48] ;  /* 0x000c480001907983 */ /* 0x000ea80000300a00 */
[----:B------:R1:W-:Y:S01]  /*2d150*/  LDGSTS.E [R0+-0xff18], desc[UR22][R156.64], !P6 ;  /* 0xf00e80009c007fae */ /* 0x0003e2000f1a1016 */
[----:B------:R-:W-:Y:S01]  /*2d160*/  IMAD.WIDE R154, R2, 0x4, R154 ;  /* 0x00000004029a7825 */ /* 0x000fe200078e029a */
[----:B------:R-:W-:-:S03]  /*2d170*/  ISETP.GE.U32.AND P6, PT, R252, 0x7ffffdc2, PT ;  /* 0x7ffffdc2fc00780c */ /* 0x000fc60003fc6070 */
[----:B----4-:R-:W-:Y:S01]  /*2d180*/  VIADD R252, R146, 0xfffffe40 ;  /* 0xfffffe4092fc7836 */ /* 0x010fe20000000000 */
[----:B------:R4:W-:Y:S04]  /*2d190*/  STL.64 [R1+0x130], R154 ;  /* 0x0001309a01007387 */ /* 0x0009e80000100a00 */
[----:B------:R-:W2:Y:S04]  /*2d1a0*/  LDL.LU.64 R146, [R1+0xc40] ;  /* 0x000c400001927983 */ /* 0x000ea80000300a00 */
[----:B------:R-:W-:Y:S01]  /*2d1b0*/  LDGSTS.E [R0+-0xff14], desc[UR22][R154.64], !P2 ;  /* 0xf00ec0009a007fae */ /* 0x000fe2000d1a1016 */
[----:B-1----:R-:W-:-:S02]  /*2d1c0*/  IMAD.WIDE R156, R2, 0x4, R148 ;  /* 0x00000004029c7825 */ /* 0x002fc400078e0294 */
[----:B------:R-:W1:Y:S03]  /*2d1d0*/  LDC R148, c[0x0][0x3a0] ;  /* 0x0000e800ff947b82 */ /* 0x000e660000000800 */
[----:B------:R3:W-:Y:S04]  /*2d1e0*/  STL.64 [R1+0x138], R156 ;  /* 0x0001389c01007387 */ /* 0x0007e80000100a00 */
[----:B----4-:R-:W4:Y:S01]  /*2d1f0*/  LDL.LU.64 R154, [R1+0xc38] ;  /* 0x000c3800019a7983 */ /* 0x010f220000300a00 */
[----:B------:R-:W-:-:S03]  /*2d200*/  ISETP.GE.U32.AND P2, PT, R252, 0x7ffffdc1, PT ;  /* 0x7ffffdc1fc00780c */ /* 0x000fc60003f46070 */
[----:B------:R3:W-:Y:S01]  /*2d210*/  LDGSTS.E [R0+-0xff10], desc[UR22][R156.64], !P5 ;  /* 0xf00f00009c007fae */ /* 0x0007e2000e9a1016 */
[----:B------:R-:W-:Y:S02]  /*2d220*/  IADD3 R252, PT, PT, R139, -0x1c1, RZ ;  /* 0xfffffe3f8bfc7810 */ /* 0x000fe40007ffe0ff */
[----:B------:R-:W2:Y:S02]  /*2d230*/  LDC R139, c[0x0][0x3a0] ;  /* 0x0000e800ff8b7b82 */ /* 0x000ea40000000800 */
[----:B------:R-:W-:Y:S01]  /*2d240*/  ISETP.GE.U32.AND P5, PT, R252, 0x7ffffdc0, PT ;  /* 0x7ffffdc0fc00780c */ /* 0x000fe20003fa6070 */
[----:B------:R-:W-:-:S05]  /*2d250*/  VIADD R252, R138, 0xfffffe3e ;  /* 0xfffffe3e8afc7836 */ /* 0x000fca0000000000 */
[----:B------:R-:W2:Y:S01]  /*2d260*/  LDC R138, c[0x0][0x3a0] ;  /* 0x0000e800ff8a7b82 */ /* 0x000ea20000000800 */
[----:B---3--:R-:W-:-:S05]  /*2d270*/  IMAD.WIDE R156, R2, 0x4, R152 ;  /* 0x00000004029c7825 */ /* 0x008fca00078e0298 */
[----:B------:R3:W-:Y:S04]  /*2d280*/  STL.64 [R1+0x140], R156 ;  /* 0x0001409c01007387 */ /* 0x0007e80000100a00 */
[----:B------:R-:W4:Y:S04]  /*2d290*/  LDL.LU.64 R152, [R1+0xc30] ;  /* 0x000c300001987983 */ /* 0x000f280000300a00 */
[----:B------:R3:W-:Y:S01]  /*2d2a0*/  LDGSTS.E [R0+-0xff0c], desc[UR22][R156.64], !P4 ;  /* 0xf00f40009c007fae */ /* 0x0007e2000e1a1016 */
[----:B------:R-:W-:Y:S01]  /*2d2b0*/  ISETP.GE.U32.AND P4, PT, R252, 0x7ffffdbf, PT ;  /* 0x7ffffdbffc00780c */ /* 0x000fe20003f86070 */
[----:B-1----:R-:W-:-:S02]  /*2d2c0*/  VIADD R252, R148, 0xfffffe3d ;  /* 0xfffffe3d94fc7836 */ /* 0x002fc40000000000 */
[----:B--2---:R-:W-:-:S05]  /*2d2d0*/  IMAD.WIDE R150, R2, 0x4, R150 ;  /* 0x0000000402967825 */ /* 0x004fca00078e0296 */
[----:B------:R1:W-:Y:S04]  /*2d2e0*/  STL.64 [R1+0x148], R150 ;  /* 0x0001489601007387 */ /* 0x0003e80000100a00 */
[----:B------:R-:W2:Y:S04]  /*2d2f0*/  LDL.LU.64 R148, [R1+0xc28] ;  /* 0x000c280001947983 */ /* 0x000ea80000300a00 */
[----:B------:R-:W-:Y:S01]  /*2d300*/  LDGSTS.E [R0+-0xff08], desc[UR22][R150.64], !P6 ;  /* 0xf00f800096007fae */ /* 0x000fe2000f1a1016 */
[----:B------:R-:W-:Y:S01]  /*2d310*/  ISETP.GE.U32.AND P6, PT, R252, 0x7ffffdbe, PT ;  /* 0x7ffffdbefc00780c */ /* 0x000fe20003fc6070 */
[----:B------:R-:W-:-:S02]  /*2d320*/  VIADD R252, R139, 0xfffffe3c ;  /* 0xfffffe3c8bfc7836 */ /* 0x000fc40000000000 */
[----:B------:R-:W1:Y:S01]  /*2d330*/  LDC R139, c[0x0][0x3a0] ;  /* 0x0000e800ff8b7b82 */ /* 0x000e620000000800 */
[----:B---3--:R-:W-:-:S07]  /*2d340*/  IMAD.WIDE R156, R2, 0x4, R144 ;  /* 0x00000004029c7825 */ /* 0x008fce00078e0290 */
[----:B------:R-:W3:Y:S01]  /*2d350*/  LDC R144, c[0x0][0x3a0] ;  /* 0x0000e800ff907b82 */ /* 0x000ee20000000800 */
[----:B------:R1:W-:Y:S04]  /*2d360*/  STL.64 [R1+0x150], R156 ;  /* 0x0001509c01007387 */ /* 0x0003e80000100a00 */
[----:B------:R1:W-:Y:S04]  /*2d370*/  LDGSTS.E [R0+-0xff04], desc[UR22][R156.64], !P2 ;  /* 0xf00fc0009c007fae */ /* 0x0003e8000d1a1016 */
[----:B-1----:R-:W2:Y:S01]  /*2d380*/  LDL.LU.64 R150, [R1+0xc20] ;  /* 0x000c200001967983 */ /* 0x002ea20000300a00 */
[----:B------:R-:W-:-:S05]  /*2d390*/  IMAD.WIDE R156, R2, 0x4, R146 ;  /* 0x00000004029c7825 */ /* 0x000fca00078e0292 */
[----:B------:R1:W-:Y:S04]  /*2d3a0*/  STL.64 [R1+0x158], R156 ;  /* 0x0001589c01007387 */ /* 0x0003e80000100a00 */
[----:B------:R-:W2:Y:S01]  /*2d3b0*/  LDL.LU.64 R146, [R1+0xc18] ;  /* 0x000c180001927983 */ /* 0x000ea20000300a00 */
[----:B------:R-:W-:Y:S02]  /*2d3c0*/  ISETP.GE.U32.AND P2, PT, R252, 0x7ffffdbd, PT ;  /* 0x7ffffdbdfc00780c */ /* 0x000fe40003f46070 */
[----:B------:R-:W-:Y:S01]  /*2d3d0*/  IADD3 R252, PT, PT, R138, -0x1c5, RZ ;  /* 0xfffffe3b8afc7810 */ /* 0x000fe20007ffe0ff */
[----:B------:R1:W-:Y:S01]  /*2d3e0*/  LDGSTS.E [R0+-0xff00], desc[UR22][R156.64], !P5 ;  /* 0xf01000009c007fae */ /* 0x0003e2000e9a1016 */
[----:B------:R-:W2:Y:S02]  /*2d3f0*/  LDC R138, c[0x0][0x3a0] ;  /* 0x0000e800ff8a7b82 */ /* 0x000ea40000000800 */
[----:B------:R-:W-:Y:S01]  /*2d400*/  ISETP.GE.U32.AND P5, PT, R252, 0x7ffffdbc, PT ;  /* 0x7ffffdbcfc00780c */ /* 0x000fe20003fa6070 */
[----:B----4-:R-:W-:-:S04]  /*2d410*/  IMAD.WIDE R154, R2, 0x4, R154 ;  /* 0x00000004029a7825 */ /* 0x010fc800078e029a */
[----:B---3--:R-:W-:Y:S01]  /*2d420*/  VIADD R252, R144, 0xfffffe3a ;  /* 0xfffffe3a90fc7836 */ /* 0x008fe20000000000 */
[----:B------:R3:W-:Y:S04]  /*2d430*/  STL.64 [R1+0x160], R154 ;  /* 0x0001609a01007387 */ /* 0x0007e80000100a00 */
[----:B------:R-:W4:Y:S04]  /*2d440*/  LDL.LU.64 R144, [R1+0xc10] ;  /* 0x000c100001907983 */ /* 0x000f280000300a00 */
[----:B------:R-:W-:Y:S01]  /*2d450*/  LDGSTS.E [R0+-0xfefc], desc[UR22][R154.64], !P4 ;  /* 0xf01040009a007fae */ /* 0x000fe2000e1a1016 */
[----:B-1----:R-:W-:-:S02]  /*2d460*/  IMAD.WIDE R156, R2, 0x4, R152 ;  /* 0x00000004029c7825 */ /* 0x002fc400078e0298 */
[----:B------:R-:W1:Y:S03]  /*2d470*/  LDC R152, c[0x0][0x3a0] ;  /* 0x0000e800ff987b82 */ /* 0x000e660000000800 */
[----:B------:R2:W-:Y:S04]  /*2d480*/  STL.64 [R1+0x168], R156 ;  /* 0x0001689c01007387 */ /* 0x0005e80000100a00 */
[----:B---3--:R-:W3:Y:S04]  /*2d490*/  LDL.LU.64 R154, [R1+0xc08] ;  /* 0x000c0800019a7983 */ /* 0x008ee80000300a00 */
[----:B------:R2:W-:Y:S02]  /*2d4a0*/  LDGSTS.E [R0+-0xfef8], desc[UR22][R156.64], !P6 ;  /* 0xf01080009c007fae */ /* 0x0005e4000f1a1016 */
[----:B--2---:R-:W-:-:S05]  /*2d4b0*/  IMAD.WIDE R156, R2, 0x4, R148 ;  /* 0x00000004029c7825 */ /* 0x004fca00078e0294 */
[----:B------:R2:W-:Y:S04]  /*2d4c0*/  STL.64 [R1+0x170], R156 ;  /* 0x0001709c01007387 */ /* 0x0005e80000100a00 */
[----:B------:R-:W3:Y:S01]  /*2d4d0*/  LDL.LU.64 R148, [R1+0xc00] ;  /* 0x000c000001947983 */ /* 0x000ee20000300a00 */
[----:B------:R-:W-:Y:S01]  /*2d4e0*/  ISETP.GE.U32.AND P4, PT, R252, 0x7ffffdbb, PT ;  /* 0x7ffffdbbfc00780c */ /* 0x000fe20003f86070 */
[----:B------:R-:W-:Y:S02]  /*2d4f0*/  VIADD R252, R139, 0xfffffe39 ;  /* 0xfffffe398bfc7836 */ /* 0x000fe40000000000 */
[----:B------:R2:W-:Y:S01]  /*2d500*/  LDGSTS.E [R0+-0xfef4], desc[UR22][R156.64], !P2 ;  /* 0xf010c0009c007fae */ /* 0x0005e2000d1a1016 */
[----:B------:R-:W2:Y:S02]  /*2d510*/  LDC R139, c[0x0][0x3a0] ;  /* 0x0000e800ff8b7b82 */ /* 0x000ea40000000800 */
[----:B------:R-:W-:Y:S01]  /*2d520*/  ISETP.GE.U32.AND P6, PT, R252, 0x7ffffdba, PT ;  /* 0x7ffffdbafc00780c */ /* 0x000fe20003fc6070 */
[----:B------:R-:W-:-:S05]  /*2d530*/  VIADD R252, R138, 0xfffffe38 ;  /* 0xfffffe388afc7836 */ /* 0x000fca0000000000 */
[----:B------:R-:W-:Y:S01]  /*2d540*/  ISETP.GE.U32.AND P2, PT, R252, 0x7ffffdb9, PT ;  /* 0x7ffffdb9fc00780c */ /* 0x000fe20003f46070 */
[----:B------:R-:W2:Y:S01]  /*2d550*/  LDC R138, c[0x0][0x3a0] ;  /* 0x0000e800ff8a7b82 */ /* 0x000ea20000000800 */
[----:B-1----:R-:W-:Y:S01]  /*2d560*/  IADD3 R252, PT, PT, R152, -0x1c9, RZ ;  /* 0xfffffe3798fc7810 */ /* 0x002fe20007ffe0ff */
[----:B------:R-:W-:-:S05]  /*2d570*/  IMAD.WIDE R150, R2, 0x4, R150 ;  /* 0x0000000402967825 */ /* 0x000fca00078e0296 */
[----:B------:R1:W-:Y:S04]  /*2d580*/  STL.64 [R1+0x178], R150 ;  /* 0x0001789601007387 */ /* 0x0003e80000100a00 */
[----:B------:R-:W3:Y:S04]  /*2d590*/  LDL.LU.64 R152, [R1+0xbf8] ;  /* 0x000bf80001987983 */ /* 0x000ee80000300a00 */
[----:B------:R-:W-:Y:S01]  /*2d5a0*/  LDGSTS.E [R0+-0xfef0], desc[UR22][R150.64], !P5 ;  /* 0xf011000096007fae */ /* 0x000fe2000e9a1016 */
[----:B--2---:R-:W-:Y:S02]  /*2d5b0*/  IMAD.WIDE R156, R2, 0x4, R146 ;  /* 0x00000004029c7825 */ /* 0x004fe400078e0292 */
[----:B------:R-:W2:Y:S03]  /*2d5c0*/  LDC R146, c[0x0][0x3a0] ;  /* 0x0000e800ff927b82 */ /* 0x000ea60000000800 */
[----:B------:R4:W-:Y:S04]  /*2d5d0*/  STL.64 [R1+0x180], R156 ;  /* 0x0001809c01007387 */ /* 0x0009e80000100a00 */
[----:B-1----:R-:W3:Y:S04]  /*2d5e0*/  LDL.LU.64 R150, [R1+0xbf0] ;  /* 0x000bf00001967983 */ /* 0x002ee80000300a00 */
[----:B------:R4:W-:Y:S01]  /*2d5f0*/  LDGSTS.E [R0+-0xfeec], desc[UR22][R156.64], !P4 ;  /* 0xf01140009c007fae */ /* 0x0009e2000e1a1016 */
[----:B------:R-:W-:Y:S01]  /*2d600*/  ISETP.GE.U32.AND P5, PT, R252, 0x7ffffdb8, PT ;  /* 0x7ffffdb8fc00780c */ /* 0x000fe20003fa6070 */
[----:B------:R-:W-:-:S02]  /*2d610*/  VIADD R252, R139, 0xfffffe36 ;  /* 0xfffffe368bfc7836 */ /* 0x000fc40000000000 */
[----:B------:R-:W1:Y:S01]  /*2d620*/  LDC R139, c[0x0][0x3a0] ;  /* 0x0000e800ff8b7b82 */ /* 0x000e620000000800 */
[----:B----4-:R-:W-:-:S05]  /*2d630*/  IMAD.WIDE R156, R2, 0x4, R144 ;  /* 0x00000004029c7825 */ /* 0x010fca00078e0290 */
[----:B------:R4:W-:Y:S04]  /*2d640*/  STL.64 [R1+0x188], R156 ;  /* 0x0001889c01007387 */ /* 0x0009e80000100a00 */
[----:B------:R-:W3:Y:S01]  /*2d650*/  LDL.LU.64 R144, [R1+0xbe8] ;  /* 0x000be80001907983 */ /* 0x000ee20000300a00 */
[----:B------:R-:W-:Y:S01]  /*2d660*/  ISETP.GE.U32.AND P4, PT, R252, 0x7ffffdb7, PT ;  /* 0x7ffffdb7fc00780c */ /* 0x000fe20003f86070 */
[----:B------:R-:W-:Y:S02]  /*2d670*/  VIADD R252, R138, 0xfffffe35 ;  /* 0xfffffe358afc7836 */ /* 0x000fe40000000000 */
[----:B------:R4:W-:Y:S01]  /*2d680*/  LDGSTS.E [R0+-0xfee8], desc[UR22][R156.64], !P6 ;  /* 0xf01180009c007fae */ /* 0x0009e2000f1a1016 */
[----:B------:R-:W3:Y:S02]  /*2d690*/  LDC R138, c[0x0][0x3a0] ;  /* 0x0000e800ff8a7b82 */ /* 0x000ee40000000800 */
[----:B------:R-:W-:Y:S01]  /*2d6a0*/  ISETP.GE.U32.AND P6, PT, R252, 0x7ffffdb6, PT ;  /* 0x7ffffdb6fc00780c */ /* 0x000fe20003fc6070 */
[----:B---3--:R-:W-:-:S04]  /*2d6b0*/  IMAD.WIDE R154, R2, 0x4, R154 ;  /* 0x00000004029a7825 */ /* 0x008fc800078e029a */
[----:B--2---:R-:W-:Y:S01]  /*2d6c0*/  VIADD R252, R146, 0xfffffe34 ;  /* 0xfffffe3492fc7836 */ /* 0x004fe20000000000 */
[----:B------:R2:W-:Y:S04]  /*2d6d0*/  STL.64 [R1+0x190], R154 ;  /* 0x0001909a01007387 */ /* 0x0005e80000100a00 */
[----:B------:R-:W3:Y:S04]  /*2d6e0*/  LDL.LU.64 R146, [R1+0xbe0] ;  /* 0x000be00001927983 */ /* 0x000ee80000300a00 */
[----:B------:R-:W-:Y:S01]  /*2d6f0*/  LDGSTS.E [R0+-0xfee4], desc[UR22][R154.64], !P2 ;  /* 0xf011c0009a007fae */ /* 0x000fe2000d1a1016 */
[----:B----4-:R-:W-:-:S02]  /*2d700*/  IMAD.WIDE R156, R2, 0x4, R148 ;  /* 0x00000004029c7825 */ /* 0x010fc400078e0294 */
[----:B------:R-:W4:Y:S03]  /*2d710*/  LDC R148, c[0x0][0x3a0] ;  /* 0x0000e800ff947b82 */ /* 0x000f260000000800 */
[----:B------:R4:W-:Y:S04]  /*2d720*/  STL.64 [R1+0x198], R156 ;  /* 0x0001989c01007387 */ /* 0x0009e80000100a00 */
[----:B--2---:R-:W2:Y:S01]  /*2d730*/  LDL.LU.64 R154, [R1+0xbd8] ;  /* 0x000bd800019a7983 */ /* 0x004ea20000300a00 */
[----:B------:R-:W-:Y:S02]  /*2d740*/  ISETP.GE.U32.AND P2, PT, R252, 0x7ffffdb5, PT ;  /* 0x7ffffdb5fc00780c */ /* 0x000fe40003f46070 */
[----:B-1----:R-:W-:Y:S01]  /*2d750*/  IADD3 R252, PT, PT, R139, -0x1cd, RZ ;  /* 0xfffffe338bfc7810 */ /* 0x002fe20007ffe0ff */
[----:B------:R4:W-:Y:S01]  /*2d760*/  LDGSTS.E [R0+-0xfee0], desc[UR22][R156.64], !P5 ;  /* 0xf01200009c007fae */ /* 0x0009e2000e9a1016 */
[----:B------:R-:W1:Y:S02]  /*2d770*/  LDC R139, c[0x0][0x3a0] ;  /* 0x0000e800ff8b7b82 */ /* 0x000e640000000800 */
[----:B------:R-:W-:Y:S01]  /*2d780*/  ISETP.GE.U32.AND P5, PT, R252, 0x7ffffdb4, PT ;  /* 0x7ffffdb4fc00780c */ /* 0x000fe20003fa6070 */
[----:B------:R-:W-:-:S05]  /*2d790*/  VIADD R252, R138, 0xfffffe32 ;  /* 0xfffffe328afc7836 */ /* 0x000fca0000000000 */
[----:B------:R-:W1:Y:S01]  /*2d7a0*/  LDC R138, c[0x0][0x3a0] ;  /* 0x0000e800ff8a7b82 */ /* 0x000e620000000800 */
[----:B----4-:R-:W-:-:S05]  /*2d7b0*/  IMAD.WIDE R156, R2, 0x4, R152 ;  /* 0x00000004029c7825 */ /* 0x010fca00078e0298 */
[----:B------:R4:W-:Y:S04]  /*2d7c0*/  STL.64 [R1+0x1a0], R156 ;  /* 0x0001a09c01007387 */ /* 0x0009e80000100a00 */
[----:B------:R-:W2:Y:S04]  /*2d7d0*/  LDL.LU.64 R152, [R1+0xbd0] ;  /* 0x000bd00001987983 */ /* 0x000ea80000300a00 */
[----:B------:R4:W-:Y:S01]  /*2d7e0*/  LDGSTS.E [R0+-0xfedc], desc[UR22][R156.64], !P4 ;  /* 0xf01240009c007fae */ /* 0x0009e2000e1a1016 */
[----:B------:R-:W-:Y:S01]  /*2d7f0*/  IMAD.WIDE R150, R2, 0x4, R150 ;  /* 0x0000000402967825 */ /* 0x000fe200078e0296 */
[----:B------:R-:W-:-:S03]  /*2d800*/  ISETP.GE.U32.AND P4, PT, R252, 0x7ffffdb3, PT ;  /* 0x7ffffdb3fc00780c */ /* 0x000fc60003f86070 */
[----:B------:R-:W-:Y:S01]  /*2d810*/  VIADD R252, R148, 0xfffffe31 ;  /* 0xfffffe3194fc7836 */ /* 0x000fe20000000000 */
[----:B------:R1:W-:Y:S04]  /*2d820*/  STL.64 [R1+0x1a8], R150 ;  /* 0x0001a89601007387 */ /* 0x0003e80000100a00 */
[----:B------:R-:W2:Y:S04]  /*2d830*/  LDL.LU.64 R148, [R1+0xbc8] ;  /* 0x000bc80001947983 */ /* 0x000ea80000300a00 */
[----:B------:R-:W-:Y:S01]  /*2d840*/  LDGSTS.E [R0+-0xfed8], desc[UR22][R150.64], !P6 ;  /* 0xf012800096007fae */ /* 0x000fe2000f1a1016 */
[----:B----4-:R-:W-:-:S02]  /*2d850*/  IMAD.WIDE R156, R2, 0x4, R144 ;  /* 0x00000004029c7825 */ /* 0x010fc400078e0290 */
[----:B------:R-:W4:Y:S03]  /*2d860*/  LDC R144, c[0x0][0x3a0] ;  /* 0x0000e800ff907b82 */ /* 0x000f260000000800 */
[----:B------:R3:W-:Y:S04]  /*2d870*/  STL.64 [R1+0x1b0], R156 ;  /* 0x0001b09c01007387 */ /* 0x0007e80000100a00 */
[----:B-1----:R-:W2:Y:S01]  /*2d880*/  LDL.LU.64 R150, [R1+0xbc0] ;  /* 0x000bc00001967983 */ /* 0x002ea20000300a00 */
[----:B------:R-:W-:Y:S01]  /*2d890*/  ISETP.GE.U32.AND P6, PT, R252, 0x7ffffdb2, PT ;  /* 0x7ffffdb2fc00780c */ /* 0x000fe20003fc6070 */
[----:B------:R-:W-:Y:S02]  /*2d8a0*/  VIADD R252, R139, 0xfffffe30 ;  /* 0xfffffe308bfc7836 */ /* 0x000fe40000000000 */
[----:B------:R3:W-:Y:S01]  /*2d8b0*/  LDGSTS.E [R0+-0xfed4], desc[UR22][R156.64], !P2 ;  /* 0xf012c0009c007fae */ /* 0x0007e2000d1a1016 */
[----:B------:R-:W1:Y:S02]  /*2d8c0*/  LDC R139, c[0x0][0x3a0] ;  /* 0x0000e800ff8b7b82 */ /* 0x000e640000000800 */
[----:B------:R-:W-:-:S02]  /*2d8d0*/  ISETP.GE.U32.AND P2, PT, R252, 0x7ffffdb1, PT ;  /* 0x7ffffdb1fc00780c */ /* 0x000fc40003f46070 */
[----:B------:R-:W-:-:S04]  /*2d8e0*/  IADD3 R252, PT, PT, R138, -0x1d1, RZ ;  /* 0xfffffe2f8afc7810 */ /* 0x000fc80007ffe0ff */
[----:B------:R-:W2:Y:S01]  /*2d8f0*/  LDC R138, c[0x0][0x3a0] ;  /* 0x0000e800ff8a7b82 */ /* 0x000ea20000000800 */
[----:B---3--:R-:W-:-:S05]  /*2d900*/  IMAD.WIDE R156, R2, 0x4, R146 ;  /* 0x00000004029c7825 */ /* 0x008fca00078e0292 */
[----:B------:R3:W-:Y:S04]  /*2d910*/  STL.64 [R1+0x1b8], R156 ;  /* 0x0001b89c01007387 */ /* 0x0007e80000100a00 */
[----:B------:R-:W2:Y:S04]  /*2d920*/  LDL.LU.64 R146, [R1+0xbb8] ;  /* 0x000bb80001927983 */ /* 0x000ea80000300a00 */
[----:B------:R3:W-:Y:S01]  /*2d930*/  LDGSTS.E [R0+-0xfed0], desc[UR22][R156.64], !P5 ;  /* 0xf01300009c007fae */ /* 0x0007e2000e9a1016 */
[----:B------:R-:W-:Y:S01]  /*2d940*/  ISETP.GE.U32.AND P5, PT, R252, 0x7ffffdb0, PT ;  /* 0x7ffffdb0fc00780c */ /* 0x000fe20003fa6070 */
[----:B----4-:R-:W-:-:S02]  /*2d950*/  VIADD R252, R144, 0xfffffe2e ;  /* 0xfffffe2e90fc7836 */ /* 0x010fc40000000000 */
[----:B--2---:R-:W-:-:S05]  /*2d960*/  IMAD.WIDE R154, R2, 0x4, R154 ;  /* 0x00000004029a7825 */ /* 0x004fca00078e029a */
[----:B------:R2:W-:Y:S04]  /*2d970*/  STL.64 [R1+0x1c0], R154 ;  /* 0x0001c09a01007387 */ /* 0x0005e80000100a00 */
[----:B------:R-:W4:Y:S04]  /*2d980*/  LDL.LU.64 R144, [R1+0xbb0] ;  /* 0x000bb00001907983 */ /* 0x000f280000300a00 */
[----:B------:R-:W-:Y:S01]  /*2d990*/  LDGSTS.E [R0+-0xfecc], desc[UR22][R154.64], !P4 ;  /* 0xf01340009a007fae */ /* 0x000fe2000e1a1016 */
[----:B------:R-:W-:Y:S01]  /*2d9a0*/  ISETP.GE.U32.AND P4, PT, R252, 0x7ffffdaf, PT ;  /* 0x7ffffdaffc00780c */ /* 0x000fe20003f86070 */
[----:B-1----:R-:W-:-:S02]  /*2d9b0*/  VIADD R252, R139, 0xfffffe2d ;  /* 0xfffffe2d8bfc7836 */ /* 0x002fc40000000000 */
[----:B------:R-:W1:Y:S01]  /*2d9c0*/  LDC R139, c[0x0][0x3a0] ;  /* 0x0000e800ff8b7b82 */ /* 0x000e620000000800 */
[----:B---3--:R-:W-:-:S07]  /*2d9d0*/  IMAD.WIDE R156, R2, 0x4, R152 ;  /* 0x00000004029c7825 */ /* 0x008fce00078e0298 */
[----:B------:R-:W3:Y:S01]  /*2d9e0*/  LDC R152, c[0x0][0x3a0] ;  /* 0x0000e800ff987b82 */ /* 0x000ee20000000800 */
[----:B------:R1:W-:Y:S04]  /*2d9f0*/  STL.64 [R1+0x1c8], R156 ;  /* 0x0001c89c01007387 */ /* 0x0003e80000100a00 */
[----:B------:R1:W-:Y:S04]  /*2da00*/  LDGSTS.E [R0+-0xfec8], desc[UR22][R156.64], !P6 ;  /* 0xf01380009c007fae */ /* 0x0003e8000f1a1016 */
[----:B--2---:R-:W2:Y:S01]  /*2da10*/  LDL.LU.64 R154, [R1+0xba8] ;  /* 0x000ba800019a7983 */ /* 0x004ea20000300a00 */
[----:B-1----:R-:W-:-:S05]  /*2da20*/  IMAD.WIDE R156, R2, 0x4, R148 ;  /* 0x00000004029c7825 */ /* 0x002fca00078e0294 */
[----:B------:R1:W-:Y:S04]  /*2da30*/  STL.64 [R1+0x1d0], R156 ;  /* 0x0001d09c01007387 */ /* 0x0003e80000100a00 */
[----:B------:R-:W2:Y:S01]  /*2da40*/  LDL.LU.64 R148, [R1+0xba0] ;  /* 0x000ba00001947983 */ /* 0x000ea20000300a00 */
[----:B------:R-:W-:Y:S01]  /*2da50*/  ISETP.GE.U32.AND P6, PT, R252, 0x7ffffdae, PT ;  /* 0x7ffffdaefc00780c */ /* 0x000fe20003fc6070 */
[----:B------:R-:W-:Y:S02]  /*2da60*/  VIADD R252, R138, 0xfffffe2c ;  /* 0xfffffe2c8afc7836 */ /* 0x000fe40000000000 */
[----:B------:R1:W-:Y:S01]  /*2da70*/  LDGSTS.E [R0+-0xfec4], desc[UR22][R156.64], !P2 ;  /* 0xf013c0009c007fae */ /* 0x0003e2000d1a1016 */
[----:B------:R-:W4:Y:S02]  /*2da80*/  LDC R138, c[0x0][0x3a0] ;  /* 0x0000e800ff8a7b82 */ /* 0x000f240000000800 */
[----:B------:R-:W-:Y:S01]  /*2da90*/  ISETP.GE.U32.AND P2, PT, R252, 0x7ffffdad, PT ;  /* 0x7ffffdadfc00780c */ /* 0x000fe20003f46070 */
[----:B------:R-:W-:Y:S01]  /*2daa0*/  IMAD.WIDE R150, R2, 0x4, R150 ;  /* 0x0000000402967825 */ /* 0x000fe200078e0296 */
[----:B---3--:R-:W-:-:S04]  /*2dab0*/  IADD3 R252, PT, PT, R152, -0x1d5, RZ ;  /* 0xfffffe2b98fc7810 */ /* 0x008fc80007ffe0ff */
[----:B------:R3:W-:Y:S04]  /*2dac0*/  STL.64 [R1+0x1d8], R150 ;  /* 0x0001d89601007387 */ /* 0x0007e80000100a00 */
[----:B------:R-:W2:Y:S04]  /*2dad0*/  LDL.LU.64 R152, [R1+0xb98] ;  /* 0x000b980001987983 */ /* 0x000ea80000300a00 */
[----:B------:R-:W-:Y:S01]  /*2dae0*/  LDGSTS.E [R0+-0xfec0], desc[UR22][R150.64], !P5 ;  /* 0xf014000096007fae */ /* 0x000fe2000e9a1016 */
[C---:B-1----:R-:W-:Y:S02]  /*2daf0*/  IMAD.WIDE R156, R2.reuse, 0x4, R146 ;  /* 0x00000004029c7825 */ /* 0x042fe400078e0292 */
[----:B------:R-:W1:Y:S03]  /*2db00*/  LDC R146, c[0x0][0x3a0] ;  /* 0x0000e800ff927b82 */ /* 0x000e660000000800 */
[----:B------:R4:W-:Y:S04]  /*2db10*/  STL.64 [R1+0x1e0], R156 ;  /* 0x0001e09c01007387 */ /* 0x0009e80000100a00 */
[----:B---3--:R-:W3:Y:S04]  /*2db20*/  LDL.LU.64 R150, [R1+0xb90] ;  /* 0x000b900001967983 */ /* 0x008ee80000300a00 */
[----:B------:R4:W-:Y:S02]  /*2db30*/  LDGSTS.E [R0+-0xfebc], desc[UR22][R156.64], !P4 ;  /* 0xf01440009c007fae */ /* 0x0009e4000e1a1016 */
[----:B----4-:R-:W-:-:S05]  /*2db40*/  IMAD.WIDE R156, R2, 0x4, R144 ;  /* 0x00000004029c7825 */ /* 0x010fca00078e0290 */
        /* <DEDUP_REMOVED lines=9> */
[----:B-1----:R-:W-:Y:S01]  /*2dbe0*/  VIADD R252, R146, 0xfffffe28 ;  /* 0xfffffe2892fc7836 */ /* 0x002fe20000000000 */
[----:B------:R-:W1:Y:S01]  /*2dbf0*/  LDC R138, c[0x0][0x3a0] ;  /* 0x0000e800ff8a7b82 */ /* 0x000e620000000800 */
[----:B--2---:R-:W-:-:S05]  /*2dc00*/  IMAD.WIDE R154, R2, 0x4, R154 ;  /* 0x00000004029a7825 */ /* 0x004fca00078e029a */
[----:B------:R2:W-:Y:S04]  /*2dc10*/  STL.64 [R1+0x1f0], R154 ;  /* 0x0001f09a01007387 */ /* 0x0005e80000100a00 */
[----:B------:R-:W3:Y:S04]  /*2dc20*/  LDL.LU.64 R146, [R1+0x950] ;  /* 0x0009500001927983 */ /* 0x000ee80000300a00 */
[----:B------:R-:W-:Y:S01]  /*2dc30*/  LDGSTS.E [R0+-0xfeb4], desc[UR22][R154.64], !P2 ;  /* 0xf014c0009a007fae */ /* 0x000fe2000d1a1016 */
[----:B----4-:R-:W-:Y:S02]  /*2dc40*/  IMAD.WIDE R156, R2, 0x4, R148 ;  /* 0x00000004029c7825 */ /* 0x010fe400078e0294 */
[----:B------:R-:W4:Y:S03]  /*2dc50*/  LDC R148, c[0x0][0x3a0] ;  /* 0x0000e800ff947b82 */ /* 0x000f260000000800 */
[----:B------:R1:W-:Y:S04]  /*2dc60*/  STL.64 [R1+0x1f8], R156 ;  /* 0x0001f89c01007387 */ /* 0x0003e80000100a00 */
[----:B--2---:R-:W2:Y:S04]  /*2dc70*/  LDL.LU.64 R154, [R1+0x948] ;  /* 0x00094800019a7983 */ /* 0x004ea80000300a00 */
[----:B------:R1:W-:Y:S01]  /*2dc80*/  LDGSTS.E [R0+-0xfeb0], desc[UR22][R156.64], !P5 ;  /* 0xf01500009c007fae */ /* 0x0003e2000e9a1016 */
[----:B------:R-:W-:-:S02]  /*2dc90*/  ISETP.GE.U32.AND P2, PT, R252, 0x7ffffda9, PT ;  /* 0x7ffffda9fc00780c */ /* 0x000fc40003f46070 */
[----:B------:R-:W-:Y:S02]  /*2dca0*/  IADD3 R252, PT, PT, R139, -0x1d9, RZ ;  /* 0xfffffe278bfc7810 */ /* 0x000fe40007ffe0ff */
[----:B------:R-:W3:Y:S01]  /*2dcb0*/  LDC R139, c[0x0][0x3a0] ;  /* 0x0000e800ff8b7b82 */ /* 0x000ee20000000800 */
[----:B-1----:R-:W-:-:S05]  /*2dcc0*/  IMAD.WIDE R156, R2, 0x4, R152 ;  /* 0x00000004029c7825 */ /* 0x002fca00078e0298 */
[----:B------:R1:W-:Y:S04]  /*2dcd0*/  STL.64 [R1+0x200], R156 ;  /* 0x0002009c01007387 */ /* 0x0003e80000100a00 */
[----:B------:R-:W2:Y:S01]  /*2dce0*/  LDL.LU.64 R152, [R1+0x940] ;  /* 0x0009400001987983 */ /* 0x000ea20000300a00 */
[----:B------:R-:W-:Y:S01]  /*2dcf0*/  ISETP.GE.U32.AND P5, PT, R252, 0x7ffffda8, PT ;  /* 0x7ffffda8fc00780c */ /* 0x000fe20003fa6070 */
[----:B------:R-:W-:Y:S02]  /*2dd00*/  VIADD R252, R138, 0xfffffe26 ;  /* 0xfffffe268afc7836 */ /* 0x000fe40000000000 */
[----:B------:R1:W-:Y:S01]  /*2dd10*/  LDGSTS.E [R0+-0xfeac], desc[UR22][R156.64], !P4 ;  /* 0xf01540009c007fae */ /* 0x0003e2000e1a1016 */
[----:B------:R-:W3:Y:S02]  /*2dd20*/  LDC R138, c[0x0][0x3a0] ;  /* 0x0000e800ff8a7b82 */ /* 0x000ee40000000800 */
[----:B------:R-:W-:Y:S01]  /*2dd30*/  ISETP.GE.U32.AND P4, PT, R252, 0x7ffffda7, PT ;  /* 0x7ffffda7fc00780c */ /* 0x000fe20003f86070 */
[----:B---3--:R-:W-:-:S04]  /*2dd40*/  IMAD.WIDE R150, R2, 0x4, R150 ;  /* 0x0000000402967825 */ /* 0x008fc800078e0296 */
[----:B----4-:R-:W-:Y:S01]  /*2dd50*/  VIADD R252, R148, 0xfffffe25 ;  /* 0xfffffe2594fc7836 */ /* 0x010fe20000000000 */
[----:B------:R3:W-:Y:S04]  /*2dd60*/  STL.64 [R1+0x208], R150 ;  /* 0x0002089601007387 */ /* 0x0007e80000100a00 */
[----:B------:R-:W4:Y:S04]  /*2dd70*/  LDL.LU.64 R148, [R1+0x930] ;  /* 0x0009300001947983 */ /* 0x000f280000300a00 */
[----:B------:R-:W-:Y:S01]  /*2dd80*/  LDGSTS.E [R0+-0xfea8], desc[UR22][R150.64], !P6 ;  /* 0xf015800096007fae */ /* 0x000fe2000f1a1016 */
[----:B-1----:R-:W-:-:S02]  /*2dd90*/  IMAD.WIDE R156, R2, 0x4, R144 ;  /* 0x00000004029c7825 */ /* 0x002fc400078e0290 */
[----:B------:R-:W1:Y:S03]  /*2dda0*/  LDC R144, c[0x0][0x3a0] ;  /* 0x0000e800ff907b82 */ /* 0x000e660000000800 */
[----:B------:R1:W-:Y:S04]  /*2ddb0*/  STL.64 [R1+0x210], R156 ;  /* 0x0002109c01007387 */ /* 0x0003e80000100a00 */
[----:B---3--:R-:W3:Y:S01]  /*2ddc0*/  LDL.LU.64 R150, [R1+0x928] ;  /* 0x0009280001967983 */ /* 0x008ee20000300a00 */
[----:B------:R-:W-:Y:S01]  /*2ddd0*/  ISETP.GE.U32.AND P6, PT, R252, 0x7ffffda6, PT ;  /* 0x7ffffda6fc00780c */ /* 0x000fe20003fc6070 */
[----:B------:R-:W-:Y:S02]  /*2dde0*/  VIADD R252, R139, 0xfffffe24 ;  /* 0xfffffe248bfc7836 */ /* 0x000fe40000000000 */
[----:B------:R1:W-:Y:S01]  /*2ddf0*/  LDGSTS.E [R0+-0xfea4], desc[UR22][R156.64], !P2 ;  /* 0xf015c0009c007fae */ /* 0x0003e2000d1a1016 */
[----:B------:R-:W1:Y:S02]  /*2de00*/  LDC R139, c[0x0][0x3a0] ;  /* 0x0000e800ff8b7b82 */ /* 0x000e640000000800 */
[----:B------:R-:W-:-:S02]  /*2de10*/  ISETP.GE.U32.AND P2, PT, R252, 0x7ffffda5, PT ;  /* 0x7ffffda5fc00780c */ /* 0x000fc40003f46070 */
[----:B------:R-:W-:-:S04]  /*2de20*/  IADD3 R252, PT, PT, R138, -0x1dd, RZ ;  /* 0xfffffe238afc7810 */ /* 0x000fc80007ffe0ff */
[----:B------:R-:W1:Y:S02]  /*2de30*/  LDC R138, c[0x0][0x3a0] ;  /* 0x0000e800ff8a7b82 */ /* 0x000e640000000800 */
[----:B-1----:R-:W-:-:S05]  /*2de40*/  IMAD.WIDE R156, R2, 0x4, R146 ;  /* 0x00000004029c7825 */ /* 0x002fca00078e0292 */
[----:B------:R1:W-:Y:S04]  /*2de50*/  STL.64 [R1+0x218], R156 ;  /* 0x0002189c01007387 */ /* 0x0003e80000100a00 */
[----:B------:R-:W3:Y:S04]  /*2de60*/  LDL.LU.64 R146, [R1+0x920] ;  /* 0x0009200001927983 */ /* 0x000ee80000300a00 */
[----:B------:R1:W-:Y:S01]  /*2de70*/  LDGSTS.E [R0+-0xfea0], desc[UR22][R156.64], !P5 ;  /* 0xf01600009c007fae */ /* 0x0003e2000e9a1016 */
[----:B--2---:R-:W-:Y:S01]  /*2de80*/  IMAD.WIDE R154, R2, 0x4, R154 ;  /* 0x00000004029a7825 */ /* 0x004fe200078e029a */
[----:B------:R-:W-:-:S03]  /*2de90*/  ISETP.GE.U32.AND P5, PT, R252, 0x7ffffda4, PT ;  /* 0x7ffffda4fc00780c */ /* 0x000fc60003fa6070 */
[----:B------:R-:W-:Y:S01]  /*2dea0*/  VIADD R252, R144, 0xfffffe22 ;  /* 0xfffffe2290fc7836 */ /* 0x000fe20000000000 */
[----:B------:R2:W-:Y:S04]  /*2deb0*/  STL.64 [R1+0x220], R154 ;  /* 0x0002209a01007387 */ /* 0x0005e80000100a00 */
[----:B------:R-:W3:Y:S04]  /*2dec0*/  LDL.LU.64 R144, [R1+0x918] ;  /* 0x0009180001907983 */ /* 0x000ee80000300a00 */
[----:B------:R-:W-:Y:S01]  /*2ded0*/  LDGSTS.E [R0+-0xfe9c], desc[UR22][R154.64], !P4 ;  /* 0xf01640009a007fae */ /* 0x000fe2000e1a1016 */
[----:B-1----:R-:W-:-:S02]  /*2dee0*/  IMAD.WIDE R156, R2, 0x4, R152 ;  /* 0x00000004029c7825 */ /* 0x002fc400078e0298 */
[----:B------:R-:W1:Y:S03]  /*2def0*/  LDC R152, c[0x0][0x3a0] ;  /* 0x0000e800ff987b82 */ /* 0x000e660000000800 */
[----:B------:R4:W-:Y:S04]  /*2df00*/  STL.64 [R1+0x228], R156 ;  /* 0x0002289c01007387 */ /* 0x0009e80000100a00 */
[----:B--2---:R-:W2:Y:S01]  /*2df10*/  LDL.LU.64 R154, [R1+0x908] ;  /* 0x00090800019a7983 */ /* 0x004ea20000300a00 */
[----:B------:R-:W-:Y:S01]  /*2df20*/  ISETP.GE.U32.AND P4, PT, R252, 0x7ffffda3, PT ;  /* 0x7ffffda3fc00780c */ /* 0x000fe20003f86070 */
[----:B------:R-:W-:Y:S02]  /*2df30*/  VIADD R252, R139, 0xfffffe21 ;  /* 0xfffffe218bfc7836 */ /* 0x000fe40000000000 */
[----:B------:R4:W-:Y:S01]  /*2df40*/  LDGSTS.E [R0+-0xfe98], desc[UR22][R156.64], !P6 ;  /* 0xf01680009c007fae */ /* 0x0009e2000f1a1016 */
[----:B------:R-:W3:Y:S02]  /*2df50*/  LDC R139, c[0x0][0x3a0] ;  /* 0x0000e800ff8b7b82 */ /* 0x000ee40000000800 */
[----:B------:R-:W-:Y:S01]  /*2df60*/  ISETP.GE.U32.AND P6, PT, R252, 0x7ffffda2, PT ;  /* 0x7ffffda2fc00780c */ /* 0x000fe20003fc6070 */
[----:B------:R-:W-:-:S05]  /*2df70*/  VIADD R252, R138, 0xfffffe20 ;  /* 0xfffffe208afc7836 */ /* 0x000fca0000000000 */
[----:B------:R-:W3:Y:S01]  /*2df80*/  LDC R138, c[0x0][0x3a0] ;  /* 0x0000e800ff8a7b82 */ /* 0x000ee20000000800 */
[----:B----4-:R-:W-:-:S05]  /*2df90*/  IMAD.WIDE R156, R2, 0x4, R148 ;  /* 0x00000004029c7825 */ /* 0x010fca00078e0294 */
[----:B------:R4:W-:Y:S04]  /*2dfa0*/  STL.64 [R1+0x230], R156 ;  /* 0x0002309c01007387 */ /* 0x0009e80000100a00 */
[----:B------:R-:W2:Y:S04]  /*2dfb0*/  LDL.LU.64 R148, [R1+0x900] ;  /* 0x0009000001947983 */ /* 0x000ea80000300a00 */
[----:B------:R4:W-:Y:S01]  /*2dfc0*/  LDGSTS.E [R0+-0xfe94], desc[UR22][R156.64], !P2 ;  /* 0xf016c0009c007fae */ /* 0x0009e2000d1a1016 */
[----:B------:R-:W-:Y:S02]  /*2dfd0*/  ISETP.GE.U32.AND P2, PT, R252, 0x7ffffda1, PT ;  /* 0x7ffffda1fc00780c */ /* 0x000fe40003f46070 */
[----:B-1----:R-:W-:Y:S01]  /*2dfe0*/  IADD3 R252, PT, PT, R152, -0x1e1, RZ ;  /* 0xfffffe1f98fc7810 */ /* 0x002fe20007ffe0ff */
[----:B---3--:R-:W-:-:S05]  /*2dff0*/  IMAD.WIDE R150, R2, 0x4, R150 ;  /* 0x0000000402967825 */ /* 0x008fca00078e0296 */
[----:B------:R1:W-:Y:S04]  /*2e000*/  STL.64 [R1+0x238], R150 ;  /* 0x0002389601007387 */ /* 0x0003e80000100a00 */
[----:B------:R-:W3:Y:S04]  /*2e010*/  LDL.LU.64 R152, [R1+0x288] ;  /* 0x0002880001987983 */ /* 0x000ee80000300a00 */
[----:B------:R-:W-:Y:S01]  /*2e020*/  LDGSTS.E [R0+-0xfe90], desc[UR22][R150.64], !P5 ;  /* 0xf017000096007fae */ /* 0x000fe2000e9a1016 */
[----:B------:R-:W-:Y:S01]  /*2e030*/  ISETP.GE.U32.AND P5, PT, R252, 0x7ffffda0, PT ;  /* 0x7ffffda0fc00780c */ /* 0x000fe20003fa6070 */
[----:B------:R-:W-:-:S02]  /*2e040*/  VIADD R252, R139, 0xfffffe1e ;  /* 0xfffffe1e8bfc7836 */ /* 0x000fc40000000000 */
[----:B------:R-:W1:Y:S01]  /*2e050*/  LDC R139, c[0x0][0x3a0] ;  /* 0x0000e800ff8b7b82 */ /* 0x000e620000000800 */
[----:B----4-:R-:W-:-:S07]  /*2e060*/  IMAD.WIDE R156, R2, 0x4, R146 ;  /* 0x00000004029c7825 */ /* 0x010fce00078e0292 */
[----:B------:R-:W4:Y:S01]  /*2e070*/  LDC R146, c[0x0][0x3a0] ;  /* 0x0000e800ff927b82 */ /* 0x000f220000000800 */
        /* <DEDUP_REMOVED lines=11> */
[----:B--2---:R-:W-:-:S04]  /*2e130*/  IMAD.WIDE R154, R2, 0x4, R154 ;  /* 0x00000004029a7825 */ /* 0x004fc800078e029a */
[----:B----4-:R-:W-:Y:S01]  /*2e140*/  VIADD R252, R146, 0xfffffe1c ;  /* 0xfffffe1c92fc7836 */ /* 0x010fe20000000000 */
        /* <DEDUP_REMOVED lines=11> */
[----:B------:R-:W-:Y:S02]  /*2e200*/  ISETP.GE.U32.AND P2, PT, R252, 0x7ffffd9d, PT ;  /* 0x7ffffd9dfc00780c */ /* 0x000fe40003f46070 */
[----:B------:R-:W-:Y:S01]  /*2e210*/  IADD3 R252, PT, PT, R139, -0x1e5, RZ ;  /* 0xfffffe1b8bfc7810 */ /* 0x000fe20007ffe0ff */
[----:B------:R3:W-:Y:S01]  /*2e220*/  LDGSTS.E [R0+-0xfe7c], desc[UR22][R156.64], !P4 ;  /* 0xf01840009c007fae */ /* 0x0007e2000e1a1016 */
[----:B------:R-:W3:Y:S02]  /*2e230*/  LDC R139, c[0x0][0x3a0] ;  /* 0x0000e800ff8b7b82 */ /* 0x000ee40000000800 */
[----:B------:R-:W-:Y:S01]  /*2e240*/  ISETP.GE.U32.AND P5, PT, R252, 0x7ffffd9c, PT ;  /* 0x7ffffd9cfc00780c */ /* 0x000fe20003fa6070 */
[----:B------:R-:W-:-:S05]  /*2e250*/  VIADD R252, R138, 0xfffffe1a ;  /* 0xfffffe1a8afc7836 */ /* 0x000fca0000000000 */
        /* <DEDUP_REMOVED lines=18> */
[----:B------:R-:W-:Y:S02]  /*2e380*/  ISETP.GE.U32.AND P2, PT, R252, 0x7ffffd99, PT ;  /* 0x7ffffd99fc00780c */ /* 0x000fe40003f46070 */
[----:B------:R-:W-:Y:S01]  /*2e390*/  IADD3 R252, PT, PT, R138, -0x1e9, RZ ;  /* 0xfffffe178afc7810 */ /* 0x000fe20007ffe0ff */
[----:B------:R4:W-:Y:S01]  /*2e3a0*/  LDGSTS.E [R0+-0xfe70], desc[UR22][R156.64], !P5 ;  /* 0xf01900009c007fae */ /* 0x0009e2000e9a1016 */
[----:B------:R-:W2:Y:S02]  /*2e3b0*/  LDC R138, c[0x0][0x3a0] ;  /* 0x0000e800ff8a7b82 */ /* 0x000ea40000000800 */
[----:B------:R-:W-:Y:S01]  /*2e3c0*/  ISETP.GE.U32.AND P5, PT, R252, 0x7ffffd98, PT ;  /* 0x7ffffd98fc00780c */ /* 0x000fe20003fa6070 */
[----:B--2---:R-:W-:-:S04]  /*2e3d0*/  IMAD.WIDE R154, R2, 0x4, R154 ;  /* 0x00000004029a7825 */ /* 0x004fc800078e029a */
        /* <DEDUP_REMOVED lines=20> */
[----:B------:R-:W-:-:S02]  /*2e520*/  ISETP.GE.U32.AND P2, PT, R252, 0x7ffffd95, PT ;  /* 0x7ffffd95fc00780c */ /* 0x000fc40003f46070 */
[----:B----4-:R-:W-:Y:S02]  /*2e530*/  IADD3 R252, PT, PT, R152, -0x1ed, RZ ;  /* 0xfffffe1398fc7810 */ /* 0x010fe40007ffe0ff */
[----:B------:R4:W-:Y:S04]  /*2e540*/  STL.64 [R1+0x328], R150 ;  /* 0x0003289601007387 */ /* 0x0009e80000100a00 */
[----:B------:R-:W2:Y:S04]  /*2e550*/  LDL.LU.64 R152, [R1+0x3b0] ;  /* 0x0003b00001987983 */ /* 0x000ea80000300a00 */
[----:B------:R-:W-:Y:S01]  /*2e560*/  LDGSTS.E [R0+-0xfe60], desc[UR22][R150.64], !P5 ;  /* 0xf01a000096007fae */ /* 0x000fe2000e9a1016 */
[----:B-1----:R-:W-:-:S02]  /*2e570*/  IMAD.WIDE R156, R2, 0x4, R146 ;  /* 0x00000004029c7825 */ /* 0x002fc400078e0292 */
[----:B------:R-:W1:Y:S01]  /*2e580*/  LDC R146, c[0x0][0x3a0] ;  /* 0x0000e800ff927b82 */ /* 0x000e620000000800 */
[----:B------:R-:W-:Y:S01]  /*2e590*/  ISETP.GE.U32.AND P5, PT, R252, 0x7ffffd94, PT ;  /* 0x7ffffd94fc00780c */ /* 0x000fe20003fa6070 */
[----:B------:R-:W-:Y:S01]  /*2e5a0*/  VIADD R252, R139, 0xfffffe12 ;  /* 0xfffffe128bfc7836 */ /* 0x000fe20000000000 */
[----:B------:R3:W-:Y:S04]  /*2e5b0*/  STL.64 [R1+0x340], R156 ;  /* 0x0003409c01007387 */ /* 0x0007e80000100a00 */
[----:B------:R3:W-:Y:S01]  /*2e5c0*/  LDGSTS.E [R0+-0xfe5c], desc[UR22][R156.64], !P4 ;  /* 0xf01a40009c007fae */ /* 0x0007e2000e1a1016 */
[----:B------:R-:W-:Y:S01]  /*2e5d0*/  ISETP.GE.U32.AND P4, PT, R252, 0x7ffffd93, PT ;  /* 0x7ffffd93fc00780c */ /* 0x000fe20003f86070 */
[----:B------:R-:W-:Y:S01]  /*2e5e0*/  VIADD R252, R138, 0xfffffe11 ;  /* 0xfffffe118afc7836 */ /* 0x000fe20000000000 */
[----:B------:R-:W2:Y:S01]  /*2e5f0*/  LDC R139, c[0x0][0x3a0] ;  /* 0x0000e800ff8b7b82 */ /* 0x000ea20000000800 */
[----:B----4-:R-:W4:Y:S07]  /*2e600*/  LDL.LU.64 R150, [R1+0x3c8] ;  /* 0x0003c80001967983 */ /* 0x010f2e0000300a00 */
[----:B------:R-:W2:Y:S01]  /*2e610*/  LDC R138, c[0x0][0x3a0] ;  /* 0x0000e800ff8a7b82 */ /* 0x000ea20000000800 */
[----:B---3--:R-:W-:-:S05]  /*2e620*/  IMAD.WIDE R156, R2, 0x4, R144 ;  /* 0x00000004029c7825 */ /* 0x008fca00078e0290 */
[----:B------:R-:W-:Y:S04]  /*2e630*/  STL.64 [R1+0x358], R156 ;  /* 0x0003589c01007387 */ /* 0x000fe80000100a00 */
[----:B------:R-:W3:Y:S04]  /*2e640*/  LDL.LU.64 R144, [R1+0x3e8] ;  /* 0x0003e80001907983 */ /* 0x000ee80000300a00 */
[----:B------:R-:W-:Y:S01]  /*2e650*/  LDGSTS.E [R0+-0xfe58], desc[UR22][R156.64], !P6 ;  /* 0xf01a80009c007fae */ /* 0x000fe2000f1a1016 */
[----:B------:R-:W-:Y:S01]  /*2e660*/  ISETP.GE.U32.AND P6, PT, R252, 0x7ffffd92, PT ;  /* 0x7ffffd92fc00780c */ /* 0x000fe20003fc6070 */
[----:B-1----:R-:W-:-:S02]  /*2e670*/  VIADD R252, R146, 0xfffffe10 ;  /* 0xfffffe1092fc7836 */ /* 0x002fc40000000000 */
[----:B--2---:R-:W-:-:S05]  /*2e680*/  IMAD.WIDE R154, R2, 0x4, R154 ;  /* 0x00000004029a7825 */ /* 0x004fca00078e029a */
[----:B------:R1:W-:Y:S04]  /*2e690*/  STL.64 [R1+0x378], R154 ;  /* 0x0003789a01007387 */ /* 0x0003e80000100a00 */
[----:B------:R-:W2:Y:S04]  /*2e6a0*/  LDL.LU.64 R146, [R1+0x400] ;  /* 0x0004000001927983 */ /* 0x000ea80000300a00 */
[----:B------:R1:W-:Y:S01]  /*2e6b0*/  LDGSTS.E [R0+-0xfe54], desc[UR22][R154.64], !P2 ;  /* 0xf01ac0009a007fae */ /* 0x0003e2000d1a1016 */
[----:B------:R-:W-:Y:S02]  /*2e6c0*/  ISETP.GE.U32.AND P2, PT, R252, 0x7ffffd91, PT ;  /* 0x7ffffd91fc00780c */ /* 0x000fe40003f46070 */
[----:B------:R-:W-:-:S02]  /*2e6d0*/  IADD3 R252, PT, PT, R139, -0x1f1, RZ ;  /* 0xfffffe0f8bfc7810 */ /* 0x000fc40007ffe0ff */
[----:B------:R-:W4:Y:S08]  /*2e6e0*/  LDC R139, c[0x0][0x3a0] ;  /* 0x0000e800ff8b7b82 */ /* 0x000f300000000800 */
[----:B-1----:R-:W1:Y:S01]  /*2e6f0*/  LDC R154, c[0x0][0x3a0] ;  /* 0x0000e800ff9a7b82 */ /* 0x002e620000000800 */
[----:B------:R-:W-:-:S05]  /*2e700*/  IMAD.WIDE R156, R2, 0x4, R148 ;  /* 0x00000004029c7825 */ /* 0x000fca00078e0294 */
[----:B------:R-:W-:Y:S04]  /*2e710*/  STL.64 [R1+0x390], R156 ;  /* 0x0003909c01007387 */ /* 0x000fe80000100a00 */
[----:B------:R-:W2:Y:S04]  /*2e720*/  LDL.LU.64 R148, [R1+0x420] ;  /* 0x0004200001947983 */ /* 0x000ea80000300a00 */
[----:B------:R3:W-:Y:S01]  /*2e730*/  LDGSTS.E [R0+-0xfe50], desc[UR22][R156.64], !P5 ;  /* 0xf01b00009c007fae */ /* 0x0007e2000e9a1016 */
[----:B------:R-:W-:-:S05]  /*2e740*/  IMAD.WIDE R152, R2, 0x4, R152 ;  /* 0x0000000402987825 */ /* 0x000fca00078e0298 */
[----:B------:R1:W-:Y:S04]  /*2e750*/  STL.64 [R1+0x3b0], R152 ;  /* 0x0003b09801007387 */ /* 0x0003e80000100a00 */
[----:B------:R-:W-:Y:S04]  /*2e760*/  LDGSTS.E [R0+-0xfe4c], desc[UR22][R152.64], !P4 ;  /* 0xf01b400098007fae */ /* 0x000fe8000e1a1016 */
[----:B-1----:R-:W2:Y:S01]  /*2e770*/  LDL.LU.64 R152, [R1+0x438] ;  /* 0x0004380001987983 */ /* 0x002ea20000300a00 */
[----:B------:R-:W-:Y:S01]  /*2e780*/  ISETP.GE.U32.AND P5, PT, R252, 0x7ffffd90, PT ;  /* 0x7ffffd90fc00780c */ /* 0x000fe20003fa6070 */
[----:B------:R-:W-:-:S02]  /*2e790*/  VIADD R252, R138, 0xfffffe0e ;  /* 0xfffffe0e8afc7836 */ /* 0x000fc40000000000 */
[----:B------:R-:W1:Y:S03]  /*2e7a0*/  LDC R138, c[0x0][0x3a0] ;  /* 0x0000e800ff8a7b82 */ /* 0x000e660000000800 */
[----:B------:R-:W-:Y:S01]  /*2e7b0*/  ISETP.GE.U32.AND P4, PT, R252, 0x7ffffd8f, PT ;  /* 0x7ffffd8ffc00780c */ /* 0x000fe20003f86070 */
[----:B----4-:R-:W-:-:S04]  /*2e7c0*/  IMAD.WIDE R150, R2, 0x4, R150 ;  /* 0x0000000402967825 */ /* 0x010fc800078e0296 */
[----:B------:R-:W-:Y:S01]  /*2e7d0*/  VIADD R252, R154, 0xfffffe0d ;  /* 0xfffffe0d9afc7836 */ /* 0x000fe20000000000 */
[----:B------:R4:W-:Y:S01]  /*2e7e0*/  STL.64 [R1+0x3c8], R150 ;  /* 0x0003c89601007387 */ /* 0x0009e20000100a00 */
[----:B------:R-:W2:Y:S03]  /*2e7f0*/  LDC R154, c[0x0][0x3a0] ;  /* 0x0000e800ff9a7b82 */ /* 0x000ea60000000800 */
[----:B------:R-:W-:Y:S01]  /*2e800*/  LDGSTS.E [R0+-0xfe48], desc[UR22][R150.64], !P6 ;  /* 0xf01b800096007fae */ /* 0x000fe2000f1a1016 */
[----:B------:R-:W-:Y:S01]  /*2e810*/  ISETP.GE.U32.AND P6, PT, R252, 0x7ffffd8e, PT ;  /* 0x7ffffd8efc00780c */ /* 0x000fe20003fc6070 */
[----:B------:R-:W-:Y:S02]  /*2e820*/  VIADD R252, R139, 0xfffffe0c ;  /* 0xfffffe0c8bfc7836 */ /* 0x000fe40000000000 */
[----:B---3--:R-:W-:Y:S01]  /*2e830*/  IMAD.WIDE R156, R2, 0x4, R144 ;  /* 0x00000004029c7825 */ /* 0x008fe200078e0290 */
[----:B----4-:R-:W3:Y:S04]  /*2e840*/  LDL.LU.64 R150, [R1+0x458] ;  /* 0x0004580001967983 */ /* 0x010ee80000300a00 */
[----:B------:R2:W-:Y:S04]  /*2e850*/  STL.64 [R1+0x3e8], R156 ;  /* 0x0003e89c01007387 */ /* 0x0005e80000100a00 */
[----:B------:R-:W4:Y:S04]  /*2e860*/  LDL.LU.64 R144, [R1+0x478] ;  /* 0x0004780001907983 */ /* 0x000f280000300a00 */
[----:B------:R2:W-:Y:S01]  /*2e870*/  LDGSTS.E [R0+-0xfe44], desc[UR22][R156.64], !P2 ;  /* 0xf01bc0009c007fae */ /* 0x0005e2000d1a1016 */
[----:B------:R-:W-:-:S02]  /*2e880*/  ISETP.GE.U32.AND P2, PT, R252, 0x7ffffd8d, PT ;  /* 0x7ffffd8dfc00780c */ /* 0x000fc40003f46070 */
[----:B-1----:R-:W-:Y:S01]  /*2e890*/  IADD3 R252, PT, PT, R138, -0x1f5, RZ ;  /* 0xfffffe0b8afc7810 */ /* 0x002fe20007ffe0ff */
[----:B--2---:R-:W-:Y:S02]  /*2e8a0*/  IMAD.WIDE R156, R2, 0x4, R146 ;  /* 0x00000004029c7825 */ /* 0x004fe400078e0292 */
[----:B------:R-:W1:Y:S03]  /*2e8b0*/  LDC R147, c[0x0][0x3a0] ;  /* 0x0000e800ff937b82 */ /* 0x000e660000000800 */
[----:B------:R-:W-:Y:S04]  /*2e8c0*/  STL.64 [R1+0x400], R156 ;  /* 0x0004009c01007387 */ /* 0x000fe80000100a00 */
[----:B------:R-:W2:Y:S01]  /*2e8d0*/  LDL.LU.64 R138, [R1+0x4a8] ;  /* 0x0004a800018a7983 */ /* 0x000ea20000300a00 */
[----:B------:R-:W1:Y:S03]  /*2e8e0*/  LDC R146, c[0x0][0x3a0] ;  /* 0x0000e800ff927b82 */ /* 0x000e660000000800 */
[----:B------:R-:W-:Y:S01]  /*2e8f0*/  LDGSTS.E [R0+-0xfe40], desc[UR22][R156.64], !P5 ;  /* 0xf01c00009c007fae */ /* 0x000fe2000e9a1016 */
[----:B------:R-:W-:Y:S01]  /*2e900*/  ISETP.GE.U32.AND P5, PT, R252, 0x7ffffd8c, PT ;  /* 0x7ffffd8cfc00780c */ /* 0x000fe20003fa6070 */
[----:B------:R-:W-:-:S02]  /*2e910*/  VIADD R252, R154, 0xfffffe0a ;  /* 0xfffffe0a9afc7836 */ /* 0x000fc40000000000 */
[----:B------:R-:W-:-:S05]  /*2e920*/  IMAD.WIDE R148, R2, 0x4, R148 ;  /* 0x0000000402947825 */ /* 0x000fca00078e0294 */
[----:B------:R1:W-:Y:S04]  /*2e930*/  STL.64 [R1+0x420], R148 ;  /* 0x0004209401007387 */ /* 0x0003e80000100a00 */
[----:B------:R1:W-:Y:S01]  /*2e940*/  LDGSTS.E [R0+-0xfe3c], desc[UR22][R148.64], !P4 ;  /* 0xf01c400094007fae */ /* 0x0003e2000e1a1016 */
[----:B------:R-:W-:Y:S01]  /*2e950*/  ISETP.GE.U32.AND P4, PT, R252, 0x7ffffd8b, PT ;  /* 0x7ffffd8bfc00780c */ /* 0x000fe20003f86070 */
[----:B-1----:R-:W-:Y:S02]  /*2e960*/  VIADD R252, R147, 0xfffffe09 ;  /* 0xfffffe0993fc7836 */ /* 0x002fe40000000000 */
[----:B------:R-:W2:Y:S01]  /*2e970*/  LDL.LU.64 R154, [R1+0x4c8] ;  /* 0x0004c800019a7983 */ /* 0x000ea20000300a00 */
[----:B------:R-:W1:Y:S01]  /*2e980*/  LDC R149, c[0x0][0x3a0] ;  /* 0x0000e800ff957b82 */ /* 0x000e620000000800 */
[----:B------:R-:W-:-:S07]  /*2e990*/  IMAD.WIDE R156, R2, 0x4, R152 ;  /* 0x00000004029c7825 */ /* 0x000fce00078e0298 */
[----:B------:R-:W1:Y:S01]  /*2e9a0*/  LDC R148, c[0x0][0x3a0] ;  /* 0x0000e800ff947b82 */ /* 0x000e620000000800 */
[----:B------:R-:W2:Y:S04]  /*2e9b0*/  LDL.LU.64 R152, [R1+0x4e8] ;  /* 0x0004e80001987983 */ /* 0x000ea80000300a00 */
[----:B------:R3:W-:Y:S01]  /*2e9c0*/  LDGSTS.E [R0+-0xfe38], desc[UR22][R156.64], !P6 ;  /* 0xf01c80009c007fae */ /* 0x0007e2000f1a1016 */
[----:B------:R-:W-:Y:S01]  /*2e9d0*/  ISETP.GE.U32.AND P6, PT, R252, 0x7ffffd8a, PT ;  /* 0x7ffffd8afc00780c */ /* 0x000fe20003fc6070 */
[----:B------:R-:W-:Y:S02]  /*2e9e0*/  VIADD R252, R146, 0xfffffe08 ;  /* 0xfffffe0892fc7836 */ /* 0x000fe40000000000 */
[----:B------:R3:W-:Y:S04]  /*2e9f0*/  STL.64 [R1+0x438], R156 ;  /* 0x0004389c01007387 */ /* 0x0007e80000100a00 */
[----:B------:R-:W2:Y:S01]  /*2ea00*/  LDL.LU.64 R146, [R1+0x518] ;  /* 0x0005180001927983 */ /* 0x000ea20000300a00 */
[----:B---3--:R-:W3:Y:S01]  /*2ea10*/  LDC R156, c[0x0][0x3a0] ;  /* 0x0000e800ff9c7b82 */ /* 0x008ee20000000800 */
[----:B------:R-:W-:-:S04]  /*2ea20*/  IMAD.WIDE R150, R2, 0x4, R150 ;  /* 0x0000000402967825 */ /* 0x000fc800078e0296 */
[C---:B----4-:R-:W-:Y:S01]  /*2ea30*/  IMAD.WIDE R144, R2.reuse, 0x4, R144 ;  /* 0x0000000402907825 */ /* 0x050fe200078e0290 */
[----:B------:R4:W-:Y:S04]  /*2ea40*/  STL.64 [R1+0x458], R150 ;  /* 0x0004589601007387 */ /* 0x0009e80000100a00 */
[----:B------:R-:W-:Y:S04]  /*2ea50*/  LDGSTS.E [R0+-0xfe34], desc[UR22][R150.64], !P2 ;  /* 0xf01cc00096007fae */ /* 0x000fe8000d1a1016 */
[----:B------:R1:W-:Y:S04]  /*2ea60*/  STL.64 [R1+0x478], R144 ;  /* 0x0004789001007387 */ /* 0x0003e80000100a00 */
[----:B------:R-:W-:Y:S04]  /*2ea70*/  LDGSTS.E [R0+-0xfe30], desc[UR22][R144.64], !P5 ;  /* 0xf01d000090007fae */ /* 0x000fe8000e9a1016 */
[----:B----4-:R-:W4:Y:S01]  /*2ea80*/  LDL.LU.64 R150, [R1+0x538] ;  /* 0x0005380001967983 */ /* 0x010f220000300a00 */
[----:B--2---:R-:W-:-:S03]  /*2ea90*/  IMAD.WIDE R138, R2, 0x4, R138 ;  /* 0x00000004028a7825 */ /* 0x004fc600078e028a */
[----:B-1----:R-:W2:Y:S04]  /*2eaa0*/  LDL.LU.64 R144, [R1+0x570] ;  /* 0x0005700001907983 */ /* 0x002ea80000300a00 */
[----:B------:R1:W-:Y:S04]  /*2eab0*/  STL.64 [R1+0x4a8], R138 ;  /* 0x0004a88a01007387 */ /* 0x0003e80000100a00 */
[----:B------:R-:W-:Y:S04]  /*2eac0*/  LDGSTS.E [R0+-0xfe2c], desc[UR22][R138.64], !P4 ;  /* 0xf01d40008a007fae */ /* 0x000fe8000e1a1016 */
[----:B-1----:R-:W2:Y:S01]  /*2ead0*/  LDL.LU.64 R138, [R1+0x5a8] ;  /* 0x0005a800018a7983 */ /* 0x002ea20000300a00 */
[----:B------:R-:W-:-:S02]  /*2eae0*/  ISETP.GE.U32.AND P2, PT, R252, 0x7ffffd89, PT ;  /* 0x7ffffd89fc00780c */ /* 0x000fc40003f46070 */
[----:B------:R-:W-:Y:S02]  /*2eaf0*/  IADD3 R252, PT, PT, R149, -0x1f9, RZ ;  /* 0xfffffe0795fc7810 */ /* 0x000fe40007ffe0ff */
[----:B------:R-:W1:Y:S02]  /*2eb00*/  LDC R149, c[0x0][0x3a0] ;  /* 0x0000e800ff957b82 */ /* 0x000e640000000800 */
[----:B------:R-:W-:Y:S01]  /*2eb10*/  ISETP.GE.U32.AND P5, PT, R252, 0x7ffffd88, PT ;  /* 0x7ffffd88fc00780c */ /* 0x000fe20003fa6070 */
[----:B------:R-:W-:-:S05]  /*2eb20*/  VIADD R252, R148, 0xfffffe06 ;  /* 0xfffffe0694fc7836 */ /* 0x000fca0000000000 */
[----:B------:R-:W-:Y:S01]  /*2eb30*/  ISETP.GE.U32.AND P4, PT, R252, 0x7ffffd87, PT ;  /* 0x7ffffd87fc00780c */ /* 0x000fe20003f86070 */
[----:B---3--:R-:W-:Y:S01]  /*2eb40*/  VIADD R252, R156, 0xfffffe05 ;  /* 0xfffffe059cfc7836 */ /* 0x008fe20000000000 */
[----:B------:R-:W3:Y:S08]  /*2eb50*/  LDC R148, c[0x0][0x3a0] ;  /* 0x0000e800ff947b82 */ /* 0x000ef00000000800 */
[----:B------:R-:W1:Y:S01]  /*2eb60*/  LDC R156, c[0x0][0x3a0] ;  /* 0x0000e800ff9c7b82 */ /* 0x000e620000000800 */
[----:B------:R-:W-:-:S05]  /*2eb70*/  IMAD.WIDE R154, R2, 0x4, R154 ;  /* 0x00000004029a7825 */ /* 0x000fca00078e029a */
[----:B------:R1:W-:Y:S04]  /*2eb80*/  STL.64 [R1+0x4c8], R154 ;  /* 0x0004c89a01007387 */ /* 0x0003e80000100a00 */
[----:B------:R1:W-:Y:S01]  /*2eb90*/  LDGSTS.E [R0+-0xfe28], desc[UR22][R154.64], !P6 ;  /* 0xf01d80009a007fae */ /* 0x0003e2000f1a1016 */
[C---:B------:R-:W-:Y:S01]  /*2eba0*/  IMAD.WIDE R152, R2.reuse, 0x4, R152 ;  /* 0x0000000402987825 */ /* 0x040fe200078e0298 */
[----:B-1----:R-:W1:Y:S04]  /*2ebb0*/  LDC R154, c[0x0][0x3a0] ;  /* 0x0000e800ff9a7b82 */ /* 0x002e680000000800 */
[----:B------:R3:W-:Y:S04]  /*2ebc0*/  STL.64 [R1+0x4e8], R152 ;  /* 0x0004e89801007387 */ /* 0x0007e80000100a00 */
[----:B------:R-:W-:Y:S01]  /*2ebd0*/  LDGSTS.E [R0+-0xfe24], desc[UR22][R152.64], !P2 ;  /* 0xf01dc00098007fae */ /* 0x000fe2000d1a1016 */
[----:B------:R-:W-:-:S05]  /*2ebe0*/  IMAD.WIDE R146, R2, 0x4, R146 ;  /* 0x0000000402927825 */ /* 0x000fca00078e0292 */
[----:B------:R-:W-:Y:S04]  /*2ebf0*/  LDGSTS.E [R0+-0xfe20], desc[UR22][R146.64], !P5 ;  /* 0xf01e000092007fae */ /* 0x000fe8000e9a1016 */
[----:B---3--:R-:W3:Y:S04]  /*2ec00*/  LDL.LU.64 R152, [R1+0x5e0] ;  /* 0x0005e00001987983 */ /* 0x008ee80000300a00 */
[----:B------:R4:W-:Y:S04]  /*2ec10*/  STL.64 [R1+0x518], R146 ;  /* 0x0005189201007387 */ /* 0x0009e80000100a00 */
[----:B----4-:R-:W4:Y:S01]  /*2ec20*/  LDL.LU.64 R146, [R1+0x618] ;  /* 0x0006180001927983 */ /* 0x010f220000300a00 */
[----:B------:R-:W-:Y:S01]  /*2ec30*/  ISETP.GE.U32.AND P6, PT, R252, 0x7ffffd86, PT ;  /* 0x7ffffd86fc00780c */ /* 0x000fe20003fc6070 */
[----:B------:R-:W-:-:S05]  /*2ec40*/  IMAD.WIDE R150, R2, 0x4, R150 ;  /* 0x0000000402967825 */ /* 0x000fca00078e0296 */
[----:B------:R1:W-:Y:S01]  /*2ec50*/  STL.64 [R1+0x538], R150 ;  /* 0x0005389601007387 */ /* 0x0003e20000100a00 */
[----:B--2---:R-:W-:-:S03]  /*2ec60*/  IMAD.WIDE R144, R2, 0x4, R144 ;  /* 0x0000000402907825 */ /* 0x004fc600078e0290 */
[----:B------:R1:W-:Y:S04]  /*2ec70*/  LDGSTS.E [R0+-0xfe1c], desc[UR22][R150.64], !P4 ;  /* 0xf01e400096007fae */ /* 0x0003e8000e1a1016 */
[----:B------:R2:W-:Y:S04]  /*2ec80*/  STL.64 [R1+0x570], R144 ;  /* 0x0005709001007387 */ /* 0x0005e80000100a00 */
[----:B------:R2:W-:Y:S01]  /*2ec90*/  LDGSTS.E [R0+-0xfe18], desc[UR22][R144.64], !P6 ;  /* 0xf01e800090007fae */ /* 0x0005e2000f1a1016 */
[----:B------:R-:W-:Y:S02]  /*2eca0*/  VIADD R252, R149, 0xfffffe04 ;  /* 0xfffffe0495fc7836 */ /* 0x000fe40000000000 */
[----:B------:R-:W2:Y:S08]  /*2ecb0*/  LDC R149, c[0x0][0x3a0] ;  /* 0x0000e800ff957b82 */ /* 0x000eb00000000800 */
[----:B-1----:R-:W1:Y:S01]  /*2ecc0*/  LDC R150, c[0x0][0x3a0] ;  /* 0x0000e800ff967b82 */ /* 0x002e620000000800 */
[----:B--2---:R-:W-:-:S02]  /*2ecd0*/  IMAD.WIDE R144, R2, 0x4, R138 ;  /* 0x0000000402907825 */ /* 0x004fc400078e028a */
[----:B------:R-:W2:Y:S01]  /*2ece0*/  LDL.LU.64 R138, [R1+0x668] ;  /* 0x00066800018a7983 */ /* 0x000ea20000300a00 */
[----:B------:R-:W-:Y:S02]  /*2ecf0*/  ISETP.GE.U32.AND P2, PT, R252, 0x7ffffd85, PT ;  /* 0x7ffffd85fc00780c */ /* 0x000fe40003f46070 */
[----:B------:R-:W-:Y:S02]  /*2ed00*/  IADD3 R252, PT, PT, R148, -0x1fd, RZ ;  /* 0xfffffe0394fc7810 */ /* 0x000fe40007ffe0ff */
[----:B------:R-:W1:Y:S02]  /*2ed10*/  LDC R148, c[0x0][0x3a0] ;  /* 0x0000e800ff947b82 */ /* 0x000e640000000800 */
[----:B------:R-:W-:Y:S01]  /*2ed20*/  ISETP.GE.U32.AND P5, PT, R252, 0x7ffffd84, PT ;  /* 0x7ffffd84fc00780c */ /* 0x000fe20003fa6070 */
[----:B------:R-:W-:-:S05]  /*2ed30*/  VIADD R252, R154, 0xfffffe02 ;  /* 0xfffffe029afc7836 */ /* 0x000fca0000000000 */
[----:B------:R-:W-:Y:S01]  /*2ed40*/  ISETP.GE.U32.AND P4, PT, R252, 0x7ffffd83, PT ;  /* 0x7ffffd83fc00780c */ /* 0x000fe20003f86070 */
[----:B------:R-:W-:Y:S01]  /*2ed50*/  VIADD R252, R149, 0xfffffe01 ;  /* 0xfffffe0195fc7836 */ /* 0x000fe20000000000 */
[----:B------:R1:W-:Y:S01]  /*2ed60*/  STL.64 [R1+0x5a8], R144 ;  /* 0x0005a89001007387 */ /* 0x0003e20000100a00 */
[----:B------:R-:W1:Y:S03]  /*2ed70*/  LDC R149, c[0x0][0x3a0] ;  /* 0x0000e800ff957b82 */ /* 0x000e660000000800 */
[----:B------:R1:W-:Y:S04]  /*2ed80*/  LDGSTS.E [R0+-0xfe14], desc[UR22][R144.64], !P2 ;  /* 0xf01ec00090007fae */ /* 0x0003e8000d1a1016 */
[----:B-1----:R-:W2:Y:S01]  /*2ed90*/  LDL.LU.64 R144, [R1+0x8f0] ;  /* 0x0008f00001907983 */ /* 0x002ea20000300a00 */
[----:B------:R-:W-:-:S03]  /*2eda0*/  VIADD R148, R148, 0xfffffe00 ;  /* 0xfffffe0094947836 */ /* 0x000fc60000000000 */
[----:B------:R3:W-:Y:S02]  /*2edb0*/  STL.64 [R1+0x1248], R132 ;  /* 0x0012488401007387 */ /* 0x0007e40000100a00 */
[----:B------:R-:W-:Y:S02]  /*2edc0*/  ISETP.GE.AND P2, PT, R133, R148, PT ;  /* 0x000000948500720c */ /* 0x000fe40003f46270 */
[----:B------:R-:W-:Y:S01]  /*2edd0*/  ISETP.GE.U32.AND P6, PT, R252, 0x7ffffd82, PT ;  /* 0x7ffffd82fc00780c */ /* 0x000fe20003fc6070 */
[----:B------:R-:W-:Y:S01]  /*2ede0*/  VIADD R252, R134, 0x100000 ;  /* 0x0010000086fc7836 */ /* 0x000fe20000000000 */
[----:B------:R-:W-:Y:S02]  /*2edf0*/  IADD3 R149, PT, PT, R149, 0x7f, RZ ;  /* 0x0000007f95957810 */ /* 0x000fe40007ffe0ff */
[----:B------:R-:W-:Y:S02]  /*2ee00*/  SEL R0, RZ, 0x4, P2 ;  /* 0x00000004ff007807 */ /* 0x000fe40001000000 */
[----:B------:R-:W-:-:S04]  /*2ee10*/  ISETP.GT.AND P2, PT, R149, 0x27f, PT ;  /* 0x0000027f9500780c */ /* 0x000fc80003f44270 */
[----:B------:R-:W-:-:S04]  /*2ee20*/  SEL R0, R0, RZ, P2 ;  /* 0x000000ff00007207 */ /* 0x000fc80001000000 */
[----:B------:R-:W-:Y:S01]  /*2ee30*/  ISETP.NE.U32.AND P2, PT, R0, RZ, PT ;  /* 0x000000ff0000720c */ /* 0x000fe20003f45070 */
[----:B------:R-:W-:Y:S02]  /*2ee40*/  VIADD R0, R134, 0x100000 ;  /* 0x0010000086007836 */ /* 0x000fe40000000000 */
[----:B---3--:R-:W-:-:S05]  /*2ee50*/  IMAD.WIDE R132, R2, 0x4, R152 ;  /* 0x0000000402847825 */ /* 0x008fca00078e0298 */
[----:B------:R1:W-:Y:S04]  /*2ee60*/  STL.64 [R1+0x5e0], R132 ;  /* 0x0005e08401007387 */ /* 0x0003e80000100a00 */
[----:B------:R-:W3:Y:S04]  /*2ee70*/  LDL.LU.64 R168, [R1+0x8e8] ;  /* 0x0008e80001a87983 */ /* 0x000ee80000300a00 */
[----:B------:R-:W3:Y:S01]  /*2ee80*/  LDL.LU.64 R160, [R1+0x8d8] ;  /* 0x0008d80001a07983 */ /* 0x000ee20000300a00 */
[----:B----4-:R-:W-:-:S03]  /*2ee90*/  IMAD.WIDE R146, R2, 0x4, R146 ;  /* 0x0000000402927825 */ /* 0x010fc600078e0292 */
[----:B------:R4:W-:Y:S01]  /*2eea0*/  LDGSTS.E [R252+-0xfe10], desc[UR22][R132.64], !P5 ;  /* 0xf01f000084fc7fae */ /* 0x0009e2000e9a1016 */
[----:B------:R-:W-:-:S03]  /*2eeb0*/  ISETP.GE.U32.AND P5, PT, R148, 0x7ffffd81, PT ;  /* 0x7ffffd819400780c */ /* 0x000fc60003fa6070 */
[----:B------:R-:W3:Y:S04]  /*2eec0*/  LDL.LU.64 R166, [R1+0x8d0] ;  /* 0x0008d00001a67983 */ /* 0x000ee80000300a00 */
[----:B------:R1:W-:Y:S04]  /*2eed0*/  STL.64 [R1+0x618], R146 ;  /* 0x0006189201007387 */ /* 0x0003e80000100a00 */
[----:B------:R-:W3:Y:S01]  /*2eee0*/  LDL.LU.64 R148, [R1+0x8c0] ;  /* 0x0008c00001947983 */ /* 0x000ee20000300a00 */
[----:B----4-:R-:W-:Y:S01]  /*2eef0*/  VIADD R252, R150, 0xfffffdff ;  /* 0xfffffdff96fc7836 */ /* 0x010fe20000000000 */
[----:B-1----:R-:W1:Y:S02]  /*2ef00*/  LDC R133, c[0x0][0x3a0] ;  /* 0x0000e800ff857b82 */ /* 0x002e640000000800 */
[----:B------:R-:W4:Y:S04]  /*2ef10*/  LDL.LU.64 R158, [R1+0x8b8] ;  /* 0x0008b800019e7983 */ /* 0x000f280000300a00 */
[----:B------:R-:W4:Y:S02]  /*2ef20*/  LDL.LU.64 R152, [R1+0x8b0] ;  /* 0x0008b00001987983 */ /* 0x000f240000300a00 */
[----:B------:R-:W1:Y:S02]  /*2ef30*/  LDC R132, c[0x0][0x3a0] ;  /* 0x0000e800ff847b82 */ /* 0x000e640000000800 */
[----:B------:R-:W-:Y:S04]  /*2ef40*/  LDGSTS.E [R0+-0xfe0c], desc[UR22][R146.64], !P4 ;  /* 0xf01f400092007fae */ /* 0x000fe8000e1a1016 */
[----:B------:R-:W4:Y:S04]  /*2ef50*/  LDL.LU.64 R146, [R1+0x890] ;  /* 0x0008900001927983 */ /* 0x000f280000300a00 */
[----:B------:R-:W4:Y:S01]  /*2ef60*/  LDL.LU.64 R150, [R1+0x880] ;  /* 0x0008800001967983 */ /* 0x000f220000300a00 */
[----:B--2---:R-:W-:-:S03]  /*2ef70*/  IMAD.WIDE R154, R2, 0x4, R138 ;  /* 0x00000004029a7825 */ /* 0x004fc600078e028a */
[----:B------:R-:W2:Y:S01]  /*2ef80*/  LDL.LU.64 R138, [R1+0x878] ;  /* 0x00087800018a7983 */ /* 0x000ea20000300a00 */
[----:B------:R-:W-:Y:S02]  /*2ef90*/  ISETP.GE.U32.AND P4, PT, R252, 0x7ffffd80, PT ;  /* 0x7ffffd80fc00780c */ /* 0x000fe40003f86070 */
[----:B------:R-:W-:Y:S01]  /*2efa0*/  IADD3 R252, PT, PT, R156, -0x202, RZ ;  /* 0xfffffdfe9cfc7810 */ /* 0x000fe20007ffe0ff */
[----:B------:R1:W-:Y:S04]  /*2efb0*/  STL.64 [R1+0x668], R154 ;  /* 0x0006689a01007387 */ /* 0x0003e80000100a00 */
[----:B------:R-:W2:Y:S04]  /*2efc0*/  LDL.LU.64 R156, [R1+0x868] ;  /* 0x00086800019c7983 */ /* 0x000ea80000300a00 */
[----:B------:R-:W-:Y:S04]  /*2efd0*/  LDGSTS.E [R0+-0xfe08], desc[UR22][R154.64], !P6 ;  /* 0xf01f80009a007fae */ /* 0x000fe8000f1a1016 */
[----:B-1----:R-:W2:Y:S01]  /*2efe0*/  LDL.LU.64 R154, [R1+0x860] ;  /* 0x00086000019a7983 */ /* 0x002ea20000300a00 */
[----:B------:R-:W-:-:S03]  /*2eff0*/  IMAD.WIDE R144, R2, 0x4, R144 ;  /* 0x0000000402907825 */ /* 0x000fc600078e0290 */
[----:B------:R-:W-:Y:S04]  /*2f000*/  STL.64 [R1+0x1360], R2 ;  /* 0x0013600201007387 */ /* 0x000fe80000100a00 */
[----:B------:R1:W-:Y:S04]  /*2f010*/  STL.64 [R1+0x6b0], R144 ;  /* 0x0006b09001007387 */ /* 0x0003e80000100a00 */
[----:B------:R-:W2:Y:S04]  /*2f020*/  LDL.LU.64 R164, [R1+0x838] ;  /* 0x0008380001a47983 */ /* 0x000ea80000300a00 */
[----:B------:R1:W-:Y:S01]  /*2f030*/  LDGSTS.E [R0+-0xfe04], desc[UR22][R144.64], !P5 ;  /* 0xf01fc00090007fae */ /* 0x0003e2000e9a1016 */
[----:B------:R-:W-:Y:S01]  /*2f040*/  ISETP.GE.U32.AND P6, PT, R252, 0x7ffffd7f, PT ;  /* 0x7ffffd7ffc00780c */ /* 0x000fe20003fc6070 */
[----:B------:R-:W-:-:S02]  /*2f050*/  VIADD R252, R133, 0xfffffdfd ;  /* 0xfffffdfd85fc7836 */ /* 0x000fc40000000000 */
[----:B------:R-:W-:Y:S01]  /*2f060*/  IMAD.WIDE R244, R135, 0x4, R74 ;  /* 0x0000000487f47825 */ /* 0x000fe200078e024a */
[----:B------:R-:W0:Y:S04]  /*2f070*/  LDGDEPBAR ;  /* 0x00000000000079af */ /* 0x000e280000000000 */
[----:B-1----:R-:W2:Y:S01]  /*2f080*/  LDL.LU.64 R144, [R1+0x828] ;  /* 0x0008280001907983 */ /* 0x002ea20000300a00 */
[----:B------:R-:W-:-:S03]  /*2f090*/  VIADD R0, R132, 0xfffffdfc ;  /* 0xfffffdfc84007836 */ /* 0x000fc60000000000 */
[----:B------:R-:W2:Y:S01]  /*2f0a0*/  LDL.LU.64 R162, [R1+0x820] ;  /* 0x0008200001a27983 */ /* 0x000ea20000300a00 */
[----:B---3--:R-:W-:-:S04]  /*2f0b0*/  IMAD.WIDE R132, R135, 0x4, R168 ;  /* 0x0000000487847825 */ /* 0x008fc800078e02a8 */
[C---:B------:R-:W-:Y:S02]  /*2f0c0*/  IMAD.WIDE R2, R135.reuse, 0x4, R160 ;  /* 0x0000000487027825 */ /* 0x040fe400078e02a0 */
[----:B------:R-:W3:Y:S04]  /*2f0d0*/  LDL.LU.64 R160, [R1+0x810] ;  /* 0x0008100001a07983 */ /* 0x000ee80000300a00 */
[----:B------:R1:W-:Y:S04]  /*2f0e0*/  STL.64 [R1+0x778], R132 ;  /* 0x0007788401007387 */ /* 0x0003e80000100a00 */
[----:B------:R1:W-:Y:S02]  /*2f0f0*/  STL.64 [R1+0x800], R2 ;  /* 0x0008000201007387 */ /* 0x0003e40000100a00 */
[----:B-1----:R-:W-:-:S04]  /*2f100*/  IMAD.WIDE R132, R135, 0x4, R166 ;  /* 0x0000000487847825 */ /* 0x002fc800078e02a6 */
[C---:B------:R-:W-:Y:S02]  /*2f110*/  IMAD.WIDE R2, R135.reuse, 0x4, R148 ;  /* 0x0000000487027825 */ /* 0x040fe400078e0294 */
[----:B------:R-:W3:Y:S02]  /*2f120*/  LDL.LU.64 R148, [R1+0x808] ;  /* 0x0008080001947983 */ /* 0x000ee40000300a00 */
[C---:B----4-:R-:W-:Y:S02]  /*2f130*/  IMAD.WIDE R158, R135.reuse, 0x4, R158 ;  /* 0x00000004879e7825 */ /* 0x050fe400078e029e */
[----:B------:R1:W-:Y:S04]  /*2f140*/  STL.64 [R1+0x858], R132 ;  /* 0x0008588401007387 */ /* 0x0003e80000100a00 */
[----:B------:R4:W-:Y:S04]  /*2f150*/  STL.64 [R1+0x888], R2 ;  /* 0x0008880201007387 */ /* 0x0009e80000100a00 */
[----:B------:R-:W-:Y:S01]  /*2f160*/  STL.64 [R1+0x948], R158 ;  /* 0x0009489e01007387 */ /* 0x000fe20000100a00 */
[----:B-1----:R-:W-:-:S04]  /*2f170*/  IMAD.WIDE R132, R135, 0x4, R152 ;  /* 0x0000000487847825 */ /* 0x002fc800078e0298 */
[C---:B----4-:R-:W-:Y:S02]  /*2f180*/  IMAD.WIDE R2, R135.reuse, 0x4, R76 ;  /* 0x0000000487027825 */ /* 0x050fe400078e024c */
[----:B------:R-:W4:Y:S04]  /*2f190*/  LDL.LU.64 R76, [R1+0x1728] ;  /* 0x00172800014c7983 */ /* 0x000f280000300a00 */
[----:B------:R-:W-:Y:S04]  /*2f1a0*/  STL.64 [R1+0x998], R132 ;  /* 0x0009988401007387 */ /* 0x000fe80000100a00 */
[----:B------:R-:W4:Y:S04]  /*2f1b0*/  LDL.LU.64 R74, [R1+0x1720] ;  /* 0x00172000014a7983 */ /* 0x000f280000300a00 */
[----:B------:R1:W-:Y:S04]  /*2f1c0*/  STL.64 [R1+0xa68], R2 ;  /* 0x000a680201007387 */ /* 0x0003e80000100a00 */
[----:B------:R-:W4:Y:S01]  /*2f1d0*/  LDL.LU.64 R152, [R1+0x7d8] ;  /* 0x0007d80001987983 */ /* 0x000f220000300a00 */
[----:B-1----:R-:W-:-:S03]  /*2f1e0*/  IMAD.WIDE R2, R135, 0x4, R146 ;  /* 0x0000000487027825 */ /* 0x002fc600078e0292 */
[----:B------:R-:W4:Y:S01]  /*2f1f0*/  LDL.LU.64 R146, [R1+0x7d0] ;  /* 0x0007d00001927983 */ /* 0x000f220000300a00 */
[----:B------:R-:W-:-:S03]  /*2f200*/  IMAD.WIDE R132, R135, 0x4, R150 ;  /* 0x0000000487847825 */ /* 0x000fc600078e0296 */
[----:B------:R2:W-:Y:S04]  /*2f210*/  STL.64 [R1+0x750], R2 ;  /* 0x0007500201007387 */ /* 0x0005e80000100a00 */
[----:B------:R-:W4:Y:S04]  /*2f220*/  LDL.LU.64 R150, [R1+0x7c8] ;  /* 0x0007c80001967983 */ /* 0x000f280000300a00 */
[----:B------:R1:W-:Y:S01]  /*2f230*/  STL.64 [R1+0x7c0], R132 ;  /* 0x0007c08401007387 */ /* 0x0003e20000100a00 */
[----:B--2---:R-:W-:-:S03]  /*2f240*/  IMAD.WIDE R2, R135, 0x4, R138 ;  /* 0x0000000487027825 */ /* 0x004fc600078e028a */
[----:B------:R-:W2:Y:S04]  /*2f250*/  LDL.LU.64 R138, [R1+0x7b8] ;  /* 0x0007b800018a7983 */ /* 0x000ea80000300a00 */
[----:B------:R-:W-:Y:S01]  /*2f260*/  STL.64 [R1+0xa90], R244 ;  /* 0x000a90f401007387 */ /* 0x000fe20000100a00 */
[----:B-1----:R-:W-:-:S03]  /*2f270*/  IMAD.WIDE R132, R135, 0x4, R156 ;  /* 0x0000000487847825 */ /* 0x002fc600078e029c */
[----:B------:R1:W-:Y:S04]  /*2f280*/  STL.64 [R1+0x830], R2 ;  /* 0x0008300201007387 */ /* 0x0003e80000100a00 */
[----:B------:R-:W-:Y:S04]  /*2f290*/  STL.64 [R1+0x1368], R244 ;  /* 0x001368f401007387 */ /* 0x000fe80000100a00 */
[----:B------:R-:W2:Y:S01]  /*2f2a0*/  LDL.LU.64 R158, [R1+0x7b0] ;  /* 0x0007b000019e7983 */ /* 0x000ea20000300a00 */
[----:B-1----:R-:W-:-:S03]  /*2f2b0*/  IMAD.WIDE R2, R135, 0x4, R154 ;  /* 0x0000000487027825 */ /* 0x002fc600078e029a */
[----:B------:R1:W-:Y:S02]  /*2f2c0*/  STL.64 [R1+0x870], R132 ;  /* 0x0008708401007387 */ /* 0x0003e40000100a00 */
[C---:B-1----:R-:W-:Y:S02]  /*2f2d0*/  IMAD.WIDE R132, R135.reuse, 0x4, R72 ;  /* 0x0000000487847825 */ /* 0x042fe400078e0248 */
[----:B------:R-:W2:Y:S04]  /*2f2e0*/  LDL.LU.64 R72, [R1+0x1718] ;  /* 0x0017180001487983 */ /* 0x000ea80000300a00 */
[----:B------:R1:W-:Y:S01]  /*2f2f0*/  STL.64 [R1+0x930], R2 ;  /* 0x0009300201007387 */ /* 0x0003e20000100a00 */
[----:B------:R-:W-:-:S04]  /*2f300*/  IMAD.WIDE R242, R135, 0x4, R68 ;  /* 0x0000000487f27825 */ /* 0x000fc800078e0244 */
[C---:B-1----:R-:W-:Y:S02]  /*2f310*/  IMAD.WIDE R2, R135.reuse, 0x4, R70 ;  /* 0x0000000487027825 */ /* 0x042fe400078e0246 */
[----:B------:R-:W2:Y:S04]  /*2f320*/  LDL.LU.64 R70, [R1+0x1710] ;  /* 0x0017100001467983 */ /* 0x000ea80000300a00 */
[----:B------:R1:W-:Y:S04]  /*2f330*/  STL.64 [R1+0x980], R132 ;  /* 0x0009808401007387 */ /* 0x0003e80000100a00 */
[----:B------:R-:W2:Y:S04]  /*2f340*/  LDL.LU.64 R156, [R1+0x780] ;  /* 0x00078000019c7983 */ /* 0x000ea80000300a00 */
[----:B------:R-:W2:Y:S04]  /*2f350*/  LDL.LU.64 R154, [R1+0x770] ;  /* 0x00077000019a7983 */ /* 0x000ea80000300a00 */
[----:B------:R1:W-:Y:S02]  /*2f360*/  STL.64 [R1+0xa58], R2 ;  /* 0x000a580201007387 */ /* 0x0003e40000100a00 */
[----:B-1----:R-:W-:-:S02]  /*2f370*/  IMAD.WIDE R132, R135, 0x4, R144 ;  /* 0x0000000487847825 */ /* 0x002fc400078e0290 */
[----:B------:R-:W2:Y:S04]  /*2f380*/  LDL.LU.64 R68, [R1+0x1708] ;  /* 0x0017080001447983 */ /* 0x000ea80000300a00 */
[----:B------:R-:W2:Y:S01]  /*2f390*/  LDL.LU.64 R144, [R1+0x768] ;  /* 0x0007680001907983 */ /* 0x000ea20000300a00 */
[----:B------:R-:W-:-:S05]  /*2f3a0*/  IMAD.WIDE R2, R135, 0x4, R164 ;  /* 0x0000000487027825 */ /* 0x000fca00078e02a4 */
[----:B------:R1:W-:Y:S04]  /*2f3b0*/  STL.64 [R1+0x738], R2 ;  /* 0x0007380201007387 */ /* 0x0003e80000100a00 */
[----:B------:R1:W-:Y:S04]  /*2f3c0*/  STL.64 [R1+0x7a8], R132 ;  /* 0x0007a88401007387 */ /* 0x0003e80000100a00 */
[----:B------:R-:W-:Y:S01]  /*2f3d0*/  STL.64 [R1+0xa88], R242 ;  /* 0x000a88f201007387 */ /* 0x000fe20000100a00 */
[----:B-1----:R-:W-:-:S03]  /*2f3e0*/  IMAD.WIDE R2, R135, 0x4, R162 ;  /* 0x0000000487027825 */ /* 0x002fc600078e02a2 */
[----:B------:R-:W-:Y:S04]  /*2f3f0*/  STL.64 [R1+0x1370], R242 ;  /* 0x001370f201007387 */ /* 0x000fe80000100a00 */
[----:B------:R3:W-:Y:S04]  /*2f400*/  STL.64 [R1+0x818], R2 ;  /* 0x0008180201007387 */ /* 0x0007e80000100a00 */
[----:B------:R-:W2:Y:S01]  /*2f410*/  LDL.LU.64 R162, [R1+0x760] ;  /* 0x0007600001a27983 */ /* 0x000ea20000300a00 */
[----:B------:R-:W-:-:S04]  /*2f420*/  IMAD.WIDE R132, R135, 0x4, R66 ;  /* 0x0000000487847825 */ /* 0x000fc800078e0242 */
[----:B------:R-:W-:-:S04]  /*2f430*/  IMAD.WIDE R240, R135, 0x4, R228 ;  /* 0x0000000487f07825 */ /* 0x000fc800078e02e4 */
[C---:B---3--:R-:W-:Y:S02]  /*2f440*/  IMAD.WIDE R2, R135.reuse, 0x4, R160 ;  /* 0x0000000487027825 */ /* 0x048fe400078e02a0 */
[----:B------:R-:W3:Y:S04]  /*2f450*/  LDL.LU.64 R160, [R1+0x758] ;  /* 0x0007580001a07983 */ /* 0x000ee80000300a00 */
[----:B------:R1:W-:Y:S04]  /*2f460*/  STL.64 [R1+0x848], R2 ;  /* 0x0008480201007387 */ /* 0x0003e80000100a00 */
[----:B------:R-:W3:Y:S01]  /*2f470*/  LDL.LU.64 R66, [R1+0x1700] ;  /* 0x0017000001427983 */ /* 0x000ee20000300a00 */
[----:B-1----:R-:W-:-:S05]  /*2f480*/  IMAD.WIDE R2, R135, 0x4, R148 ;  /* 0x0000000487027825 */ /* 0x002fca00078e0294 */
[----:B------:R1:W-:Y:S02]  /*2f490*/  STL.64 [R1+0x8b0], R2 ;  /* 0x0008b00201007387 */ /* 0x0003e40000100a00 */
[C---:B-1----:R-:W-:Y:S02]  /*2f4a0*/  IMAD.WIDE R2, R135.reuse, 0x4, R64 ;  /* 0x0000000487027825 */ /* 0x042fe400078e0240 */
[----:B------:R-:W3:Y:S04]  /*2f4b0*/  LDL.LU.64 R64, [R1+0x16f8] ;  /* 0x0016f80001407983 */ /* 0x000ee80000300a00 */
[----:B------:R-:W-:Y:S04]  /*2f4c0*/  STL.64 [R1+0x970], R132 ;  /* 0x0009708401007387 */ /* 0x000fe80000100a00 */
[----:B------:R-:W3:Y:S04]  /*2f4d0*/  LDL.LU.64 R148, [R1+0x728] ;  /* 0x0007280001947983 */ /* 0x000ee80000300a00 */
[----:B------:R4:W-:Y:S04]  /*2f4e0*/  STL.64 [R1+0xa48], R2 ;  /* 0x000a480201007387 */ /* 0x0009e80000100a00 */
[----:B------:R-:W3:Y:S01]  /*2f4f0*/  LDL.LU.64 R228, [R1+0x16f0] ;  /* 0x0016f00001e47983 */ /* 0x000ee20000300a00 */
[----:B----4-:R-:W-:-:S03]  /*2f500*/  IMAD.WIDE R2, R135, 0x4, R152 ;  /* 0x0000000487027825 */ /* 0x010fc600078e0298 */
[----:B------:R-:W4:Y:S01]  /*2f510*/  LDL.LU.64 R152, [R1+0x718] ;  /* 0x0007180001987983 */ /* 0x000f220000300a00 */
[----:B------:R-:W-:-:S03]  /*2f520*/  IMAD.WIDE R132, R135, 0x4, R146 ;  /* 0x0000000487847825 */ /* 0x000fc600078e0292 */
[----:B------:R1:W-:Y:S04]  /*2f530*/  STL.64 [R1+0x720], R2 ;  /* 0x0007200201007387 */ /* 0x0003e80000100a00 */
[----:B------:R-:W4:Y:S04]  /*2f540*/  LDL.LU.64 R146, [R1+0x710] ;  /* 0x0007100001927983 */ /* 0x000f280000300a00 */
[----:B------:R-:W-:Y:S01]  /*2f550*/  STL.64 [R1+0x790], R132 ;  /* 0x0007908401007387 */ /* 0x000fe20000100a00 */
[----:B-1----:R-:W-:-:S03]  /*2f560*/  IMAD.WIDE R2, R135, 0x4, R150 ;  /* 0x0000000487027825 */ /* 0x002fc600078e0296 */
[----:B------:R-:W-:Y:S04]  /*2f570*/  STL.64 [R1+0xa80], R240 ;  /* 0x000a80f001007387 */ /* 0x000fe80000100a00 */
[----:B------:R-:W-:Y:S04]  /*2f580*/  STL.64 [R1+0x1378], R240 ;  /* 0x001378f001007387 */ /* 0x000fe80000100a00 */
[----:B------:R2:W-:Y:S04]  /*2f590*/  STL.64 [R1+0x808], R2 ;  /* 0x0008080201007387 */ /* 0x0005e80000100a00 */
[----:B------:R-:W4:Y:S01]  /*2f5a0*/  LDL.LU.64 R150, [R1+0x700] ;  /* 0x0007000001967983 */ /* 0x000f220000300a00 */
[----:B--2---:R-:W-:-:S03]  /*2f5b0*/  IMAD.WIDE R2, R135, 0x4, R138 ;  /* 0x0000000487027825 */ /* 0x004fc600078e028a */
[----:B------:R-:W2:Y:S04]  /*2f5c0*/  LDL.LU.64 R138, [R1+0x6f8] ;  /* 0x0006f800018a7983 */ /* 0x000ea80000300a00 */
[----:B------:R1:W-:Y:S01]  /*2f5d0*/  STL.64 [R1+0x840], R2 ;  /* 0x0008400201007387 */ /* 0x0003e20000100a00 */
[----:B------:R-:W-:-:S03]  /*2f5e0*/  IMAD.WIDE R132, R135, 0x4, R212 ;  /* 0x0000000487847825 */ /* 0x000fc600078e02d4 */
[----:B------:R-:W2:Y:S01]  /*2f5f0*/  LDL.LU.64 R212, [R1+0x16e8] ;  /* 0x0016e80001d47983 */ /* 0x000ea20000300a00 */
[----:B-1----:R-:W-:-:S05]  /*2f600*/  IMAD.WIDE R2, R135, 0x4, R158 ;  /* 0x0000000487027825 */ /* 0x002fca00078e029e */
[----:B------:R1:W-:Y:S01]  /*2f610*/  STL.64 [R1+0x8a0], R2 ;  /* 0x0008a00201007387 */ /* 0x0003e20000100a00 */
[----:B------:R-:W-:-:S04]  /*2f620*/  IMAD.WIDE R238, R135, 0x4, R198 ;  /* 0x0000000487ee7825 */ /* 0x000fc800078e02c6 */
[C---:B-1----:R-:W-:Y:S02]  /*2f630*/  IMAD.WIDE R2, R135.reuse, 0x4, R236 ;  /* 0x0000000487027825 */ /* 0x042fe400078e02ec */
[----:B------:R-:W2:Y:S04]  /*2f640*/  LDL.LU.64 R236, [R1+0x16e0] ;  /* 0x0016e00001ec7983 */ /* 0x000ea80000300a00 */
[----:B------:R1:W-:Y:S04]  /*2f650*/  STL.64 [R1+0x960], R132 ;  /* 0x0009608401007387 */ /* 0x0003e80000100a00 */
[----:B------:R-:W2:Y:S04]  /*2f660*/  LDL.LU.64 R198, [R1+0x16d8] ;  /* 0x0016d80001c67983 */ /* 0x000ea80000300a00 */
[----:B------:R1:W-:Y:S02]  /*2f670*/  STL.64 [R1+0x9a8], R2 ;  /* 0x0009a80201007387 */ /* 0x0003e40000100a00 */
[----:B-1----:R-:W-:-:S02]  /*2f680*/  IMAD.WIDE R132, R135, 0x4, R156 ;  /* 0x0000000487847825 */ /* 0x002fc400078e029c */
[----:B------:R-:W2:Y:S04]  /*2f690*/  LDL.LU.64 R166, [R1+0x6d0] ;  /* 0x0006d00001a67983 */ /* 0x000ea80000300a00 */
[----:B------:R-:W-:Y:S01]  /*2f6a0*/  STL.64 [R1+0x708], R132 ;  /* 0x0007088401007387 */ /* 0x000fe20000100a00 */
[----:B------:R-:W-:-:S03]  /*2f6b0*/  IMAD.WIDE R2, R135, 0x4, R154 ;  /* 0x0000000487027825 */ /* 0x000fc600078e029a */
[----:B------:R-:W2:Y:S04]  /*2f6c0*/  LDL.LU.64 R158, [R1+0x6c0] ;  /* 0x0006c000019e7983 */ /* 0x000ea80000300a00 */
[----:B------:R1:W-:Y:S04]  /*2f6d0*/  STL.64 [R1+0x770], R2 ;  /* 0x0007700201007387 */ /* 0x0003e80000100a00 */
[----:B------:R-:W2:Y:S04]  /*2f6e0*/  LDL.LU.64 R156, [R1+0x6b8] ;  /* 0x0006b800019c7983 */ /* 0x000ea80000300a00 */
[----:B------:R-:W2:Y:S01]  /*2f6f0*/  LDL.LU.64 R154, [R1+0x6a8] ;  /* 0x0006a800019a7983 */ /* 0x000ea20000300a00 */
[----:B-1----:R-:W-:-:S03]  /*2f700*/  IMAD.WIDE R2, R135, 0x4, R144 ;  /* 0x0000000487027825 */ /* 0x002fc600078e0290 */
[----:B------:R-:W2:Y:S04]  /*2f710*/  LDL.LU.64 R144, [R1+0x6a0] ;  /* 0x0006a00001907983 */ /* 0x000ea80000300a00 */
[----:B------:R3:W-:Y:S01]  /*2f720*/  STL.64 [R1+0x768], R2 ;  /* 0x0007680201007387 */ /* 0x0007e20000100a00 */
[----:B------:R-:W-:-:S03]  /*2f730*/  IMAD.WIDE R132, R135, 0x4, R222 ;  /* 0x0000000487847825 */ /* 0x000fc600078e02de */
[----:B------:R-:W-:Y:S01]  /*2f740*/  STL.64 [R1+0xa78], R238 ;  /* 0x000a78ee01007387 */ /* 0x000fe20000100a00 */
[----:B------:R-:W-:-:S03]  /*2f750*/  IMAD.WIDE R162, R135, 0x4, R162 ;  /* 0x0000000487a27825 */ /* 0x000fc600078e02a2 */
[----:B------:R-:W-:Y:S04]  /*2f760*/  STL.64 [R1+0x1380], R238 ;  /* 0x001380ee01007387 */ /* 0x000fe80000100a00 */
[----:B------:R-:W-:Y:S04]  /*2f770*/  STL.64 [R1+0x7a0], R162 ;  /* 0x0007a0a201007387 */ /* 0x000fe80000100a00 */
[----:B------:R-:W2:Y:S01]  /*2f780*/  LDL.LU.64 R222, [R1+0x16d0] ;  /* 0x0016d00001de7983 */ /* 0x000ea20000300a00 */
[----:B------:R-:W-:-:S04]  /*2f790*/  IMAD.WIDE R174, R135, 0x4, R6 ;  /* 0x0000000487ae7825 */ /* 0x000fc800078e0206 */
[----:B---3--:R-:W-:-:S05]  /*2f7a0*/  IMAD.WIDE R2, R135, 0x4, R160 ;  /* 0x0000000487027825 */ /* 0x008fca00078e02a0 */
[----:B------:R1:W-:Y:S02]  /*2f7b0*/  STL.64 [R1+0x890], R2 ;  /* 0x0008900201007387 */ /* 0x0003e40000100a00 */
[C---:B-1----:R-:W-:Y:S02]  /*2f7c0*/  IMAD.WIDE R2, R135.reuse, 0x4, R14 ;  /* 0x0000000487027825 */ /* 0x042fe400078e020e */
[----:B------:R-:W3:Y:S04]  /*2f7d0*/  LDL.LU.64 R14, [R1+0x16c8] ;  /* 0x0016c800010e7983 */ /* 0x000ee80000300a00 */
[----:B------:R-:W-:Y:S04]  /*2f7e0*/  STL.64 [R1+0x950], R132 ;  /* 0x0009508401007387 */ /* 0x000fe80000100a00 */
[----:B------:R-:W3:Y:S04]  /*2f7f0*/  LDL.LU.64 R6, [R1+0x16c0] ;  /* 0x0016c00001067983 */ /* 0x000ee80000300a00 */
[----:B------:R1:W-:Y:S04]  /*2f800*/  STL.64 [R1+0x9a0], R2 ;  /* 0x0009a00201007387 */ /* 0x0003e80000100a00 */
[----:B------:R-:W3:Y:S01]  /*2f810*/  LDL.LU.64 R164, [R1+0x680] ;  /* 0x0006800001a47983 */ /* 0x000ee20000300a00 */
[----:B-1----:R-:W-:-:S03]  /*2f820*/  IMAD.WIDE R2, R135, 0x4, R148 ;  /* 0x0000000487027825 */ /* 0x002fc600078e0294 */
[----:B------:R-:W3:Y:S04]  /*2f830*/  LDL.LU.64 R148, [R1+0x678] ;  /* 0x0006780001947983 */ /* 0x000ee80000300a00 */
[----:B------:R1:W-:Y:S04]  /*2f840*/  STL.64 [R1+0x6e0], R2 ;  /* 0x0006e00201007387 */ /* 0x0003e80000100a00 */
[----:B------:R-:W3:Y:S01]  /*2f850*/  LDL.LU.64 R162, [R1+0x670] ;  /* 0x0006700001a27983 */ /* 0x000ee20000300a00 */
[----:B----4-:R-:W-:-:S05]  /*2f860*/  IMAD.WIDE R132, R135, 0x4, R152 ;  /* 0x0000000487847825 */ /* 0x010fca00078e0298 */
[----:B------:R4:W-:Y:S01]  /*2f870*/  STL.64 [R1+0x718], R132 ;  /* 0x0007188401007387 */ /* 0x0009e20000100a00 */
[----:B-1----:R-:W-:-:S03]  /*2f880*/  IMAD.WIDE R2, R135, 0x4, R146 ;  /* 0x0000000487027825 */ /* 0x002fc600078e0292 */
[----:B------:R-:W3:Y:S04]  /*2f890*/  LDL.LU.64 R152, [R1+0x660] ;  /* 0x0006600001987983 */ /* 0x000ee80000300a00 */
[----:B------:R-:W3:Y:S04]  /*2f8a0*/  LDL.LU.64 R146, [R1+0x658] ;  /* 0x0006580001927983 */ /* 0x000ee80000300a00 */
[----:B------:R2:W-:Y:S01]  /*2f8b0*/  STL.64 [R1+0x740], R2 ;  /* 0x0007400201007387 */ /* 0x0005e20000100a00 */
[----:B----4-:R-:W-:-:S03]  /*2f8c0*/  IMAD.WIDE R132, R135, 0x4, R24 ;  /* 0x0000000487847825 */ /* 0x010fc600078e0218 */
[----:B------:R-:W-:Y:S04]  /*2f8d0*/  STL.64 [R1+0xa70], R174 ;  /* 0x000a70ae01007387 */ /* 0x000fe80000100a00 */
[----:B------:R-:W-:Y:S01]  /*2f8e0*/  STL.64 [R1+0x1388], R174 ;  /* 0x001388ae01007387 */ /* 0x000fe20000100a00 */
[----:B------:R-:W-:-:S05]  /*2f8f0*/  IMAD.WIDE R150, R135, 0x4, R150 ;  /* 0x0000000487967825 */ /* 0x000fca00078e0296 */
[----:B------:R-:W-:Y:S04]  /*2f900*/  STL.64 [R1+0x798], R150 ;  /* 0x0007989601007387 */ /* 0x000fe80000100a00 */
[----:B------:R-:W4:Y:S01]  /*2f910*/  LDL.LU.64 R24, [R1+0x16b8] ;  /* 0x0016b80001187983 */ /* 0x000f220000300a00 */
[----:B--2---:R-:W-:-:S05]  /*2f920*/  IMAD.WIDE R2, R135, 0x4, R138 ;  /* 0x0000000487027825 */ /* 0x004fca00078e028a */
[----:B------:R1:W-:Y:S01]  /*2f930*/  STL.64 [R1+0x878], R2 ;  /* 0x0008780201007387 */ /* 0x0003e20000100a00 */
[----:B------:R-:W-:-:S04]  /*2f940*/  IMAD.WIDE R172, R135, 0x4, R36 ;  /* 0x0000000487ac7825 */ /* 0x000fc800078e0224 */
[C---:B-1----:R-:W-:Y:S02]  /*2f950*/  IMAD.WIDE R2, R135.reuse, 0x4, R34 ;  /* 0x0000000487027825 */ /* 0x042fe400078e0222 */
[----:B------:R-:W2:Y:S04]  /*2f960*/  LDL.LU.64 R34, [R1+0x16b0] ;  /* 0x0016b00001227983 */ /* 0x000ea80000300a00 */
[----:B------:R1:W-:Y:S04]  /*2f970*/  STL.64 [R1+0x938], R132 ;  /* 0x0009388401007387 */ /* 0x0003e80000100a00 */
[----:B------:R-:W2:Y:S04]  /*2f980*/  LDL.LU.64 R138, [R1+0x638] ;  /* 0x00063800018a7983 */ /* 0x000ea80000300a00 */
[----:B------:R1:W-:Y:S04]  /*2f990*/  STL.64 [R1+0x990], R2 ;  /* 0x0009900201007387 */ /* 0x0003e80000100a00 */
[----:B------:R-:W4:Y:S04]  /*2f9a0*/  LDL.LU.64 R36, [R1+0x16a8] ;  /* 0x0016a80001247983 */ /* 0x000f280000300a00 */
[----:B------:R-:W4:Y:S04]  /*2f9b0*/  LDL.LU.64 R160, [R1+0x630] ;  /* 0x0006300001a07983 */ /* 0x000f280000300a00 */
[----:B------:R-:W4:Y:S01]  /*2f9c0*/  LDL.LU.64 R150, [R1+0x628] ;  /* 0x0006280001967983 */ /* 0x000f220000300a00 */
[----:B------:R-:W-:-:S05]  /*2f9d0*/  IMAD.WIDE R166, R135, 0x4, R166 ;  /* 0x0000000487a67825 */ /* 0x000fca00078e02a6 */
[----:B------:R-:W-:Y:S01]  /*2f9e0*/  STL.64 [R1+0x6c8], R166 ;  /* 0x0006c8a601007387 */ /* 0x000fe20000100a00 */
[----:B-1----:R-:W-:-:S03]  /*2f9f0*/  IMAD.WIDE R132, R135, 0x4, R158 ;  /* 0x0000000487847825 */ /* 0x002fc600078e029e */
[----:B------:R-:W4:Y:S04]  /*2fa00*/  LDL.LU.64 R158, [R1+0x620] ;  /* 0x00062000019e7983 */ /* 0x000f280000300a00 */
[----:B------:R1:W-:Y:S01]  /*2fa10*/  STL.64 [R1+0x6e8], R132 ;  /* 0x0006e88401007387 */ /* 0x0003e20000100a00 */
[----:B------:R-:W-:-:S03]  /*2fa20*/  IMAD.WIDE R2, R135, 0x4, R156 ;  /* 0x0000000487027825 */ /* 0x000fc600078e029c */
[----:B------:R-:W-:Y:S04]  /*2fa30*/  STL.64 [R1+0xa60], R172 ;  /* 0x000a60ac01007387 */ /* 0x000fe80000100a00 */
[----:B------:R1:W-:Y:S02]  /*2fa40*/  STL.64 [R1+0x730], R2 ;  /* 0x0007300201007387 */ /* 0x0003e40000100a00 */
[C---:B-1----:R-:W-:Y:S02]  /*2fa50*/  IMAD.WIDE R132, R135.reuse, 0x4, R154 ;  /* 0x0000000487847825 */ /* 0x042fe400078e029a */
[----:B------:R-:W-:Y:S02]  /*2fa60*/  STL.64 [R1+0x1390], R172 ;  /* 0x001390ac01007387 */ /* 0x000fe40000100a00 */
[----:B------:R-:W-:-:S02]  /*2fa70*/  IMAD.WIDE R2, R135, 0x4, R144 ;  /* 0x0000000487027825 */ /* 0x000fc400078e0290 */
[----:B------:R-:W4:Y:S04]  /*2fa80*/  LDL.LU.64 R144, [R1+0x5f0] ;  /* 0x0005f00001907983 */ /* 0x000f280000300a00 */
[----:B------:R1:W-:Y:S04]  /*2fa90*/  STL.64 [R1+0x6a8], R132 ;  /* 0x0006a88401007387 */ /* 0x0003e80000100a00 */
[----:B------:R1:W-:Y:S02]  /*2faa0*/  STL.64 [R1+0x850], R2 ;  /* 0x0008500201007387 */ /* 0x0003e40000100a00 */
[----:B-1----:R-:W-:-:S02]  /*2fab0*/  IMAD.WIDE R132, R135, 0x4, R4 ;  /* 0x0000000487847825 */ /* 0x002fc400078e0204 */
[----:B------:R-:W4:Y:S02]  /*2fac0*/  LDL.LU.64 R4, [R1+0x16a0] ;  /* 0x0016a00001047983 */ /* 0x000f240000300a00 */
[C---:B------:R-:W-:Y:S02]  /*2fad0*/  IMAD.WIDE R2, R135.reuse, 0x4, R226 ;  /* 0x0000000487027825 */ /* 0x040fe400078e02e2 */
[----:B------:R-:W4:Y:S04]  /*2fae0*/  LDL.LU.64 R226, [R1+0x1698] ;  /* 0x0016980001e27983 */ /* 0x000f280000300a00 */
[----:B------:R-:W-:Y:S04]  /*2faf0*/  STL.64 [R1+0x920], R132 ;  /* 0x0009208401007387 */ /* 0x000fe80000100a00 */
[----:B------:R-:W4:Y:S04]  /*2fb00*/  LDL.LU.64 R156, [R1+0x5e8] ;  /* 0x0005e800019c7983 */ /* 0x000f280000300a00 */
[----:B------:R-:W4:Y:S01]  /*2fb10*/  LDL.LU.64 R154, [R1+0x5d8] ;  /* 0x0005d800019a7983 */ /* 0x000f220000300a00 */
[----:B------:R-:W-:-:S03]  /*2fb20*/  IMAD.WIDE R170, R135, 0x4, R50 ;  /* 0x0000000487aa7825 */ /* 0x000fc600078e0232 */
[----:B------:R3:W-:Y:S04]  /*2fb30*/  STL.64 [R1+0x978], R2 ;  /* 0x0009780201007387 */ /* 0x0007e80000100a00 */
[----:B------:R-:W4:Y:S01]  /*2fb40*/  LDL.LU.64 R50, [R1+0x1690] ;  /* 0x0016900001327983 */ /* 0x000f220000300a00 */
[----:B------:R-:W-:-:S04]  /*2fb50*/  IMAD.WIDE R168, R135, 0x4, R60 ;  /* 0x0000000487a87825 */ /* 0x000fc800078e023c */
[----:B---3--:R-:W-:-:S04]  /*2fb60*/  IMAD.WIDE R2, R135, 0x4, R164 ;  /* 0x0000000487027825 */ /* 0x008fc800078e02a4 */
[C---:B------:R-:W-:Y:S02]  /*2fb70*/  IMAD.WIDE R132, R135.reuse, 0x4, R148 ;  /* 0x0000000487847825 */ /* 0x040fe400078e0294 */
[----:B------:R-:W3:Y:S04]  /*2fb80*/  LDL.LU.64 R148, [R1+0x5d0] ;  /* 0x0005d00001947983 */ /* 0x000ee80000300a00 */
[----:B------:R1:W-:Y:S04]  /*2fb90*/  STL.64 [R1+0x680], R2 ;  /* 0x0006800201007387 */ /* 0x0003e80000100a00 */
[----:B------:R1:W-:Y:S04]  /*2fba0*/  STL.64 [R1+0x678], R132 ;  /* 0x0006788401007387 */ /* 0x0003e80000100a00 */
[----:B------:R-:W-:Y:S01]  /*2fbb0*/  STL.64 [R1+0xa50], R170 ;  /* 0x000a50aa01007387 */ /* 0x000fe20000100a00 */
[----:B-1----:R-:W-:-:S03]  /*2fbc0*/  IMAD.WIDE R2, R135, 0x4, R162 ;  /* 0x0000000487027825 */ /* 0x002fc600078e02a2 */
[----:B------:R-:W-:Y:S04]  /*2fbd0*/  STL.64 [R1+0x1398], R170 ;  /* 0x001398aa01007387 */ /* 0x000fe80000100a00 */
[----:B------:R1:W-:Y:S01]  /*2fbe0*/  STL.64 [R1+0x670], R2 ;  /* 0x0006700201007387 */ /* 0x0003e20000100a00 */
[----:B------:R-:W-:-:S03]  /*2fbf0*/  IMAD.WIDE R132, R135, 0x4, R152 ;  /* 0x0000000487847825 */ /* 0x000fc600078e0298 */
[----:B------:R-:W3:Y:S04]  /*2fc00*/  LDL.LU.64 R152, [R1+0x5a0] ;  /* 0x0005a00001987983 */ /* 0x000ee80000300a00 */
[----:B------:R1:W-:Y:S02]  /*2fc10*/  STL.64 [R1+0x688], R132 ;  /* 0x0006888401007387 */ /* 0x0003e40000100a00 */
[C---:B-1----:R-:W-:Y:S02]  /*2fc20*/  IMAD.WIDE R2, R135.reuse, 0x4, R146 ;  /* 0x0000000487027825 */ /* 0x042fe400078e0292 */
[----:B------:R-:W3:Y:S04]  /*2fc30*/  LDL.LU.64 R146, [R1+0x598] ;  /* 0x0005980001927983 */ /* 0x000ee80000300a00 */
[----:B------:R1:W-:Y:S01]  /*2fc40*/  STL.64 [R1+0x690], R2 ;  /* 0x0006900201007387 */ /* 0x0003e20000100a00 */
[----:B------:R-:W-:-:S03]  /*2fc50*/  IMAD.WIDE R132, R135, 0x4, R58 ;  /* 0x0000000487847825 */ /* 0x000fc600078e023a */
[----:B------:R-:W3:Y:S01]  /*2fc60*/  LDL.LU.64 R58, [R1+0x1688] ;  /* 0x00168800013a7983 */ /* 0x000ee20000300a00 */
[----:B-1----:R-:W-:-:S03]  /*2fc70*/  IMAD.WIDE R2, R135, 0x4, R62 ;  /* 0x0000000487027825 */ /* 0x002fc600078e023e */
[----:B------:R-:W3:Y:S04]  /*2fc80*/  LDL.LU.64 R62, [R1+0x1680] ;  /* 0x00168000013e7983 */ /* 0x000ee80000300a00 */
[----:B------:R-:W-:Y:S04]  /*2fc90*/  STL.64 [R1+0x8a8], R132 ;  /* 0x0008a88401007387 */ /* 0x000fe80000100a00 */
[----:B------:R-:W3:Y:S04]  /*2fca0*/  LDL.LU.64 R60, [R1+0x1678] ;  /* 0x00167800013c7983 */ /* 0x000ee80000300a00 */
[----:B------:R2:W-:Y:S02]  /*2fcb0*/  STL.64 [R1+0x968], R2 ;  /* 0x0009680201007387 */ /* 0x0005e40000100a00 */
[----:B--2---:R-:W-:-:S02]  /*2fcc0*/  IMAD.WIDE R2, R135, 0x4, R138 ;  /* 0x0000000487027825 */ /* 0x004fc400078e028a */
[----:B------:R-:W2:Y:S04]  /*2fcd0*/  LDL.LU.64 R138, [R1+0x590] ;  /* 0x00059000018a7983 */ /* 0x000ea80000300a00 */
[----:B------:R4:W-:Y:S02]  /*2fce0*/  STL.64 [R1+0x638], R2 ;  /* 0x0006380201007387 */ /* 0x0009e40000100a00 */
[C---:B----4-:R-:W-:Y:S02]  /*2fcf0*/  IMAD.WIDE R2, R135.reuse, 0x4, R150 ;  /* 0x0000000487027825 */ /* 0x050fe400078e0296 */
[----:B------:R-:W4:Y:S02]  /*2fd00*/  LDL.LU.64 R150, [R1+0x588] ;  /* 0x0005880001967983 */ /* 0x000f240000300a00 */
[----:B------:R-:W-:-:S05]  /*2fd10*/  IMAD.WIDE R132, R135, 0x4, R160 ;  /* 0x0000000487847825 */ /* 0x000fca00078e02a0 */
[----:B------:R1:W-:Y:S04]  /*2fd20*/  STL.64 [R1+0x630], R132 ;  /* 0x0006308401007387 */ /* 0x0003e80000100a00 */
[----:B------:R-:W-:Y:S04]  /*2fd30*/  STL.64 [R1+0xa40], R168 ;  /* 0x000a40a801007387 */ /* 0x000fe80000100a00 */
[----:B------:R-:W-:Y:S01]  /*2fd40*/  STL.64 [R1+0x628], R2 ;  /* 0x0006280201007387 */ /* 0x000fe20000100a00 */
[----:B-1----:R-:W-:-:S03]  /*2fd50*/  IMAD.WIDE R132, R135, 0x4, R158 ;  /* 0x0000000487847825 */ /* 0x002fc600078e029e */
[----:B------:R1:W-:Y:S01]  /*2fd60*/  STL.64 [R1+0x13a0], R168 ;  /* 0x0013a0a801007387 */ /* 0x0003e20000100a00 */
[----:B------:R-:W-:-:S04]  /*2fd70*/  IMAD.WIDE R166, R135, 0x4, R52 ;  /* 0x0000000487a67825 */ /* 0x000fc800078e0234 */
[----:B------:R-:W-:-:S04]  /*2fd80*/  IMAD.WIDE R164, R135, 0x4, R44 ;  /* 0x0000000487a47825 */ /* 0x000fc800078e022c */
[----:B-1----:R-:W-:-:S04]  /*2fd90*/  IMAD.WIDE R168, R135, 0x4, R246 ;  /* 0x0000000487a87825 */ /* 0x002fc800078e02f6 */
[----:B------:R-:W-:-:S04]  /*2fda0*/  IMAD.WIDE R162, R135, 0x4, R200 ;  /* 0x0000000487a27825 */ /* 0x000fc800078e02c8 */
[C---:B---3--:R-:W-:Y:S02]  /*2fdb0*/  IMAD.WIDE R2, R135.reuse, 0x4, R58 ;  /* 0x0000000487027825 */ /* 0x048fe400078e023a */
[----:B------:R-:W3:Y:S04]  /*2fdc0*/  LDL.LU.64 R58, [R1+0x1670] ;  /* 0x00167000013a7983 */ /* 0x000ee80000300a00 */
[----:B------:R1:W-:Y:S02]  /*2fdd0*/  STL.64 [R1+0x650], R132 ;  /* 0x0006508401007387 */ /* 0x0003e40000100a00 */
[C---:B-1----:R-:W-:Y:S02]  /*2fde0*/  IMAD.WIDE R132, R135.reuse, 0x4, R56 ;  /* 0x0000000487847825 */ /* 0x042fe400078e0238 */
[----:B------:R-:W3:Y:S04]  /*2fdf0*/  LDL.LU.64 R56, [R1+0x1668] ;  /* 0x0016680001387983 */ /* 0x000ee80000300a00 */
[----:B------:R1:W-:Y:S02]  /*2fe00*/  STL.64 [R1+0x698], R2 ;  /* 0x0006980201007387 */ /* 0x0003e40000100a00 */
[----:B-1----:R-:W-:-:S02]  /*2fe10*/  IMAD.WIDE R2, R135, 0x4, R54 ;  /* 0x0000000487027825 */ /* 0x002fc400078e0236 */
[----:B------:R-:W3:Y:S04]  /*2fe20*/  LDL.LU.64 R54, [R1+0x1660] ;  /* 0x0016600001367983 */ /* 0x000ee80000300a00 */
[----:B------:R1:W-:Y:S04]  /*2fe30*/  STL.64 [R1+0x898], R132 ;  /* 0x0008988401007387 */ /* 0x0003e80000100a00 */
[----:B------:R-:W3:Y:S04]  /*2fe40*/  LDL.LU.64 R52, [R1+0x1658] ;  /* 0x0016580001347983 */ /* 0x000ee80000300a00 */
[----:B------:R2:W-:Y:S04]  /*2fe50*/  STL.64 [R1+0x958], R2 ;  /* 0x0009580201007387 */ /* 0x0005e80000100a00 */
[----:B------:R-:W3:Y:S01]  /*2fe60*/  LDL.LU.64 R160, [R1+0x558] ;  /* 0x0005580001a07983 */ /* 0x000ee20000300a00 */
[----:B-1----:R-:W-:-:S04]  /*2fe70*/  IMAD.WIDE R132, R135, 0x4, R156 ;  /* 0x0000000487847825 */ /* 0x002fc800078e029c */
[C---:B--2---:R-:W-:Y:S02]  /*2fe80*/  IMAD.WIDE R2, R135.reuse, 0x4, R144 ;  /* 0x0000000487027825 */ /* 0x044fe400078e0290 */
[----:B------:R-:W2:Y:S04]  /*2fe90*/  LDL.LU.64 R144, [R1+0x550] ;  /* 0x0005500001907983 */ /* 0x000ea80000300a00 */
[----:B------:R1:W-:Y:S02]  /*2fea0*/  STL.64 [R1+0x5f0], R2 ;  /* 0x0005f00201007387 */ /* 0x0003e40000100a00 */
[C---:B-1----:R-:W-:Y:S02]  /*2feb0*/  IMAD.WIDE R2, R135.reuse, 0x4, R154 ;  /* 0x0000000487027825 */ /* 0x042fe400078e029a */
[----:B------:R-:W2:Y:S04]  /*2fec0*/  LDL.LU.64 R154, [R1+0x548] ;  /* 0x00054800019a7983 */ /* 0x000ea80000300a00 */
[----:B------:R1:W-:Y:S04]  /*2fed0*/  STL.64 [R1+0x5e8], R132 ;  /* 0x0005e88401007387 */ /* 0x0003e80000100a00 */
[----:B------:R-:W-:Y:S04]  /*2fee0*/  STL.64 [R1+0x9b0], R166 ;  /* 0x0009b0a601007387 */ /* 0x000fe80000100a00 */
[----:B------:R4:W-:Y:S04]  /*2fef0*/  STL.64 [R1+0x610], R2 ;  /* 0x0006100201007387 */ /* 0x0009e80000100a00 */
[----:B------:R4:W-:Y:S01]  /*2ff00*/  STL.64 [R1+0x13a8], R166 ;  /* 0x0013a8a601007387 */ /* 0x0009e20000100a00 */
[----:B-1----:R-:W-:-:S04]  /*2ff10*/  IMAD.WIDE R132, R135, 0x4, R50 ;  /* 0x0000000487847825 */ /* 0x002fc800078e0232 */
[C---:B----4-:R-:W-:Y:S02]  /*2ff20*/  IMAD.WIDE R2, R135.reuse, 0x4, R148 ;  /* 0x0000000487027825 */ /* 0x050fe400078e0294 */
[----:B------:R-:W4:Y:S04]  /*2ff30*/  LDL.LU.64 R148, [R1+0x540] ;  /* 0x0005400001947983 */ /* 0x000f280000300a00 */
[----:B------:R1:W-:Y:S01]  /*2ff40*/  STL.64 [R1+0x648], R2 ;  /* 0x0006480201007387 */ /* 0x0003e20000100a00 */
[----:B------:R-:W-:-:S03]  /*2ff50*/  IMAD.WIDE R166, R135, 0x4, R46 ;  /* 0x0000000487a67825 */ /* 0x000fc600078e022e */
[----:B------:R-:W4:Y:S01]  /*2ff60*/  LDL.LU.64 R50, [R1+0x1650] ;  /* 0x0016500001327983 */ /* 0x000f220000300a00 */
[----:B-1----:R-:W-:-:S03]  /*2ff70*/  IMAD.WIDE R2, R135, 0x4, R48 ;  /* 0x0000000487027825 */ /* 0x002fc600078e0230 */
[----:B------:R-:W4:Y:S04]  /*2ff80*/  LDL.LU.64 R48, [R1+0x1648] ;  /* 0x0016480001307983 */ /* 0x000f280000300a00 */
[----:B------:R1:W-:Y:S04]  /*2ff90*/  STL.64 [R1+0x6a0], R132 ;  /* 0x0006a08401007387 */ /* 0x0003e80000100a00 */
[----:B------:R-:W4:Y:S04]  /*2ffa0*/  LDL.LU.64 R46, [R1+0x1640] ;  /* 0x00164000012e7983 */ /* 0x000f280000300a00 */
[----:B------:R1:W-:Y:S02]  /*2ffb0*/  STL.64 [R1+0x880], R2 ;  /* 0x0008800201007387 */ /* 0x0003e40000100a00 */
[----:B-1----:R-:W-:-:S02]  /*2ffc0*/  IMAD.WIDE R132, R135, 0x4, R152 ;  /* 0x0000000487847825 */ /* 0x002fc400078e0298 */
[----:B------:R-:W4:Y:S04]  /*2ffd0*/  LDL.LU.64 R44, [R1+0x1638] ;  /* 0x00163800012c7983 */ /* 0x000f280000300a00 */
[----:B------:R-:W4:Y:S01]  /*2ffe0*/  LDL.LU.64 R158, [R1+0x508] ;  /* 0x00050800019e7983 */ /* 0x000f220000300a00 */
[----:B------:R-:W-:-:S03]  /*2fff0*/  IMAD.WIDE R2, R135, 0x4, R146 ;  /* 0x0000000487027825 */ /* 0x000fc600078e0292 */
[----:B------:R-:W-:Y:S04]  /*30000*/  STL.64 [R1+0x5a0], R132 ;  /* 0x0005a08401007387 */ /* 0x000fe80000100a00 */
[----:B------:R-:W4:Y:S04]  /*30010*/  LDL.LU.64 R146, [R1+0x500] ;  /* 0x0005000001927983 */ /* 0x000f280000300a00 */
[----:B------:R1:W-:Y:S04]  /*30020*/  STL.64 [R1+0x5c8], R2 ;  /* 0x0005c80201007387 */ /* 0x0003e80000100a00 */
[----:B------:R-:W-:Y:S04]  /*30030*/  STL.64 [R1+0x940], R166 ;  /* 0x000940a601007387 */ /* 0x000fe80000100a00 */
[----:B------:R-:W-:Y:S04]  /*30040*/  STL.64 [R1+0x13b0], R166 ;  /* 0x0013b0a601007387 */ /* 0x000fe80000100a00 */
[----:B------:R-:W4:Y:S01]  /*30050*/  LDL.LU.64 R156, [R1+0x4f8] ;  /* 0x0004f800019c7983 */ /* 0x000f220000300a00 */
[----:B-1----:R-:W-:-:S03]  /*30060*/  IMAD.WIDE R2, R135, 0x4, R138 ;  /* 0x0000000487027825 */ /* 0x002fc600078e028a */
[----:B------:R-:W4:Y:S04]  /*30070*/  LDL.LU.64 R138, [R1+0x4f0] ;  /* 0x0004f000018a7983 */ /* 0x000f280000300a00 */
[----:B------:R1:W-:Y:S01]  /*30080*/  STL.64 [R1+0x590], R2 ;  /* 0x0005900201007387 */ /* 0x0003e20000100a00 */
[----:B------:R-:W-:-:S03]  /*30090*/  IMAD.WIDE R132, R135, 0x4, R226 ;  /* 0x0000000487847825 */ /* 0x000fc600078e02e2 */
[----:B------:R-:W-:Y:S04]  /*300a0*/  STL.64 [R1+0x9b8], R164 ;  /* 0x0009b8a401007387 */ /* 0x000fe80000100a00 */
[----:B------:R-:W-:Y:S01]  /*300b0*/  STL.64 [R1+0x13b8], R164 ;  /* 0x0013b8a401007387 */ /* 0x000fe20000100a00 */
[----:B-1----:R-:W-:-:S03]  /*300c0*/  IMAD.WIDE R2, R135, 0x4, R150 ;  /* 0x0000000487027825 */ /* 0x002fc600078e0296 */
[----:B------:R-:W4:Y:S04]  /*300d0*/  LDL.LU.64 R226, [R1+0x1630] ;  /* 0x0016300001e27983 */ /* 0x000f280000300a00 */
[----:B------:R1:W-:Y:S02]  /*300e0*/  STL.64 [R1+0x640], R2 ;  /* 0x0006400201007387 */ /* 0x0003e40000100a00 */
[C---:B-1----:R-:W-:Y:S02]  /*300f0*/  IMAD.WIDE R2, R135.reuse, 0x4, R210 ;  /* 0x0000000487027825 */ /* 0x042fe400078e02d2 */
[----:B------:R-:W4:Y:S04]  /*30100*/  LDL.LU.64 R210, [R1+0x1628] ;  /* 0x0016280001d27983 */ /* 0x000f280000300a00 */
[----:B------:R3:W-:Y:S04]  /*30110*/  STL.64 [R1+0x788], R132 ;  /* 0x0007888401007387 */ /* 0x0007e80000100a00 */
[----:B------:R-:W4:Y:S04]  /*30120*/  LDL.LU.64 R246, [R1+0x1620] ;  /* 0x0016200001f67983 */ /* 0x000f280000300a00 */
[----:B------:R2:W-:Y:S04]  /*30130*/  STL.64 [R1+0x860], R2 ;  /* 0x0008600201007387 */ /* 0x0005e80000100a00 */
[----:B------:R-:W4:Y:S04]  /*30140*/  LDL.LU.64 R200, [R1+0x1618] ;  /* 0x0016180001c87983 */ /* 0x000f280000300a00 */
[----:B------:R-:W4:Y:S04]  /*30150*/  LDL.LU.64 R152, [R1+0x4b8] ;  /* 0x0004b80001987983 */ /* 0x000f280000300a00 */
[----:B------:R-:W4:Y:S01]  /*30160*/  LDL.LU.64 R150, [R1+0x4b0] ;  /* 0x0004b00001967983 */ /* 0x000f220000300a00 */
[----:B------:R-:W-:-:S04]  /*30170*/  IMAD.WIDE R170, R135, 0x4, R202 ;  /* 0x0000000487aa7825 */ /* 0x000fc800078e02ca */
[----:B------:R-:W-:-:S04]  /*30180*/  IMAD.WIDE R172, R135, 0x4, R40 ;  /* 0x0000000487ac7825 */ /* 0x000fc800078e0228 */
[----:B---3--:R-:W-:-:S04]  /*30190*/  IMAD.WIDE R132, R135, 0x4, R160 ;  /* 0x0000000487847825 */ /* 0x008fc800078e02a0 */
[C---:B--2---:R-:W-:Y:S02]  /*301a0*/  IMAD.WIDE R2, R135.reuse, 0x4, R144 ;  /* 0x0000000487027825 */ /* 0x044fe400078e0290 */
[----:B------:R-:W2:Y:S04]  /*301b0*/  LDL.LU.64 R144, [R1+0x4a0] ;  /* 0x0004a00001907983 */ /* 0x000ea80000300a00 */
[----:B------:R-:W-:Y:S04]  /*301c0*/  STL.64 [R1+0x558], R132 ;  /* 0x0005588401007387 */ /* 0x000fe80000100a00 */
[----:B------:R-:W-:Y:S04]  /*301d0*/  STL.64 [R1+0x928], R168 ;  /* 0x000928a801007387 */ /* 0x000fe80000100a00 */
[----:B------:R1:W-:Y:S04]  /*301e0*/  STL.64 [R1+0x550], R2 ;  /* 0x0005500201007387 */ /* 0x0003e80000100a00 */
[----:B------:R-:W-:Y:S04]  /*301f0*/  STL.64 [R1+0x13c0], R168 ;  /* 0x0013c0a801007387 */ /* 0x000fe80000100a00 */
[----:B------:R-:W-:Y:S01]  /*30200*/  STL.64 [R1+0x9c0], R162 ;  /* 0x0009c0a201007387 */ /* 0x000fe20000100a00 */
[----:B-1----:R-:W-:-:S03]  /*30210*/  IMAD.WIDE R2, R135, 0x4, R154 ;  /* 0x0000000487027825 */ /* 0x002fc600078e029a */
[----:B------:R-:W-:Y:S04]  /*30220*/  STL.64 [R1+0x13c8], R162 ;  /* 0x0013c8a201007387 */ /* 0x000fe80000100a00 */
[----:B------:R4:W-:Y:S01]  /*30230*/  STL.64 [R1+0x568], R2 ;  /* 0x0005680201007387 */ /* 0x0009e20000100a00 */
[----:B------:R-:W-:-:S03]  /*30240*/  IMAD.WIDE R132, R135, 0x4, R4 ;  /* 0x0000000487847825 */ /* 0x000fc600078e0204 */
[----:B------:R-:W3:Y:S01]  /*30250*/  LDL.LU.64 R4, [R1+0x1610] ;  /* 0x0016100001047983 */ /* 0x000ee20000300a00 */
[----:B----4-:R-:W-:-:S05]  /*30260*/  IMAD.WIDE R2, R135, 0x4, R148 ;  /* 0x0000000487027825 */ /* 0x010fca00078e0294 */
[----:B------:R1:W-:Y:S01]  /*30270*/  STL.64 [R1+0x660], R2 ;  /* 0x0006600201007387 */ /* 0x0003e20000100a00 */
[----:B------:R-:W-:-:S04]  /*30280*/  IMAD.WIDE R160, R135, 0x4, R26 ;  /* 0x0000000487a07825 */ /* 0x000fc800078e021a */
[C---:B-1----:R-:W-:Y:S02]  /*30290*/  IMAD.WIDE R2, R135.reuse, 0x4, R16 ;  /* 0x0000000487027825 */ /* 0x042fe400078e0210 */
[----:B------:R-:W4:Y:S04]  /*302a0*/  LDL.LU.64 R16, [R1+0x1608] ;  /* 0x0016080001107983 */ /* 0x000f280000300a00 */
[----:B------:R1:W-:Y:S04]  /*302b0*/  STL.64 [R1+0x780], R132 ;  /* 0x0007808401007387 */ /* 0x0003e80000100a00 */
[----:B------:R-:W3:Y:S04]  /*302c0*/  LDL.LU.64 R202, [R1+0x1600] ;  /* 0x0016000001ca7983 */ /* 0x000ee80000300a00 */
[----:B------:R1:W-:Y:S04]  /*302d0*/  STL.64 [R1+0x7b0], R2 ;  /* 0x0007b00201007387 */ /* 0x0003e80000100a00 */
[----:B------:R-:W3:Y:S01]  /*302e0*/  LDL.LU.64 R26, [R1+0x15f8] ;  /* 0x0015f800011a7983 */ /* 0x000ee20000300a00 */
[----:B-1----:R-:W-:-:S03]  /*302f0*/  IMAD.WIDE R132, R135, 0x4, R158 ;  /* 0x0000000487847825 */ /* 0x002fc600078e029e */
[----:B------:R-:W3:Y:S04]  /*30300*/  LDL.LU.64 R154, [R1+0x468] ;  /* 0x00046800019a7983 */ /* 0x000ee80000300a00 */
[----:B------:R-:W3:Y:S01]  /*30310*/  LDL.LU.64 R148, [R1+0x460] ;  /* 0x0004600001947983 */ /* 0x000ee20000300a00 */
[----:B------:R-:W-:-:S03]  /*30320*/  IMAD.WIDE R2, R135, 0x4, R146 ;  /* 0x0000000487027825 */ /* 0x000fc600078e0292 */
[----:B------:R-:W3:Y:S04]  /*30330*/  LDL.LU.64 R146, [R1+0x450] ;  /* 0x0004500001927983 */ /* 0x000ee80000300a00 */
[----:B------:R1:W-:Y:S04]  /*30340*/  STL.64 [R1+0x508], R132 ;  /* 0x0005088401007387 */ /* 0x0003e80000100a00 */
[----:B------:R-:W-:Y:S04]  /*30350*/  STL.64 [R1+0x8b8], R170 ;  /* 0x0008b8aa01007387 */ /* 0x000fe80000100a00 */
[----:B------:R1:W-:Y:S04]  /*30360*/  STL.64 [R1+0x500], R2 ;  /* 0x0005000201007387 */ /* 0x0003e80000100a00 */
[----:B------:R-:W-:Y:S01]  /*30370*/  STL.64 [R1+0x13d0], R170 ;  /* 0x0013d0aa01007387 */ /* 0x000fe20000100a00 */
[----:B-1----:R-:W-:-:S03]  /*30380*/  IMAD.WIDE R132, R135, 0x4, R36 ;  /* 0x0000000487847825 */ /* 0x002fc600078e0224 */
[----:B------:R-:W-:Y:S01]  /*30390*/  STL.64 [R1+0x9c8], R160 ;  /* 0x0009c8a001007387 */ /* 0x000fe20000100a00 */
[----:B------:R-:W-:-:S03]  /*303a0*/  IMAD.WIDE R2, R135, 0x4, R156 ;  /* 0x0000000487027825 */ /* 0x000fc600078e029c */
[----:B------:R-:W-:Y:S04]  /*303b0*/  STL.64 [R1+0x13d8], R160 ;  /* 0x0013d8a001007387 */ /* 0x000fe80000100a00 */
[----:B------:R1:W-:Y:S04]  /*303c0*/  STL.64 [R1+0x520], R2 ;  /* 0x0005200201007387 */ /* 0x0003e80000100a00 */
[----:B------:R-:W3:Y:S01]  /*303d0*/  LDL.LU.64 R36, [R1+0x15f0] ;  /* 0x0015f00001247983 */ /* 0x000ee20000300a00 */
[----:B-1----:R-:W-:-:S05]  /*303e0*/  IMAD.WIDE R2, R135, 0x4, R138 ;  /* 0x0000000487027825 */ /* 0x002fca00078e028a */
[----:B------:R1:W-:Y:S01]  /*303f0*/  STL.64 [R1+0x658], R2 ;  /* 0x0006580201007387 */ /* 0x0003e20000100a00 */
[----:B------:R-:W-:-:S04]  /*30400*/  IMAD.WIDE R158, R135, 0x4, R38 ;  /* 0x00000004879e7825 */ /* 0x000fc800078e0226 */
[C---:B-1----:R-:W-:Y:S02]  /*30410*/  IMAD.WIDE R2, R135.reuse, 0x4, R42 ;  /* 0x0000000487027825 */ /* 0x042fe400078e022a */
[----:B------:R-:W4:Y:S04]  /*30420*/  LDL.LU.64 R42, [R1+0x15e8] ;  /* 0x0015e800012a7983 */ /* 0x000f280000300a00 */
[----:B------:R1:W-:Y:S04]  /*30430*/  STL.64 [R1+0x748], R132 ;  /* 0x0007488401007387 */ /* 0x0003e80000100a00 */
[----:B------:R-:W4:Y:S04]  /*30440*/  LDL.LU.64 R40, [R1+0x15e0] ;  /* 0x0015e00001287983 */ /* 0x000f280000300a00 */
[----:B------:R1:W-:Y:S04]  /*30450*/  STL.64 [R1+0x7b8], R2 ;  /* 0x0007b80201007387 */ /* 0x0003e80000100a00 */
[----:B------:R-:W4:Y:S01]  /*30460*/  LDL.LU.64 R138, [R1+0x410] ;  /* 0x00041000018a7983 */ /* 0x000f220000300a00 */
[----:B-1----:R-:W-:-:S03]  /*30470*/  IMAD.WIDE R132, R135, 0x4, R152 ;  /* 0x0000000487847825 */ /* 0x002fc600078e0298 */
[----:B------:R-:W4:Y:S04]  /*30480*/  LDL.LU.64 R38, [R1+0x15d8] ;  /* 0x0015d80001267983 */ /* 0x000f280000300a00 */
[----:B------:R-:W4:Y:S01]  /*30490*/  LDL.LU.64 R152, [R1+0x408] ;  /* 0x0004080001987983 */ /* 0x000f220000300a00 */
[----:B------:R-:W-:-:S03]  /*304a0*/  IMAD.WIDE R2, R135, 0x4, R150 ;  /* 0x0000000487027825 */ /* 0x000fc600078e0296 */
[----:B------:R1:W-:Y:S04]  /*304b0*/  STL.64 [R1+0x4b8], R132 ;  /* 0x0004b88401007387 */ /* 0x0003e80000100a00 */
[----:B------:R-:W4:Y:S04]  /*304c0*/  LDL.LU.64 R150, [R1+0x3f8] ;  /* 0x0003f80001967983 */ /* 0x000f280000300a00 */
[----:B------:R2:W-:Y:S04]  /*304d0*/  STL.64 [R1+0x4d8], R2 ;  /* 0x0004d80201007387 */ /* 0x0005e80000100a00 */
[----:B------:R-:W-:Y:S04]  /*304e0*/  STL.64 [R1+0x8c0], R172 ;  /* 0x0008c0ac01007387 */ /* 0x000fe80000100a00 */
[----:B------:R-:W-:Y:S04]  /*304f0*/  STL.64 [R1+0x13e0], R172 ;  /* 0x0013e0ac01007387 */ /* 0x000fe80000100a00 */
[----:B------:R-:W-:Y:S04]  /*30500*/  STL.64 [R1+0x9d0], R158 ;  /* 0x0009d09e01007387 */ /* 0x000fe80000100a00 */
[----:B------:R-:W-:Y:S01]  /*30510*/  STL.64 [R1+0x13e8], R158 ;  /* 0x0013e89e01007387 */ /* 0x000fe20000100a00 */
[----:B-1----:R-:W-:-:S04]  /*30520*/  IMAD.WIDE R132, R135, 0x4, R34 ;  /* 0x0000000487847825 */ /* 0x002fc800078e0222 */
[----:B------:R-:W-:-:S04]  /*30530*/  IMAD.WIDE R174, R135, 0x4, R30 ;  /* 0x0000000487ae7825 */ /* 0x000fc800078e021e */
[----:B------:R-:W-:-:S04]  /*30540*/  IMAD.WIDE R156, R135, 0x4, R28 ;  /* 0x00000004879c7825 */ /* 0x000fc800078e021c */
[----:B------:R-:W-:-:S04]  /*30550*/  IMAD.WIDE R238, R135, 0x4, R208 ;  /* 0x0000000487ee7825 */ /* 0x000fc800078e02d0 */
[----:B--2---:R-:W-:-:S05]  /*30560*/  IMAD.WIDE R2, R135, 0x4, R144 ;  /* 0x0000000487027825 */ /* 0x004fca00078e0290 */
[----:B------:R3:W-:Y:S02]  /*30570*/  STL.64 [R1+0x560], R2 ;  /* 0x0005600201007387 */ /* 0x0007e40000100a00 */
[C---:B---3--:R-:W-:Y:S02]  /*30580*/  IMAD.WIDE R2, R135.reuse, 0x4, R36 ;  /* 0x0000000487027825 */ /* 0x048fe400078e0224 */
[----:B------:R-:W2:Y:S04]  /*30590*/  LDL.LU.64 R36, [R1+0x15d0] ;  /* 0x0015d00001247983 */ /* 0x000ea80000300a00 */
[----:B------:R-:W3:Y:S04]  /*305a0*/  LDL.LU.64 R34, [R1+0x15c8] ;  /* 0x0015c80001227983 */ /* 0x000ee80000300a00 */
[----:B------:R1:W-:Y:S02]  /*305b0*/  STL.64 [R1+0x620], R2 ;  /* 0x0006200201007387 */ /* 0x0003e40000100a00 */
[----:B-1----:R-:W-:-:S02]  /*305c0*/  IMAD.WIDE R2, R135, 0x4, R32 ;  /* 0x0000000487027825 */ /* 0x002fc400078e0220 */
[----:B------:R-:W2:Y:S04]  /*305d0*/  LDL.LU.64 R32, [R1+0x15c0] ;  /* 0x0015c00001207983 */ /* 0x000ea80000300a00 */
[----:B------:R1:W-:Y:S04]  /*305e0*/  STL.64 [R1+0x760], R132 ;  /* 0x0007608401007387 */ /* 0x0003e80000100a00 */
[----:B------:R-:W2:Y:S04]  /*305f0*/  LDL.LU.64 R30, [R1+0x15b8] ;  /* 0x0015b800011e7983 */ /* 0x000ea80000300a00 */
[----:B------:R1:W-:Y:S02]  /*30600*/  STL.64 [R1+0x838], R2 ;  /* 0x0008380201007387 */ /* 0x0003e40000100a00 */
[----:B-1----:R-:W-:-:S02]  /*30610*/  IMAD.WIDE R132, R135, 0x4, R154 ;  /* 0x0000000487847825 */ /* 0x002fc400078e029a */
[----:B------:R-:W2:Y:S04]  /*30620*/  LDL.LU.64 R144, [R1+0x3b8] ;  /* 0x0003b80001907983 */ /* 0x000ea80000300a00 */
        /* <DEDUP_REMOVED lines=9> */
[----:B----4-:R-:W-:-:S03]  /*306c0*/  IMAD.WIDE R2, R135, 0x4, R146 ;  /* 0x0000000487027825 */ /* 0x010fc600078e0292 */
[----:B------:R1:W-:Y:S04]  /*306d0*/  STL.64 [R1+0x13f8], R156 ;  /* 0x0013f89c01007387 */ /* 0x0003e80000100a00 */
[----:B------:R4:W-:Y:S04]  /*306e0*/  STL.64 [R1+0x510], R2 ;  /* 0x0005100201007387 */ /* 0x0009e80000100a00 */
[----:B------:R-:W3:Y:S01]  /*306f0*/  LDL.LU.64 R26, [R1+0x15a8] ;  /* 0x0015a800011a7983 */ /* 0x000ee20000300a00 */
[----:B------:R-:W-:-:S04]  /*30700*/  IMAD.WIDE R154, R135, 0x4, R188 ;  /* 0x00000004879a7825 */ /* 0x000fc800078e02bc */
[----:B-1----:R-:W-:-:S04]  /*30710*/  IMAD.WIDE R156, R135, 0x4, R224 ;  /* 0x00000004879c7825 */ /* 0x002fc800078e02e0 */
[C---:B----4-:R-:W-:Y:S02]  /*30720*/  IMAD.WIDE R2, R135.reuse, 0x4, R24 ;  /* 0x0000000487027825 */ /* 0x050fe400078e0218 */
[----:B------:R-:W4:Y:S04]  /*30730*/  LDL.LU.64 R24, [R1+0x15a0] ;  /* 0x0015a00001187983 */ /* 0x000f280000300a00 */
[----:B------:R-:W-:Y:S04]  /*30740*/  STL.64 [R1+0x608], R132 ;  /* 0x0006088401007387 */ /* 0x000fe80000100a00 */
[----:B------:R-:W4:Y:S04]  /*30750*/  LDL.LU.64 R224, [R1+0x1598] ;  /* 0x0015980001e07983 */ /* 0x000f280000300a00 */
[----:B------:R1:W-:Y:S04]  /*30760*/  STL.64 [R1+0x758], R2 ;  /* 0x0007580201007387 */ /* 0x0003e80000100a00 */
[----:B------:R-:W4:Y:S04]  /*30770*/  LDL.LU.64 R208, [R1+0x1590] ;  /* 0x0015900001d07983 */ /* 0x000f280000300a00 */
[----:B------:R-:W4:Y:S01]  /*30780*/  LDL.LU.64 R188, [R1+0x1588] ;  /* 0x0015880001bc7983 */ /* 0x000f220000300a00 */
[----:B-1----:R-:W-:-:S03]  /*30790*/  IMAD.WIDE R2, R135, 0x4, R138 ;  /* 0x0000000487027825 */ /* 0x002fc600078e028a */
[----:B------:R-:W4:Y:S04]  /*307a0*/  LDL.LU.64 R146, [R1+0x360] ;  /* 0x0003600001927983 */ /* 0x000f280000300a00 */
[----:B------:R-:W4:Y:S04]  /*307b0*/  LDL.LU.64 R138, [R1+0x350] ;  /* 0x00035000018a7983 */ /* 0x000f280000300a00 */
        /* <DEDUP_REMOVED lines=8> */
[----:B------:R-:W-:Y:S04]  /*30840*/  STL.64 [R1+0x9e0], R154 ;  /* 0x0009e09a01007387 */ /* 0x000fe80000100a00 */
[----:B------:R-:W-:Y:S01]  /*30850*/  STL.64 [R1+0x1418], R154 ;  /* 0x0014189a01007387 */ /* 0x000fe20000100a00 */
[----:B-1----:R-:W-:-:S05]  /*30860*/  IMAD.WIDE R2, R135, 0x4, R150 ;  /* 0x0000000487027825 */ /* 0x002fca00078e0296 */
[----:B------:R1:W-:Y:S01]  /*30870*/  STL.64 [R1+0x4f8], R2 ;  /* 0x0004f80201007387 */ /* 0x0003e20000100a00 */
[----:B------:R-:W-:-:S03]  /*30880*/  IMAD.WIDE R174, R135, 0x4, R18 ;  /* 0x0000000487ae7825 */ /* 0x000fc600078e0212 */
[----:B------:R-:W4:Y:S01]  /*30890*/  LDL.LU.64 R202, [R1+0x1580] ;  /* 0x0015800001ca7983 */ /* 0x000f220000300a00 */
[----:B-1----:R-:W-:-:S03]  /*308a0*/  IMAD.WIDE R2, R135, 0x4, R6 ;  /* 0x0000000487027825 */ /* 0x002fc600078e0206 */
[----:B------:R-:W4:Y:S04]  /*308b0*/  LDL.LU.64 R6, [R1+0x1578] ;  /* 0x0015780001067983 */ /* 0x000f280000300a00 */
[----:B------:R1:W-:Y:S04]  /*308c0*/  STL.64 [R1+0x600], R132 ;  /* 0x0006008401007387 */ /* 0x0003e80000100a00 */
[----:B------:R-:W4:Y:S01]  /*308d0*/  LDL.LU.64 R18, [R1+0x1570] ;  /* 0x0015700001127983 */ /* 0x000f220000300a00 */
[----:B------:R-:W-:-:S03]  /*308e0*/  IMAD.WIDE R240, R135, 0x4, R22 ;  /* 0x0000000487f07825 */ /* 0x000fc600078e0216 */
[----:B------:R2:W-:Y:S01]  /*308f0*/  STL.64 [R1+0x728], R2 ;  /* 0x0007280201007387 */ /* 0x0005e20000100a00 */
[----:B------:R-:W-:-:S03]  /*30900*/  IMAD.WIDE R152, R135, 0x4, R20 ;  /* 0x0000000487987825 */ /* 0x000fc600078e0214 */
[----:B------:R-:W4:Y:S04]  /*30910*/  LDL.LU.64 R22, [R1+0x1568] ;  /* 0x0015680001167983 */ /* 0x000f280000300a00 */
[----:B------:R-:W4:Y:S01]  /*30920*/  LDL.LU.64 R20, [R1+0x1560] ;  /* 0x0015600001147983 */ /* 0x000f220000300a00 */
[----:B-1----:R-:W-:-:S04]  /*30930*/  IMAD.WIDE R132, R135, 0x4, R16 ;  /* 0x0000000487847825 */ /* 0x002fc800078e0210 */
[----:B------:R-:W-:-:S04]  /*30940*/  IMAD.WIDE R158, R135, 0x4, R12 ;  /* 0x00000004879e7825 */ /* 0x000fc800078e020c */
[----:B------:R-:W-:-:S04]  /*30950*/  IMAD.WIDE R242, R135, 0x4, R10 ;  /* 0x0000000487f27825 */ /* 0x000fc800078e020a */
[----:B------:R-:W-:-:S04]  /*30960*/  IMAD.WIDE R150, R135, 0x4, R8 ;  /* 0x0000000487967825 */ /* 0x000fc800078e0208 */
[----:B------:R-:W-:-:S04]  /*30970*/  IMAD.WIDE R172, R135, 0x4, R204 ;  /* 0x0000000487ac7825 */ /* 0x000fc800078e02cc */
[----:B------:R-:W-:-:S04]  /*30980*/  IMAD.WIDE R244, R135, 0x4, R206 ;  /* 0x0000000487f47825 */ /* 0x000fc800078e02ce */
[C---:B--2---:R-:W-:Y:S02]  /*30990*/  IMAD.WIDE R2, R135.reuse, 0x4, R144 ;  /* 0x0000000487027825 */ /* 0x044fe400078e0290 */
[----:B------:R-:W2:Y:S04]  /*309a0*/  LDL.LU.64 R144, [R1+0x300] ;  /* 0x0003000001907983 */ /* 0x000ea80000300a00 */
[----:B------:R-:W-:Y:S04]  /*309b0*/  STL.64 [R1+0x820], R174 ;  /* 0x000820ae01007387 */ /* 0x000fe80000100a00 */
[----:B------:R3:W-:Y:S04]  /*309c0*/  STL.64 [R1+0x3b8], R2 ;  /* 0x0003b80201007387 */ /* 0x0007e80000100a00 */
[----:B------:R-:W-:Y:S04]  /*309d0*/  STL.64 [R1+0x1420], R174 ;  /* 0x001420ae01007387 */ /* 0x000fe80000100a00 */
[----:B------:R-:W-:Y:S01]  /*309e0*/  STL.64 [R1+0x8e0], R240 ;  /* 0x0008e0f001007387 */ /* 0x000fe20000100a00 */
[----:B---3--:R-:W-:-:S03]  /*309f0*/  IMAD.WIDE R2, R135, 0x4, R148 ;  /* 0x0000000487027825 */ /* 0x008fc600078e0294 */
[----:B------:R-:W-:Y:S04]  /*30a00*/  STL.64 [R1+0x1428], R240 ;  /* 0x001428f001007387 */ /* 0x000fe80000100a00 */
[----:B------:R4:W-:Y:S01]  /*30a10*/  STL.64 [R1+0x480], R2 ;  /* 0x0004800201007387 */ /* 0x0009e20000100a00 */
[----:B------:R-:W-:-:S04]  /*30a20*/  IMAD.WIDE R148, R135, 0x4, R190 ;  /* 0x0000000487947825 */ /* 0x000fc800078e02be */
[C---:B----4-:R-:W-:Y:S02]  /*30a30*/  IMAD.WIDE R2, R135.reuse, 0x4, R18 ;  /* 0x0000000487027825 */ /* 0x050fe400078e0212 */
[----:B------:R-:W3:Y:S04]  /*30a40*/  LDL.LU.64 R18, [R1+0x1558] ;  /* 0x0015580001127983 */ /* 0x000ee80000300a00 */
[----:B------:R-:W-:Y:S04]  /*30a50*/  STL.64 [R1+0x9e8], R152 ;  /* 0x0009e89801007387 */ /* 0x000fe80000100a00 */
[----:B------:R-:W-:Y:S04]  /*30a60*/  STL.64 [R1+0x1430], R152 ;  /* 0x0014309801007387 */ /* 0x000fe80000100a00 */
[----:B------:R1:W-:Y:S04]  /*30a70*/  STL.64 [R1+0x4f0], R2 ;  /* 0x0004f00201007387 */ /* 0x0003e80000100a00 */
[----:B------:R-:W4:Y:S01]  /*30a80*/  LDL.LU.64 R16, [R1+0x1550] ;  /* 0x0015500001107983 */ /* 0x000f220000300a00 */
[----:B-1----:R-:W-:-:S03]  /*30a90*/  IMAD.WIDE R2, R135, 0x4, R14 ;  /* 0x0000000487027825 */ /* 0x002fc600078e020e */
[----:B------:R-:W3:Y:S04]  /*30aa0*/  LDL.LU.64 R14, [R1+0x1548] ;  /* 0x00154800010e7983 */ /* 0x000ee80000300a00 */
[----:B------:R-:W-:Y:S04]  /*30ab0*/  STL.64 [R1+0x5f8], R132 ;  /* 0x0005f88401007387 */ /* 0x000fe80000100a00 */
[----:B------:R-:W3:Y:S04]  /*30ac0*/  LDL.LU.64 R12, [R1+0x1540] ;  /* 0x00154000010c7983 */ /* 0x000ee80000300a00 */
[----:B------:R1:W-:Y:S04]  /*30ad0*/  STL.64 [R1+0x710], R2 ;  /* 0x0007100201007387 */ /* 0x0003e80000100a00 */
[----:B------:R-:W3:Y:S04]  /*30ae0*/  LDL.LU.64 R10, [R1+0x1538] ;  /* 0x00153800010a7983 */ /* 0x000ee80000300a00 */
[----:B------:R-:W3:Y:S01]  /*30af0*/  LDL.LU.64 R8, [R1+0x1530] ;  /* 0x0015300001087983 */ /* 0x000ee20000300a00 */
[----:B-1----:R-:W-:-:S03]  /*30b00*/  IMAD.WIDE R2, R135, 0x4, R146 ;  /* 0x0000000487027825 */ /* 0x002fc600078e0292 */
[----:B------:R-:W-:Y:S04]  /*30b10*/  STL.64 [R1+0x810], R158 ;  /* 0x0008109e01007387 */ /* 0x000fe80000100a00 */
[----:B------:R-:W-:Y:S04]  /*30b20*/  STL.64 [R1+0x1438], R158 ;  /* 0x0014389e01007387 */ /* 0x000fe80000100a00 */
[----:B------:R1:W-:Y:S02]  /*30b30*/  STL.64 [R1+0x360], R2 ;  /* 0x0003600201007387 */ /* 0x0003e40000100a00 */
[----:B-1----:R-:W-:-:S02]  /*30b40*/  IMAD.WIDE R2, R135, 0x4, R138 ;  /* 0x0000000487027825 */ /* 0x002fc400078e028a */
[----:B------:R-:W3:Y:S04]  /*30b50*/  LDL.LU.64 R138, [R1+0x298] ;  /* 0x00029800018a7983 */ /* 0x000ee80000300a00 */
[----:B------:R-:W-:Y:S04]  /*30b60*/  STL.64 [R1+0x8e8], R242 ;  /* 0x0008e8f201007387 */ /* 0x000fe80000100a00 */
[----:B------:R1:W-:Y:S04]  /*30b70*/  STL.64 [R1+0x470], R2 ;  /* 0x0004700201007387 */ /* 0x0003e80000100a00 */
[----:B------:R-:W-:Y:S01]  /*30b80*/  STL.64 [R1+0x1440], R242 ;  /* 0x001440f201007387 */ /* 0x000fe20000100a00 */
[----:B-1----:R-:W-:-:S03]  /*30b90*/  IMAD.WIDE R2, R135, 0x4, R6 ;  /* 0x0000000487027825 */ /* 0x002fc600078e0206 */
[----:B------:R-:W4:Y:S04]  /*30ba0*/  LDL.LU.64 R6, [R1+0x1528] ;  /* 0x0015280001067983 */ /* 0x000f280000300a00 */
[----:B------:R-:W-:Y:S04]  /*30bb0*/  STL.64 [R1+0x9f0], R150 ;  /* 0x0009f09601007387 */ /* 0x000fe80000100a00 */
[----:B------:R-:W-:Y:S04]  /*30bc0*/  STL.64 [R1+0x1448], R150 ;  /* 0x0014489601007387 */ /* 0x000fe80000100a00 */
[----:B------:R1:W-:Y:S01]  /*30bd0*/  STL.64 [R1+0x4e0], R2 ;  /* 0x0004e00201007387 */ /* 0x0003e20000100a00 */
[----:B------:R-:W-:-:S04]  /*30be0*/  IMAD.WIDE R152, R135, 0x4, R222 ;  /* 0x0000000487987825 */ /* 0x000fc800078e02de */
[C---:B-1----:R-:W-:Y:S02]  /*30bf0*/  IMAD.WIDE R2, R135.reuse, 0x4, R4 ;  /* 0x0000000487027825 */ /* 0x042fe400078e0204 */
[----:B------:R-:W4:Y:S04]  /*30c00*/  LDL.LU.64 R4, [R1+0x1520] ;  /* 0x0015200001047983 */ /* 0x000f280000300a00 */
[----:B------:R-:W4:Y:S04]  /*30c10*/  LDL.LU.64 R222, [R1+0x1518] ;  /* 0x0015180001de7983 */ /* 0x000f280000300a00 */
[----:B------:R2:W-:Y:S04]  /*30c20*/  STL.64 [R1+0x5d8], R2 ;  /* 0x0005d80201007387 */ /* 0x0005e80000100a00 */
[----:B------:R-:W4:Y:S04]  /*30c30*/  LDL.LU.64 R204, [R1+0x1510] ;  /* 0x0015100001cc7983 */ /* 0x000f280000300a00 */
[----:B------:R-:W4:Y:S04]  /*30c40*/  LDL.LU.64 R206, [R1+0x1508] ;  /* 0x0015080001ce7983 */ /* 0x000f280000300a00 */
[----:B------:R-:W4:Y:S04]  /*30c50*/  LDL.LU.64 R190, [R1+0x1500] ;  /* 0x0015000001be7983 */ /* 0x000f280000300a00 */
[----:B------:R-:W-:Y:S04]  /*30c60*/  STL.64 [R1+0x700], R152 ;  /* 0x0007009801007387 */ /* 0x000fe80000100a00 */
[----:B------:R-:W-:Y:S01]  /*30c70*/  STL.64 [R1+0x1450], R152 ;  /* 0x0014509801007387 */ /* 0x000fe20000100a00 */
[----:B--2---:R-:W-:-:S03]  /*30c80*/  IMAD.WIDE R2, R135, 0x4, R144 ;  /* 0x0000000487027825 */ /* 0x004fc600078e0290 */
[----:B------:R-:W-:Y:S04]  /*30c90*/  STL.64 [R1+0x7f8], R172 ;  /* 0x0007f8ac01007387 */ /* 0x000fe80000100a00 */
[----:B------:R1:W-:Y:S04]  /*30ca0*/  STL.64 [R1+0x1458], R172 ;  /* 0x001458ac01007387 */ /* 0x0003e80000100a00 */
[----:B------:R4:W-:Y:S01]  /*30cb0*/  STL.64 [R1+0x300], R2 ;  /* 0x0003000201007387 */ /* 0x0009e20000100a00 */
[----:B------:R-:W-:-:S04]  /*30cc0*/  IMAD.WIDE R240, R135, 0x4, R198 ;  /* 0x0000000487f07825 */ /* 0x000fc800078e02c6 */
[----:B------:R-:W-:-:S04]  /*30cd0*/  IMAD.WIDE R160, R135, 0x4, R196 ;  /* 0x0000000487a07825 */ /* 0x000fc800078e02c4 */
[----:B-1----:R-:W-:-:S04]  /*30ce0*/  IMAD.WIDE R172, R135, 0x4, R200 ;  /* 0x0000000487ac7825 */ /* 0x002fc800078e02c8 */
[----:B------:R-:W-:-:S04]  /*30cf0*/  IMAD.WIDE R146, R135, 0x4, R192 ;  /* 0x0000000487927825 */ /* 0x000fc800078e02c0 */
[----:B------:R-:W-:-:S04]  /*30d00*/  IMAD.WIDE R152, R135, 0x4, R246 ;  /* 0x0000000487987825 */ /* 0x000fc800078e02f6 */
[----:B------:R-:W-:-:S04]  /*30d10*/  IMAD.WIDE R174, R135, 0x4, R236 ;  /* 0x0000000487ae7825 */ /* 0x000fc800078e02ec */
[----:B------:R-:W-:-:S04]  /*30d20*/  IMAD.WIDE R170, R135, 0x4, R220 ;  /* 0x0000000487aa7825 */ /* 0x000fc800078e02dc */
[----:B---3--:R-:W-:-:S04]  /*30d30*/  IMAD.WIDE R132, R135, 0x4, R138 ;  /* 0x0000000487847825 */ /* 0x008fc800078e028a */
[C---:B----4-:R-:W-:Y:S02]  /*30d40*/  IMAD.WIDE R2, R135.reuse, 0x4, R204 ;  /* 0x0000000487027825 */ /* 0x050fe400078e02cc */
[----:B------:R-:W2:Y:S04]  /*30d50*/  LDL.LU.64 R204, [R1+0x14f8] ;  /* 0x0014f80001cc7983 */ /* 0x000ea80000300a00 */
[----:B------:R-:W-:Y:S04]  /*30d60*/  STL.64 [R1+0x8f0], R244 ;  /* 0x0008f0f401007387 */ /* 0x000fe80000100a00 */
[----:B------:R-:W-:Y:S04]  /*30d70*/  STL.64 [R1+0x1460], R244 ;  /* 0x001460f401007387 */ /* 0x000fe80000100a00 */
[----:B------:R1:W-:Y:S02]  /*30d80*/  STL.64 [R1+0x370], R2 ;  /* 0x0003700201007387 */ /* 0x0003e40000100a00 */
[----:B-1----:R-:W-:-:S02]  /*30d90*/  IMAD.WIDE R2, R135, 0x4, R202 ;  /* 0x0000000487027825 */ /* 0x002fc400078e02ca */
[----:B------:R-:W3:Y:S04]  /*30da0*/  LDL.LU.64 R202, [R1+0x14f0] ;  /* 0x0014f00001ca7983 */ /* 0x000ee80000300a00 */
[----:B------:R-:W-:Y:S04]  /*30db0*/  STL.64 [R1+0x9f8], R148 ;  /* 0x0009f89401007387 */ /* 0x000fe80000100a00 */
[----:B------:R-:W-:Y:S04]  /*30dc0*/  STL.64 [R1+0x1470], R148 ;  /* 0x0014709401007387 */ /* 0x000fe80000100a00 */
[----:B------:R1:W-:Y:S04]  /*30dd0*/  STL.64 [R1+0x4d0], R2 ;  /* 0x0004d00201007387 */ /* 0x0003e80000100a00 */
[----:B------:R-:W4:Y:S04]  /*30de0*/  LDL.LU.64 R200, [R1+0x14e8] ;  /* 0x0014e80001c87983 */ /* 0x000f280000300a00 */
[----:B------:R-:W4:Y:S04]  /*30df0*/  LDL.LU.64 R198, [R1+0x14e0] ;  /* 0x0014e00001c67983 */ /* 0x000f280000300a00 */
[----:B------:R-:W4:Y:S01]  /*30e00*/  LDL.LU.64 R196, [R1+0x14d8] ;  /* 0x0014d80001c47983 */ /* 0x000f220000300a00 */
[----:B-1----:R-:W-:-:S03]  /*30e10*/  IMAD.WIDE R2, R135, 0x4, R194 ;  /* 0x0000000487027825 */ /* 0x002fc600078e02c2 */
[----:B------:R-:W4:Y:S04]  /*30e20*/  LDL.LU.64 R194, [R1+0x14d0] ;  /* 0x0014d00001c27983 */ /* 0x000f280000300a00 */
[----:B------:R-:W-:Y:S04]  /*30e30*/  STL.64 [R1+0x5d0], R172 ;  /* 0x0005d0ac01007387 */ /* 0x000fe80000100a00 */
[----:B------:R1:W-:Y:S04]  /*30e40*/  STL.64 [R1+0x1478], R172 ;  /* 0x001478ac01007387 */ /* 0x0003e80000100a00 */
[----:B------:R-:W4:Y:S04]  /*30e50*/  LDL.LU.64 R192, [R1+0x14c8] ;  /* 0x0014c80001c07983 */ /* 0x000f280000300a00 */
[----:B------:R-:W-:Y:S04]  /*30e60*/  STL.64 [R1+0x6f8], R240 ;  /* 0x0006f8f001007387 */ /* 0x000fe80000100a00 */
[----:B------:R-:W-:Y:S04]  /*30e70*/  STL.64 [R1+0x1480], R240 ;  /* 0x001480f001007387 */ /* 0x000fe80000100a00 */
[----:B------:R-:W-:Y:S04]  /*30e80*/  STL.64 [R1+0x7f0], R160 ;  /* 0x0007f0a001007387 */ /* 0x000fe80000100a00 */
[----:B------:R-:W-:Y:S04]  /*30e90*/  STL.64 [R1+0x1490], R160 ;  /* 0x001490a001007387 */ /* 0x000fe80000100a00 */
[----:B------:R1:W-:Y:S02]  /*30ea0*/  STL.64 [R1+0x298], R132 ;  /* 0x0002988401007387 */ /* 0x0003e40000100a00 */
[----:B-1----:R-:W-:-:S04]  /*30eb0*/  IMAD.WIDE R172, R135, 0x4, R188 ;  /* 0x0000000487ac7825 */ /* 0x002fc800078e02bc */
[C---:B------:R-:W-:Y:S02]  /*30ec0*/  IMAD.WIDE R132, R135.reuse, 0x4, R190 ;  /* 0x0000000487847825 */ /* 0x040fe400078e02be */
[----:B------:R-:W4:Y:S04]  /*30ed0*/  LDL.LU.64 R190, [R1+0x14c0] ;  /* 0x0014c00001be7983 */ /* 0x000f280000300a00 */
[----:B------:R-:W-:Y:S04]  /*30ee0*/  STL.64 [R1+0x918], R2 ;  /* 0x0009180201007387 */ /* 0x000fe80000100a00 */
[----:B------:R1:W-:Y:S04]  /*30ef0*/  STL.64 [R1+0x1498], R2 ;  /* 0x0014980201007387 */ /* 0x0003e80000100a00 */
[----:B------:R1:W-:Y:S04]  /*30f00*/  STL.64 [R1+0x2b0], R132 ;  /* 0x0002b08401007387 */ /* 0x0003e80000100a00 */
[----:B------:R-:W4:Y:S04]  /*30f10*/  LDL.LU.64 R188, [R1+0x14b8] ;  /* 0x0014b80001bc7983 */ /* 0x000f280000300a00 */
[----:B------:R-:W-:Y:S04]  /*30f20*/  STL.64 [R1+0xa00], R146 ;  /* 0x000a009201007387 */ /* 0x000fe80000100a00 */
[----:B------:R-:W4:Y:S04]  /*30f30*/  LDL.LU.64 R246, [R1+0x14b0] ;  /* 0x0014b00001f67983 */ /* 0x000f280000300a00 */
[----:B------:R-:W4:Y:S04]  /*30f40*/  LDL.LU.64 R236, [R1+0x14a8] ;  /* 0x0014a80001ec7983 */ /* 0x000f280000300a00 */
[----:B------:R-:W-:Y:S04]  /*30f50*/  STL.64 [R1+0x4b0], R172 ;  /* 0x0004b0ac01007387 */ /* 0x000fe80000100a00 */
[----:B------:R-:W4:Y:S01]  /*30f60*/  LDL.LU.64 R220, [R1+0x14a0] ;  /* 0x0014a00001dc7983 */ /* 0x000f220000300a00 */
[----:B------:R-:W-:-:S03]  /*30f70*/  IMAD.WIDE R250, R135, 0x4, R140 ;  /* 0x0000000487fa7825 */ /* 0x000fc600078e028c */
[----:B------:R-:W-:Y:S01]  /*30f80*/  STL.64 [R1+0x5c0], R152 ;  /* 0x0005c09801007387 */ /* 0x000fe20000100a00 */
[----:B------:R-:W-:-:S03]  /*30f90*/  IMAD.WIDE R144, R135, 0x4, R142 ;  /* 0x0000000487907825 */ /* 0x000fc600078e028e */
[----:B-1----:R-:W4:Y:S01]  /*30fa0*/  LDL.64 R2, [R1+0x778] ;  /* 0x0007780001027983 */ /* 0x002f220000100a00 */
[----:B------:R-:W-:-:S03]  /*30fb0*/  IMAD.WIDE R240, R135, 0x4, R206 ;  /* 0x0000000487f07825 */ /* 0x000fc600078e02ce */
[----:B------:R-:W-:Y:S01]  /*30fc0*/  STL.64 [R1+0x6f0], R174 ;  /* 0x0006f0ae01007387 */ /* 0x000fe20000100a00 */
[----:B------:R-:W-:-:S03]  /*30fd0*/  IMAD.WIDE R148, R135, 0x4, R208 ;  /* 0x0000000487947825 */ /* 0x000fc600078e02d0 */
[----:B------:R-:W-:Y:S01]  /*30fe0*/  STL.64 [R1+0x7e8], R170 ;  /* 0x0007e8aa01007387 */ /* 0x000fe20000100a00 */
[----:B------:R-:W-:-:S03]  /*30ff0*/  IMAD.WIDE R150, R135, 0x4, R210 ;  /* 0x0000000487967825 */ /* 0x000fc600078e02d2 */
[----:B------:R-:W-:Y:S01]  /*31000*/  STL.64 [R1+0x910], R250 ;  /* 0x000910fa01007387 */ /* 0x000fe20000100a00 */
        /* <DEDUP_REMOVED lines=35> */
[----:B------:R-:W-:-:S04]  /*31240*/  IMAD.WIDE R132, R135, 0x4, R176 ;  /* 0x0000000487847825 */ /* 0x000fc800078e02b0 */
[----:B---3--:R-:W-:-:S04]  /*31250*/  IMAD.WIDE R8, R135, 0x4, R202 ;  /* 0x0000000487087825 */ /* 0x008fc800078e02ca */
[----:B----4-:R-:W-:-:S04]  /*31260*/  IMAD.WIDE R6, R135, 0x4, R200 ;  /* 0x0000000487067825 */ /* 0x010fc800078e02c8 */
[----:B------:R-:W-:-:S04]  /*31270*/  IMAD.WIDE R24, R135, 0x4, R194 ;  /* 0x0000000487187825 */ /* 0x000fc800078e02c2 */
[----:B------:R-:W-:-:S04]  /*31280*/  IMAD.WIDE R26, R135, 0x4, R192 ;  /* 0x00000004871a7825 */ /* 0x000fc800078e02c0 */
[----:B------:R-:W-:-:S04]  /*31290*/  IMAD.WIDE R12, R135, 0x4, R196 ;  /* 0x00000004870c7825 */ /* 0x000fc800078e02c4 */
[----:B------:R-:W-:-:S05]  /*312a0*/  IMAD.WIDE R160, R135, 0x4, R246 ;  /* 0x0000000487a07825 */ /* 0x000fca00078e02f6 */
[----:B------:R1:W-:Y:S04]  /*312b0*/  STL.64 [R1+0x270], R160 ;  /* 0x000270a001007387 */ /* 0x0003e80000100a00 */
[----:B------:R-:W-:Y:S01]  /*312c0*/  STL.64 [R1+0xa08], R144 ;  /* 0x000a089001007387 */ /* 0x000fe20000100a00 */
[----:B------:R-:W-:-:S03]  /*312d0*/  IMAD.WIDE R142, R135, 0x4, R220 ;  /* 0x00000004878e7825 */ /* 0x000fc600078e02dc */
[----:B------:R-:W-:Y:S04]  /*312e0*/  STL.64 [R1+0x2a8], R240 ;  /* 0x0002a8f001007387 */ /* 0x000fe80000100a00 */
[----:B------:R-:W-:Y:S04]  /*312f0*/  STL.64 [R1+0x498], R148 ;  /* 0x0004989401007387 */ /* 0x000fe80000100a00 */
[----:B------:R-:W-:Y:S04]  /*31300*/  STL.64 [R1+0x5b8], R150 ;  /* 0x0005b89601007387 */ /* 0x000fe80000100a00 */
[----:B------:R-:W-:Y:S04]  /*31310*/  STL.64 [R1+0x6d8], R154 ;  /* 0x0006d89a01007387 */ /* 0x000fe80000100a00 */
[----:B------:R-:W-:Y:S04]  /*31320*/  STL.64 [R1+0x7e0], R162 ;  /* 0x0007e0a201007387 */ /* 0x000fe80000100a00 */
[----:B------:R-:W-:Y:S04]  /*31330*/  STL.64 [R1+0x908], R248 ;  /* 0x000908f801007387 */ /* 0x000fe80000100a00 */
[----:B------:R2:W-:Y:S04]  /*31340*/  STL.64 [R1+0x268], R142 ;  /* 0x0002688e01007387 */ /* 0x0005e80000100a00 */
[----:B------:R-:W3:Y:S04]  /*31350*/  LDL.64 R224, [R1+0x298] ;  /* 0x0002980001e07983 */ /* 0x000ee80000100a00 */
[----:B------:R-:W-:Y:S01]  /*31360*/  STL.64 [R1+0xa10], R218 ;  /* 0x000a10da01007387 */ /* 0x000fe20000100a00 */
[----:B------:R-:W-:-:S03]  /*31370*/  IMAD.WIDE R236, R135, 0x4, R236 ;  /* 0x0000000487ec7825 */ /* 0x000fc600078e02ec */
[----:B------:R-:W-:Y:S04]  /*31380*/  STL.64 [R1+0x280], R222 ;  /* 0x000280de01007387 */ /* 0x000fe80000100a00 */
[----:B------:R-:W4:Y:S04]  /*31390*/  LDL.64 R226, [R1+0x300] ;  /* 0x0003000001e27983 */ /* 0x000f280000100a00 */
[----:B------:R-:W2:Y:S01]  /*313a0*/  LDL.64 R228, [R1+0x360] ;  /* 0x0003600001e47983 */ /* 0x000ea20000100a00 */
[----:B------:R-:W-:-:S03]  /*313b0*/  IMAD.WIDE R220, R135, 0x4, R4 ;  /* 0x0000000487dc7825 */ /* 0x000fc600078e0204 */
[----:B------:R-:W-:Y:S04]  /*313c0*/  STL.64 [R1+0x490], R140 ;  /* 0x0004908c01007387 */ /* 0x000fe80000100a00 */
[----:B------:R-:W2:Y:S04]  /*313d0*/  LDL.64 R230, [R1+0x3b8] ;  /* 0x0003b80001e67983 */ /* 0x000ea80000100a00 */
[----:B------:R-:W-:Y:S04]  /*313e0*/  STL.64 [R1+0x5b0], R242 ;  /* 0x0005b0f201007387 */ /* 0x000fe80000100a00 */
[----:B------:R-:W-:Y:S04]  /*313f0*/  STL.64 [R1+0x6d0], R238 ;  /* 0x0006d0ee01007387 */ /* 0x000fe80000100a00 */
[----:B------:R-:W-:Y:S04]  /*31400*/  STL.64 [R1+0x7d8], R168 ;  /* 0x0007d8a801007387 */ /* 0x000fe80000100a00 */
[----:B------:R-:W-:Y:S04]  /*31410*/  STL.64 [R1+0x900], R232 ;  /* 0x000900e801007387 */ /* 0x000fe80000100a00 */
[----:B------:R1:W-:Y:S04]  /*31420*/  STL.64 [R1+0x260], R236 ;  /* 0x000260ec01007387 */ /* 0x0003e80000100a00 */
[----:B------:R-:W-:Y:S01]  /*31430*/  STL.64 [R1+0xa18], R234 ;  /* 0x000a18ea01007387 */ /* 0x000fe20000100a00 */
[----:B------:R-:W-:-:S03]  /*31440*/  IMAD.WIDE R64, R135, 0x4, R188 ;  /* 0x0000000487407825 */ /* 0x000fc600078e02bc */
[----:B------:R-:W-:Y:S04]  /*31450*/  STL.64 [R1+0x278], R220 ;  /* 0x000278dc01007387 */ /* 0x000fe80000100a00 */
[----:B------:R-:W-:Y:S04]  /*31460*/  STL.64 [R1+0x488], R244 ;  /* 0x000488f401007387 */ /* 0x000fe80000100a00 */
[----:B------:R-:W-:Y:S04]  /*31470*/  STL.64 [R1+0x598], R158 ;  /* 0x0005989e01007387 */ /* 0x000fe80000100a00 */
[----:B------:R-:W-:Y:S04]  /*31480*/  STL.64 [R1+0x6c0], R156 ;  /* 0x0006c09c01007387 */ /* 0x000fe80000100a00 */
[----:B------:R-:W2:Y:S01]  /*31490*/  LDL.64 R188, [R1+0x460] ;  /* 0x0004600001bc7983 */ /* 0x000ea20000100a00 */
[----:B------:R-:W-:-:S03]  /*314a0*/  IMAD.WIDE R44, R135, 0x4, R190 ;  /* 0x00000004872c7825 */ /* 0x000fc600078e02be */
[----:B------:R-:W-:Y:S04]  /*314b0*/  STL.64 [R1+0x7d0], R164 ;  /* 0x0007d0a401007387 */ /* 0x000fe80000100a00 */
[----:B------:R-:W-:Y:S04]  /*314c0*/  STL.64 [R1+0x8f8], R216 ;  /* 0x0008f8d801007387 */ /* 0x000fe80000100a00 */
[----:B------:R-:W-:Y:S04]  /*314d0*/  STL.64 [R1+0xa20], R210 ;  /* 0x000a20d201007387 */ /* 0x000fe80000100a00 */
[----:B------:R-:W-:Y:S01]  /*314e0*/  STL.64 [R1+0x6b8], R138 ;  /* 0x0006b88a01007387 */ /* 0x000fe20000100a00 */
[----:B------:R-:W-:-:S03]  /*314f0*/  IMAD.WIDE R246, R135, 0x4, R130 ;  /* 0x0000000487f67825 */ /* 0x000fc600078e0282 */
[----:B------:R-:W2:Y:S04]  /*31500*/  LDL.64 R190, [R1+0x468] ;  /* 0x0004680001be7983 */ /* 0x000ea80000100a00 */
[----:B------:R-:W-:Y:S04]  /*31510*/  STL.64 [R1+0x7c8], R166 ;  /* 0x0007c8a601007387 */ /* 0x000fe80000100a00 */
[----:B------:R-:W-:Y:S04]  /*31520*/  STL.64 [R1+0x8d0], R214 ;  /* 0x0008d0d601007387 */ /* 0x000fe80000100a00 */
[----:B------:R-:W-:Y:S04]  /*31530*/  STL.64 [R1+0xa38], R208 ;  /* 0x000a38d001007387 */ /* 0x000fe80000100a00 */
[----:B------:R-:W2:Y:S04]  /*31540*/  LDL.64 R192, [R1+0x4b8] ;  /* 0x0004b80001c07983 */ /* 0x000ea80000100a00 */
[----:B------:R-:W-:Y:S04]  /*31550*/  STL.64 [R1+0x868], R212 ;  /* 0x000868d401007387 */ /* 0x000fe80000100a00 */
[----:B------:R-:W-:Y:S04]  /*31560*/  STL.64 [R1+0xa30], R206 ;  /* 0x000a30ce01007387 */ /* 0x000fe80000100a00 */
[----:B------:R-:W2:Y:S04]  /*31570*/  LDL.64 R194, [R1+0x508] ;  /* 0x0005080001c27983 */ /* 0x000ea80000100a00 */
[----:B------:R-:W-:Y:S04]  /*31580*/  STL.64 [R1+0xa28], R246 ;  /* 0x000a28f601007387 */ /* 0x000fe80000100a00 */
[----:B------:R-:W2:Y:S04]  /*31590*/  LDL.64 R186, [R1+0x750] ;  /* 0x0007500001ba7983 */ /* 0x000ea80000100a00 */
[----:B------:R-:W3:Y:S04]  /*315a0*/  LDL.64 R204, [R1+0x738] ;  /* 0x0007380001cc7983 */ /* 0x000ee80000100a00 */
[----:B------:R-:W4:Y:S01]  /*315b0*/  LDL.64 R184, [R1+0x720] ;  /* 0x0007200001b87983 */ /* 0x000f220000100a00 */
[----:B------:R-:W-:-:S03]  /*315c0*/  IMAD.WIDE R4, R135, 0x4, R198 ;  /* 0x0000000487047825 */ /* 0x000fc600078e02c6 */
[----:B------:R-:W4:Y:S01]  /*315d0*/  LDL.64 R202, [R1+0x708] ;  /* 0x0007080001ca7983 */ /* 0x000f220000100a00 */
[----:B------:R-:W-:-:S03]  /*315e0*/  IMAD.WIDE R130, R135, 0x4, R178 ;  /* 0x0000000487827825 */ /* 0x000fc600078e02b2 */
[----:B------:R-:W4:Y:S04]  /*315f0*/  LDL.64 R182, [R1+0x6e0] ;  /* 0x0006e00001b67983 */ /* 0x000f280000100a00 */
[----:B------:R-:W4:Y:S04]  /*31600*/  LDL.64 R200, [R1+0x6c8] ;  /* 0x0006c80001c87983 */ /* 0x000f280000100a00 */
[----:B------:R-:W4:Y:S04]  /*31610*/  LDL.64 R180, [R1+0x680] ;  /* 0x0006800001b47983 */ /* 0x000f280000100a00 */
[----:B------:R-:W4:Y:S04]  /*31620*/  LDL.64 R198, [R1+0x638] ;  /* 0x0006380001c67983 */ /* 0x000f280000100a00 */
[----:B------:R-:W4:Y:S04]  /*31630*/  LDL.64 R178, [R1+0x5f0] ;  /* 0x0005f00001b27983 */ /* 0x000f280000100a00 */
[----:B------:R-:W4:Y:S04]  /*31640*/  LDL.64 R196, [R1+0x5a0] ;  /* 0x0005a00001c47983 */ /* 0x000f280000100a00 */
[----:B------:R-:W4:Y:S04]  /*31650*/  LDL.64 R176, [R1+0x558] ;  /* 0x0005580001b07983 */ /* 0x000f280000100a00 */
[----:B------:R-:W-:Y:S04]  /*31660*/  LDGSTS.E [R136+0x60000], desc[UR22][R2.64], P3 ;  /* 0x6000000002887fae */ /* 0x000fe800099a1016 */
[----:B------:R-:W4:Y:S04]  /*31670*/  LDL.LU.64 R2, [R1+0x1498] ;  /* 0x0014980001027983 */ /* 0x000f280000300a00 */
[----:B--2---:R-:W-:Y:S04]  /*31680*/  LDGSTS.E [R136+0x60400], desc[UR22][R186.64], P3 ;  /* 0x60400000ba887fae */ /* 0x004fe800099a1016 */
[----:B---3--:R-:W-:Y:S04]  /*31690*/  LDGSTS.E [R136+0x60800], desc[UR22][R204.64], P3 ;  /* 0x60800000cc887fae */ /* 0x008fe800099a1016 */
        /* <DEDUP_REMOVED lines=20> */
[----:B-1----:R-:W2:Y:S04]  /*317e0*/  LDL.LU.64 R160, [R1+0x1490] ;  /* 0x0014900001a07983 */ /* 0x002ea80000300a00 */
[----:B------:R-:W3:Y:S04]  /*317f0*/  LDL.LU.64 R142, [R1+0x1488] ;  /* 0x00148800018e7983 */ /* 0x000ee80000300a00 */
[----:B------:R-:W3:Y:S04]  /*31800*/  LDL.64 R186, [R1+0x800] ;  /* 0x0008000001ba7983 */ /* 0x000ee80000100a00 */
[----:B------:R-:W4:Y:S04]  /*31810*/  LDL.64 R204, [R1+0x7c0] ;  /* 0x0007c00001cc7983 */ /* 0x000f280000100a00 */
        /* <DEDUP_REMOVED lines=23> */
[----:B------:R1:W-:Y:S04]  /*31990*/  LDGSTS.E [R136+0x67000], desc[UR22][R4.64], P3 ;  /* 0x6700000004887fae */ /* 0x0003e800099a1016 */
[----:B------:R1:W-:Y:S04]  /*319a0*/  LDGSTS.E [R136+0x67400], desc[UR22][R6.64], P3 ;  /* 0x6740000006887fae */ /* 0x0003e800099a1016 */
[----:B------:R1:W-:Y:S04]  /*319b0*/  LDGSTS.E [R136+0x67800], desc[UR22][R8.64], P3 ;  /* 0x6780000008887fae */ /* 0x0003e800099a1016 */
[----:B------:R-:W-:Y:S04]  /*319c0*/  LDGSTS.E [R136+0x67c00], desc[UR22][R10.64], P3 ;  /* 0x67c000000a887fae */ /* 0x000fe800099a1016 */
[----:B------:R-:W-:Y:S04]  /*319d0*/  STL.64 [R1+0x1270], R64 ;  /* 0x0012704001007387 */ /* 0x000fe80000100a00 */
[----:B------:R-:W-:Y:S04]  /*319e0*/  STL.64 [R1+0x1278], R44 ;  /* 0x0012782c01007387 */ /* 0x000fe80000100a00 */
[----:B------:R-:W-:Y:S04]  /*319f0*/  STL.64 [R1+0x1280], R26 ;  /* 0x0012801a01007387 */ /* 0x000fe80000100a00 */
[----:B------:R-:W-:Y:S04]  /*31a00*/  STL.64 [R1+0x1288], R24 ;  /* 0x0012881801007387 */ /* 0x000fe80000100a00 */
[----:B------:R-:W-:Y:S04]  /*31a10*/  STL.64 [R1+0x1290], R12 ;  /* 0x0012900c01007387 */ /* 0x000fe80000100a00 */
[----:B------:R1:W-:Y:S04]  /*31a20*/  STL.64 [R1+0x1298], R4 ;  /* 0x0012980401007387 */ /* 0x0003e80000100a00 */
[----:B------:R1:W-:Y:S04]  /*31a30*/  STL.64 [R1+0x12a0], R6 ;  /* 0x0012a00601007387 */ /* 0x0003e80000100a00 */
[----:B------:R1:W-:Y:S01]  /*31a40*/  STL.64 [R1+0x12a8], R8 ;  /* 0x0012a80801007387 */ /* 0x0003e20000100a00 */
        /* <DEDUP_REMOVED lines=19> */
[----:B------:R-:W-:Y:S01]  /*31b80*/  ISETP.GE.U32.AND P5, PT, R252, 0x7ffffd7e, PT ;  /* 0x7ffffd7efc00780c */ /* 0x000fe20003fa6070 */
[----:B-1----:R-:W1:Y:S02]  /*31b90*/  LDC R4, c[0x0][0x3a0] ;  /* 0x0000e800ff047b82 */ /* 0x002e640000000800 */
[----:B------:R-:W-:-:S04]  /*31ba0*/  IMAD.WIDE R16, R135, 0x4, R16 ;  /* 0x0000000487107825 */ /* 0x000fc800078e0210 */
[C---:B------:R-:W-:Y:S02]  /*31bb0*/  IMAD.WIDE R18, R135.reuse, 0x4, R18 ;  /* 0x0000000487127825 */ /* 0x040fe400078e0212 */
[----:B------:R-:W1:Y:S02]  /*31bc0*/  LDC R6, c[0x0][0x3a0] ;  /* 0x0000e800ff067b82 */ /* 0x000e640000000800 */
        /* <DEDUP_REMOVED lines=8> */
[----:B------:R-:W1:Y:S01]  /*31c50*/  LDC R8, c[0x0][0x3a0] ;  /* 0x0000e800ff087b82 */ /* 0x000e620000000800 */
[----:B---3--:R3:W-:Y:S04]  /*31c60*/  LDGSTS.E [R143+0x60080], desc[UR22][R186.64], P3 ;  /* 0x60080000ba8f7fae */ /* 0x0087e800099a1016 */
[----:B----4-:R-:W-:Y:S04]  /*31c70*/  LDGSTS.E [R143+0x60480], desc[UR22][R204.64], P3 ;  /* 0x60480000cc8f7fae */ /* 0x010fe800099a1016 */
[----:B--2---:R2:W-:Y:S04]  /*31c80*/  LDGSTS.E [R143+0x60880], desc[UR22][R184.64], P3 ;  /* 0x60880000b88f7fae */ /* 0x0045e800099a1016 */
[----:B------:R-:W-:Y:S01]  /*31c90*/  LDGSTS.E [R143+0x60c80], desc[UR22][R202.64], P3 ;  /* 0x60c80000ca8f7fae */ /* 0x000fe200099a1016 */
[C---:B------:R-:W-:Y:S01]  /*31ca0*/  IMAD.WIDE R38, R135.reuse, 0x4, R38 ;  /* 0x0000000487267825 */ /* 0x040fe200078e0226 */
[----:B---3--:R-:W3:Y:S02]  /*31cb0*/  LDC R186, c[0x0][0x3a0] ;  /* 0x0000e800ffba7b82 */ /* 0x008ee40000000800 */
[----:B------:R-:W-:Y:S04]  /*31cc0*/  LDGSTS.E [R143+0x61080], desc[UR22][R182.64], P3 ;  /* 0x61080000b68f7fae */ /* 0x000fe800099a1016 */
[----:B------:R-:W-:Y:S01]  /*31cd0*/  LDGSTS.E [R143+0x61480], desc[UR22][R200.64], P3 ;  /* 0x61480000c88f7fae */ /* 0x000fe200099a1016 */
[C---:B------:R-:W-:Y:S01]  /*31ce0*/  IMAD.WIDE R40, R135.reuse, 0x4, R40 ;  /* 0x0000000487287825 */ /* 0x040fe200078e0228 */
[----:B--2---:R-:W2:Y:S02]  /*31cf0*/  LDC R184, c[0x0][0x3a0] ;  /* 0x0000e800ffb87b82 */ /* 0x004ea40000000800 */
[----:B------:R-:W-:Y:S04]  /*31d00*/  LDGSTS.E [R143+0x61880], desc[UR22][R180.64], P3 ;  /* 0x61880000b48f7fae */ /* 0x000fe800099a1016 */
[----:B------:R-:W-:Y:S01]  /*31d10*/  LDGSTS.E [R143+0x61c80], desc[UR22][R198.64], P3 ;  /* 0x61c80000c68f7fae */ /* 0x000fe200099a1016 */
[C---:B------:R-:W-:Y:S01]  /*31d20*/  IMAD.WIDE R42, R135.reuse, 0x4, R42 ;  /* 0x00000004872a7825 */ /* 0x040fe200078e022a */
[----:B------:R-:W4:Y:S02]  /*31d30*/  LDC R204, c[0x0][0x3a0] ;  /* 0x0000e800ffcc7b82 */ /* 0x000f240000000800 */
        /* <DEDUP_REMOVED lines=16> */
[----:B------:R-:W2:Y:S04]  /*31e40*/  LDL.64 R202, [R1+0x858] ;  /* 0x0008580001ca7983 */ /* 0x000ea80000100a00 */
        /* <DEDUP_REMOVED lines=27> */
[----:B------:R-:W-:Y:S04]  /*32000*/  STL.64 [R1+0x1250], R84 ;  /* 0x0012505401007387 */ /* 0x000fe80000100a00 */
[----:B------:R-:W-:Y:S04]  /*32010*/  STL.64 [R1+0x1258], R66 ;  /* 0x0012584201007387 */ /* 0x000fe80000100a00 */
[----:B------:R-:W-:Y:S04]  /*32020*/  STL.64 [R1+0x1260], R46 ;  /* 0x0012602e01007387 */ /* 0x000fe80000100a00 */
[----:B------:R-:W-:Y:S04]  /*32030*/  STL.64 [R1+0x1268], R28 ;  /* 0x0012681c01007387 */ /* 0x000fe80000100a00 */
[----:B--2---:R2:W-:Y:S04]  /*32040*/  LDGSTS.E [R142+0x60100], desc[UR22][R202.64], P3 ;  /* 0x60100000ca8e7fae */ /* 0x0045e800099a1016 */
[----:B---3--:R-:W-:Y:S04]  /*32050*/  LDGSTS.E [R142+0x60500], desc[UR22][R182.64], P3 ;  /* 0x60500000b68e7fae */ /* 0x008fe800099a1016 */
[----:B----4-:R-:W-:Y:S04]  /*32060*/  LDGSTS.E [R142+0x60900], desc[UR22][R200.64], P3 ;  /* 0x60900000c88e7fae */ /* 0x010fe800099a1016 */
[----:B------:R-:W-:Y:S01]  /*32070*/  LDGSTS.E [R142+0x60d00], desc[UR22][R180.64], P3 ;  /* 0x60d00000b48e7fae */ /* 0x000fe200099a1016 */
[----:B------:R-:W-:-:S04]  /*32080*/  IMAD.WIDE R48, R135, 0x4, R48 ;  /* 0x0000000487307825 */ /* 0x000fc800078e0230 */
[C---:B------:R-:W-:Y:S01]  /*32090*/  IMAD.WIDE R50, R135.reuse, 0x4, R50 ;  /* 0x0000000487327825 */ /* 0x040fe200078e0232 */
[----:B------:R-:W-:Y:S03]  /*320a0*/  LDGSTS.E [R142+0x61100], desc[UR22][R198.64], P3 ;  /* 0x61100000c68e7fae */ /* 0x000fe600099a1016 */
        /* <DEDUP_REMOVED lines=20> */
[----:B------:R-:W-:Y:S01]  /*321f0*/  IMAD.WIDE R76, R135, 0x4, R76 ;  /* 0x00000004874c7825 */ /* 0x000fe200078e024c */
[----:B------:R-:W-:Y:S01]  /*32200*/  LDGSTS.E [R142+0x63d00], desc[UR22][R226.64], P3 ;  /* 0x63d00000e28e7fae */ /* 0x000fe200099a1016 */
[----:B------:R-:W-:Y:S01]  /*32210*/  IADD3 R186, PT, PT, R186, -0x219, RZ ;  /* 0xfffffde7baba7810 */ /* 0x000fe20007ffe0ff */
[----:B--2---:R-:W2:Y:S02]  /*32220*/  LDC R202, c[0x0][0x3a0] ;  /* 0x0000e800ffca7b82 */ /* 0x004ea40000000800 */
[----:B------:R-:W-:Y:S04]  /*32230*/  LDGSTS.E [R142+0x64100], desc[UR22][R224.64], P3 ;  /* 0x64100000e08e7fae */ /* 0x000fe800099a1016 */
[----:B------:R-:W-:Y:S04]  /*32240*/  LDGSTS.E [R142+0x64500], desc[UR22][R222.64], P3 ;  /* 0x64500000de8e7fae */ /* 0x000fe800099a1016 */
[----:B------:R-:W-:Y:S04]  /*32250*/  LDGSTS.E [R142+0x64900], desc[UR22][R220.64], P3 ;  /* 0x64900000dc8e7fae */ /* 0x000fe800099a1016 */
        /* <DEDUP_REMOVED lines=21> */
[----:B------:R-:W2:Y:S04]  /*323b0*/  LDL.LU.64 R172, [R1+0x1478] ;  /* 0x0014780001ac7983 */ /* 0x000ea80000300a00 */
[----:B------:R-:W2:Y:S04]  /*323c0*/  LDL.LU.64 R148, [R1+0x1470] ;  /* 0x0014700001947983 */ /* 0x000ea80000300a00 */
[----:B------:R-:W3:Y:S04]  /*323d0*/  LDL.LU.64 R140, [R1+0x1468] ;  /* 0x00146800018c7983 */ /* 0x000ee80000300a00 */
        /* <DEDUP_REMOVED lines=11> */
[----:B---3--:R3:W-:Y:S04]  /*32490*/  LDGSTS.E [R141+0x60180], desc[UR22][R182.64], P3 ;  /* 0x60180000b68d7fae */ /* 0x0087e800099a1016 */
[----:B----4-:R-:W-:Y:S04]  /*324a0*/  LDGSTS.E [R141+0x60580], desc[UR22][R200.64], P3 ;  /* 0x60580000c88d7fae */ /* 0x010fe800099a1016 */
[----:B--2---:R-:W-:Y:S04]  /*324b0*/  LDGSTS.E [R141+0x60980], desc[UR22][R180.64], P3 ;  /* 0x60980000b48d7fae */ /* 0x004fe800099a1016 */
[----:B------:R-:W-:Y:S01]  /*324c0*/  LDGSTS.E [R141+0x60d80], desc[UR22][R198.64], P3 ;  /* 0x60d80000c68d7fae */ /* 0x000fe200099a1016 */
[----:B---3--:R-:W2:Y:S03]  /*324d0*/  LDC R182, c[0x0][0x3a0] ;  /* 0x0000e800ffb67b82 */ /* 0x008ea60000000800 */
[----:B------:R-:W-:Y:S04]  /*324e0*/  LDGSTS.E [R141+0x61180], desc[UR22][R178.64], P3 ;  /* 0x61180000b28d7fae */ /* 0x000fe800099a1016 */
[----:B------:R-:W-:Y:S04]  /*324f0*/  LDGSTS.E [R141+0x61580], desc[UR22][R196.64], P3 ;  /* 0x61580000c48d7fae */ /* 0x000fe800099a1016 */
[----:B------:R-:W-:Y:S04]  /*32500*/  LDGSTS.E [R141+0x61980], desc[UR22][R176.64], P3 ;  /* 0x61980000b08d7fae */ /* 0x000fe800099a1016 */
[----:B------:R-:W-:Y:S04]  /*32510*/  LDGSTS.E [R141+0x61d80], desc[UR22][R194.64], P3 ;  /* 0x61d80000c28d7fae */ /* 0x000fe800099a1016 */
[----:B------:R-:W-:Y:S04]  /*32520*/  LDGSTS.E [R141+0x62180], desc[UR22][R192.64], P3 ;  /* 0x62180000c08d7fae */ /* 0x000fe800099a1016 */
[----:B------:R-:W-:Y:S04]  /*32530*/  LDGSTS.E [R141+0x62580], desc[UR22][R190.64], P3 ;  /* 0x62580000be8d7fae */ /* 0x000fe800099a1016 */
[----:B------:R-:W3:Y:S04]  /*32540*/  LDL.64 R200, [R1+0x948] ;  /* 0x0009480001c87983 */ /* 0x000ee80000100a00 */
[----:B------:R-:W-:Y:S04]  /*32550*/  LDGSTS.E [R141+0x62980], desc[UR22][R188.64], P3 ;  /* 0x62980000bc8d7fae */ /* 0x000fe800099a1016 */
[----:B------:R-:W4:Y:S04]  /*32560*/  LDL.64 R180, [R1+0x930] ;  /* 0x0009300001b47983 */ /* 0x000f280000100a00 */
        /* <DEDUP_REMOVED lines=31> */
[----:B------:R-:W2:Y:S04]  /*32760*/  LDL.64 R194, [R1+0x728] ;  /* 0x0007280001c27983 */ /* 0x000ea80000100a00 */
        /* <DEDUP_REMOVED lines=9> */
[----:B---3--:R3:W-:Y:S04]  /*32800*/  LDGSTS.E [R140+0x60200], desc[UR22][R200.64], P3 ;  /* 0x60200000c88c7fae */ /* 0x0087e800099a1016 */
[----:B----4-:R4:W-:Y:S01]  /*32810*/  LDGSTS.E [R140+0x60600], desc[UR22][R180.64], P3 ;  /* 0x60600000b48c7fae */ /* 0x0109e200099a1016 */
[----:B--2---:R-:W-:-:S02]  /*32820*/  VIADD R182, R182, 0xfffffde9 ;  /* 0xfffffde9b6b67836 */ /* 0x004fc40000000000 */
[----:B------:R-:W-:Y:S01]  /*32830*/  VIADD R184, R184, 0xfffffde8 ;  /* 0xfffffde8b8b87836 */ /* 0x000fe20000000000 */
[----:B---3--:R-:W2:Y:S01]  /*32840*/  LDC R200, c[0x0][0x3a0] ;  /* 0x0000e800ffc87b82 */ /* 0x008ea20000000800 */
[----:B------:R3:W-:Y:S07]  /*32850*/  LDGSTS.E [R140+0x60a00], desc[UR22][R198.64], P3 ;  /* 0x60a00000c68c7fae */ /* 0x0007ee00099a1016 */
[----:B----4-:R-:W4:Y:S01]  /*32860*/  LDC R180, c[0x0][0x3a0] ;  /* 0x0000e800ffb47b82 */ /* 0x010f220000000800 */
[----:B------:R-:W-:Y:S07]  /*32870*/  LDGSTS.E [R140+0x60e00], desc[UR22][R178.64], P3 ;  /* 0x60e00000b28c7fae */ /* 0x000fee00099a1016 */
[----:B---3--:R-:W3:Y:S01]  /*32880*/  LDC R198, c[0x0][0x3a0] ;  /* 0x0000e800ffc67b82 */ /* 0x008ee20000000800 */
[----:B------:R-:W-:Y:S04]  /*32890*/  LDGSTS.E [R140+0x61200], desc[UR22][R196.64], P3 ;  /* 0x61200000c48c7fae */ /* 0x000fe800099a1016 */
[----:B------:R-:W2:Y:S04]  /*328a0*/  LDL.64 R178, [R1+0x998] ;  /* 0x0009980001b27983 */ /* 0x000ea80000100a00 */
        /* <DEDUP_REMOVED lines=37> */
[----:B------:R-:W3:Y:S04]  /*32b00*/  LDL.64 R196, [R1+0x860] ;  /* 0x0008600001c47983 */ /* 0x000ee80000100a00 */
[----:B------:R-:W3:Y:S04]  /*32b10*/  LDL.64 R176, [R1+0x7b0] ;  /* 0x0007b00001b07983 */ /* 0x000ee80000100a00 */
[----:B------:R-:W3:Y:S04]  /*32b20*/  LDL.64 R194, [R1+0x7b8] ;  /* 0x0007b80001c27983 */ /* 0x000ee80000100a00 */
[----:B------:R-:W3:Y:S04]  /*32b30*/  LDL.64 R192, [R1+0x838] ;  /* 0x0008380001c07983 */ /* 0x000ee80000100a00 */
[----:B------:R-:W-:Y:S04]  /*32b40*/  LDGSTS.E [R140+0x66a00], desc[UR22][R72.64], P3 ;  /* 0x66a00000488c7fae */ /* 0x000fe800099a1016 */
[----:B------:R-:W-:Y:S04]  /*32b50*/  LDGSTS.E [R140+0x66e00], desc[UR22][R74.64], P3 ;  /* 0x66e000004a8c7fae */ /* 0x000fe800099a1016 */
[----:B------:R-:W-:Y:S04]  /*32b60*/  LDGSTS.E [R140+0x67200], desc[UR22][R76.64], P3 ;  /* 0x672000004c8c7fae */ /* 0x000fe800099a1016 */
[----:B------:R-:W-:Y:S04]  /*32b70*/  LDGSTS.E [R140+0x67600], desc[UR22][R78.64], P3 ;  /* 0x676000004e8c7fae */ /* 0x000fe800099a1016 */
[----:B------:R-:W-:Y:S04]  /*32b80*/  LDGSTS.E [R140+0x67a00], desc[UR22][R80.64], P3 ;  /* 0x67a00000508c7fae */ /* 0x000fe800099a1016 */
[----:B------:R-:W-:Y:S04]  /*32b90*/  LDGSTS.E [R140+0x67e00], desc[UR22][R82.64], P3 ;  /* 0x67e00000528c7fae */ /* 0x000fe800099a1016 */
[----:B--2---:R2:W-:Y:S04]  /*32ba0*/  LDGSTS.E [R139+0x60280], desc[UR22][R178.64], P3 ;  /* 0x60280000b28b7fae */ /* 0x0045e800099a1016 */
[----:B------:R-:W-:Y:S04]  /*32bb0*/  LDGSTS.E [R139+0x60680], desc[UR22][R190.64], P3 ;  /* 0x60680000be8b7fae */ /* 0x000fe800099a1016 */
[----:B------:R-:W-:Y:S04]  /*32bc0*/  LDGSTS.E [R139+0x60a80], desc[UR22][R188.64], P3 ;  /* 0x60a80000bc8b7fae */ /* 0x000fe800099a1016 */
[----:B------:R-:W-:Y:S01]  /*32bd0*/  LDGSTS.E [R139+0x60e80], desc[UR22][R236.64], P3 ;  /* 0x60e80000ec8b7fae */ /* 0x000fe200099a1016 */
[----:B--2---:R-:W2:Y:S03]  /*32be0*/  LDC R178, c[0x0][0x3a0] ;  /* 0x0000e800ffb27b82 */ /* 0x004ea60000000800 */
[----:B------:R-:W-:Y:S04]  /*32bf0*/  LDGSTS.E [R139+0x61280], desc[UR22][R230.64], P3 ;  /* 0x61280000e68b7fae */ /* 0x000fe800099a1016 */
[----:B------:R-:W-:Y:S01]  /*32c00*/  LDGSTS.E [R139+0x61680], desc[UR22][R228.64], P3 ;  /* 0x61680000e48b7fae */ /* 0x000fe200099a1016 */
[----:B------:R-:W1:Y:S03]  /*32c10*/  LDC R179, c[0x0][0x3a0] ;  /* 0x0000e800ffb37b82 */ /* 0x000e660000000800 */
[----:B------:R-:W-:Y:S04]  /*32c20*/  LDGSTS.E [R139+0x61a80], desc[UR22][R226.64], P3 ;  /* 0x61a80000e28b7fae */ /* 0x000fe800099a1016 */
[----:B------:R-:W-:Y:S04]  /*32c30*/  LDGSTS.E [R139+0x61e80], desc[UR22][R224.64], P3 ;  /* 0x61e80000e08b7fae */ /* 0x000fe800099a1016 */
[----:B------:R-:W-:Y:S04]  /*32c40*/  LDGSTS.E [R139+0x62280], desc[UR22][R222.64], P3 ;  /* 0x62280000de8b7fae */ /* 0x000fe800099a1016 */
[----:B------:R-:W-:Y:S04]  /*32c50*/  LDGSTS.E [R139+0x62680], desc[UR22][R220.64], P3 ;  /* 0x62680000dc8b7fae */ /* 0x000fe800099a1016 */
[----:B---3--:R3:W-:Y:S04]  /*32c60*/  LDGSTS.E [R139+0x62a80], desc[UR22][R196.64], P3 ;  /* 0x62a80000c48b7fae */ /* 0x0087e800099a1016 */
[----:B------:R2:W-:Y:S04]  /*32c70*/  LDGSTS.E [R139+0x62e80], desc[UR22][R176.64], P3 ;  /* 0x62e80000b08b7fae */ /* 0x0005e800099a1016 */
[----:B------:R-:W-:Y:S04]  /*32c80*/  LDGSTS.E [R139+0x63280], desc[UR22][R194.64], P3 ;  /* 0x63280000c28b7fae */ /* 0x000fe800099a1016 */
[----:B------:R1:W-:Y:S01]  /*32c90*/  LDGSTS.E [R139+0x63680], desc[UR22][R192.64], P3 ;  /* 0x63680000c08b7fae */ /* 0x0003e200099a1016 */
[----:B---3--:R-:W3:Y:S03]  /*32ca0*/  LDC R196, c[0x0][0x3a0] ;  /* 0x0000e800ffc47b82 */ /* 0x008ee60000000800 */
[----:B------:R-:W3:Y:S04]  /*32cb0*/  LDL.64 R190, [R1+0xa68] ;  /* 0x000a680001be7983 */ /* 0x000ee80000100a00 */
[----:B------:R-:W4:Y:S01]  /*32cc0*/  LDL.64 R188, [R1+0xa58] ;  /* 0x000a580001bc7983 */ /* 0x000f220000100a00 */
[----:B--2---:R-:W2:Y:S03]  /*32cd0*/  LDC R176, c[0x0][0x3a0] ;  /* 0x0000e800ffb07b82 */ /* 0x004ea60000000800 */
[----:B------:R-:W2:Y:S04]  /*32ce0*/  LDL.64 R236, [R1+0xa48] ;  /* 0x000a480001ec7983 */ /* 0x000ea80000100a00 */
[----:B------:R-:W2:Y:S01]  /*32cf0*/  LDL.64 R230, [R1+0x9a8] ;  /* 0x0009a80001e67983 */ /* 0x000ea20000100a00 */
[----:B------:R-:W2:Y:S03]  /*32d00*/  LDC R177, c[0x0][0x3a0] ;  /* 0x0000e800ffb17b82 */ /* 0x000ea60000000800 */
[----:B------:R-:W2:Y:S04]  /*32d10*/  LDL.64 R228, [R1+0x9a0] ;  /* 0x0009a00001e47983 */ /* 0x000ea80000100a00 */
[----:B------:R-:W2:Y:S01]  /*32d20*/  LDL.64 R226, [R1+0x990] ;  /* 0x0009900001e27983 */ /* 0x000ea20000100a00 */
[----:B-1----:R-:W1:Y:S03]  /*32d30*/  LDC R192, c[0x0][0x3a0] ;  /* 0x0000e800ffc07b82 */ /* 0x002e660000000800 */
[----:B------:R-:W2:Y:S04]  /*32d40*/  LDL.64 R224, [R1+0x978] ;  /* 0x0009780001e07983 */ /* 0x000ea80000100a00 */
[----:B------:R-:W2:Y:S01]  /*32d50*/  LDL.64 R222, [R1+0x968] ;  /* 0x0009680001de7983 */ /* 0x000ea20000100a00 */
[----:B------:R-:W1:Y:S03]  /*32d60*/  LDC R194, c[0x0][0x3a0] ;  /* 0x0000e800ffc27b82 */ /* 0x000e660000000800 */
        /* <DEDUP_REMOVED lines=23> */
[----:B------:R-:W-:Y:S04]  /*32ee0*/  LDGSTS.E [R139+0x66a80], desc[UR22][R92.64], P3 ;  /* 0x66a800005c8b7fae */ /* 0x000fe800099a1016 */
[----:B------:R-:W-:Y:S04]  /*32ef0*/  LDGSTS.E [R139+0x66e80], desc[UR22][R94.64], P3 ;  /* 0x66e800005e8b7fae */ /* 0x000fe800099a1016 */
[----:B------:R-:W-:Y:S04]  /*32f00*/  LDGSTS.E [R139+0x67280], desc[UR22][R96.64], P3 ;  /* 0x67280000608b7fae */ /* 0x000fe800099a1016 */
[----:B------:R-:W-:Y:S04]  /*32f10*/  LDGSTS.E [R139+0x67680], desc[UR22][R98.64], P3 ;  /* 0x67680000628b7fae */ /* 0x000fe800099a1016 */
[----:B------:R-:W-:Y:S04]  /*32f20*/  LDGSTS.E [R139+0x67a80], desc[UR22][R100.64], P3 ;  /* 0x67a80000648b7fae */ /* 0x000fe800099a1016 */
[----:B------:R-:W-:Y:S04]  /*32f30*/  LDGSTS.E [R139+0x67e80], desc[UR22][R102.64], P3 ;  /* 0x67e80000668b7fae */ /* 0x000fe800099a1016 */
[----:B---3--:R3:W-:Y:S04]  /*32f40*/  LDGSTS.E [R138+0x60300], desc[UR22][R190.64], P3 ;  /* 0x60300000be8a7fae */ /* 0x0087e800099a1016 */
[----:B----4-:R4:W-:Y:S04]  /*32f50*/  LDGSTS.E [R138+0x60700], desc[UR22][R188.64], P3 ;  /* 0x60700000bc8a7fae */ /* 0x0109e800099a1016 */
[----:B--2---:R-:W-:Y:S04]  /*32f60*/  LDGSTS.E [R138+0x60b00], desc[UR22][R236.64], P3 ;  /* 0x60b00000ec8a7fae */ /* 0x004fe800099a1016 */
[----:B------:R2:W-:Y:S01]  /*32f70*/  LDGSTS.E [R138+0x60f00], desc[UR22][R230.64], P3 ;  /* 0x60f00000e68a7fae */ /* 0x0005e200099a1016 */
[----:B------:R-:W-:Y:S01]  /*32f80*/  IADD3 R176, PT, PT, R176, -0x205, RZ ;  /* 0xfffffdfbb0b07810 */ /* 0x000fe20007ffe0ff */
[----:B---3--:R-:W3:Y:S02]  /*32f90*/  LDC R190, c[0x0][0x3a0] ;  /* 0x0000e800ffbe7b82 */ /* 0x008ee40000000800 */
[----:B------:R-:W-:Y:S04]  /*32fa0*/  LDGSTS.E [R138+0x61300], desc[UR22][R228.64], P3 ;  /* 0x61300000e48a7fae */ /* 0x000fe800099a1016 */
[----:B------:R-:W-:Y:S02]  /*32fb0*/  LDGSTS.E [R138+0x61700], desc[UR22][R226.64], P3 ;  /* 0x61700000e28a7fae */ /* 0x000fe400099a1016 */
[----:B----4-:R-:W4:Y:S02]  /*32fc0*/  LDC R188, c[0x0][0x3a0] ;  /* 0x0000e800ffbc7b82 */ /* 0x010f240000000800 */
[----:B------:R-:W-:Y:S04]  /*32fd0*/  LDGSTS.E [R138+0x61b00], desc[UR22][R224.64], P3 ;  /* 0x61b00000e08a7fae */ /* 0x000fe800099a1016 */
[----:B------:R-:W-:Y:S01]  /*32fe0*/  LDGSTS.E [R138+0x61f00], desc[UR22][R222.64], P3 ;  /* 0x61f00000de8a7fae */ /* 0x000fe200099a1016 */
[----:B-1----:R-:W-:Y:S01]  /*32ff0*/  VIADD R192, R192, 0xfffffde4 ;  /* 0xfffffde4c0c07836 */ /* 0x002fe20000000000 */
[----:B------:R-:W-:Y:S01]  /*33000*/  IADD3 R194, PT, PT, R194, -0x21d, RZ ;  /* 0xfffffde3c2c27810 */ /* 0x000fe20007ffe0ff */
[----:B------:R-:W-:Y:S01]  /*33010*/  VIADD R196, R196, 0xfffffde2 ;  /* 0xfffffde2c4c47836 */ /* 0x000fe20000000000 */
[----:B------:R1:W-:Y:S01]  /*33020*/  LDGSTS.E [R138+0x62300], desc[UR22][R220.64], P3 ;  /* 0x62300000dc8a7fae */ /* 0x0003e200099a1016 */
[----:B------:R-:W-:Y:S01]  /*33030*/  VIADD R198, R198, 0xfffffde1 ;  /* 0xfffffde1c6c67836 */ /* 0x000fe20000000000 */
[----:B------:R-:W-:Y:S01]  /*33040*/  IADD3 R202, PT, PT, R202, -0x221, RZ ;  /* 0xfffffddfcaca7810 */ /* 0x000fe20007ffe0ff */
[----:B------:R-:W-:Y:S01]  /*33050*/  VIADD R200, R200, 0xfffffde0 ;  /* 0xfffffde0c8c87836 */ /* 0x000fe20000000000 */
[----:B--2---:R-:W2:Y:S01]  /*33060*/  LDC R230, c[0x0][0x3a0] ;  /* 0x0000e800ffe67b82 */ /* 0x004ea20000000800 */
[----:B---3--:R-:W-:-:S02]  /*33070*/  VIADD R190, R190, 0xfffffde5 ;  /* 0xfffffde5bebe7836 */ /* 0x008fc40000000000 */
[----:B------:R-:W-:-:S05]  /*33080*/  VIADD R204, R204, 0xfffffdde ;  /* 0xfffffddecccc7836 */ /* 0x000fca0000000000 */
[----:B-1----:R-:W1:Y:S01]  /*33090*/  LDC R220, c[0x0][0x3a0] ;  /* 0x0000e800ffdc7b82 */ /* 0x002e620000000800 */
[----:B------:R-:W-:Y:S04]  /*330a0*/  LDGSTS.E [R138+0x62700], desc[UR22][R166.64], P3 ;  /* 0x62700000a68a7fae */ /* 0x000fe800099a1016 */
[----:B------:R-:W-:Y:S04]  /*330b0*/  LDGSTS.E [R138+0x62b00], desc[UR22][R168.64], P3 ;  /* 0x62b00000a88a7fae */ /* 0x000fe800099a1016 */
[----:B------:R-:W-:Y:S04]  /*330c0*/  LDGSTS.E [R138+0x62f00], desc[UR22][R170.64], P3 ;  /* 0x62f00000aa8a7fae */ /* 0x000fe800099a1016 */
[----:B------:R-:W3:Y:S04]  /*330d0*/  LDL.LU.64 R166, [R1+0x13a8] ;  /* 0x0013a80001a67983 */ /* 0x000ee80000300a00 */
        /* <DEDUP_REMOVED lines=26> */
[----:B------:R-:W3:Y:S04]  /*33280*/  LDL.LU.64 R2, [R1+0x1360] ;  /* 0x0013600001027983 */ /* 0x000ee80000300a00 */
[----:B------:R-:W-:Y:S04]  /*33290*/  LDGSTS.E [R138+0x67b00], desc[UR22][R120.64], P3 ;  /* 0x67b00000788a7fae */ /* 0x000fe800099a1016 */
[----:B------:R-:W4:Y:S04]  /*332a0*/  LDL.LU.64 R250, [R1+0x1358] ;  /* 0x0013580001fa7983 */ /* 0x000f280000300a00 */
[----:B------:R-:W-:Y:S04]  /*332b0*/  LDGSTS.E [R138+0x67f00], desc[UR22][R122.64], P3 ;  /* 0x67f000007a8a7fae */ /* 0x000fe800099a1016 */
[----:B------:R-:W4:Y:S04]  /*332c0*/  LDL.LU.64 R248, [R1+0x1350] ;  /* 0x0013500001f87983 */ /* 0x000f280000300a00 */
[----:B--2---:R-:W-:Y:S04]  /*332d0*/  LDGSTS.E [R137+0x60380], desc[UR22][R244.64], P3 ;  /* 0x60380000f4897fae */ /* 0x004fe800099a1016 */
[----:B------:R-:W-:Y:S04]  /*332e0*/  LDGSTS.E [R137+0x60780], desc[UR22][R242.64], P3 ;  /* 0x60780000f2897fae */ /* 0x000fe800099a1016 */
[----:B------:R-:W-:Y:S04]  /*332f0*/  LDGSTS.E [R137+0x60b80], desc[UR22][R240.64], P3 ;  /* 0x60b80000f0897fae */ /* 0x000fe800099a1016 */
[----:B------:R-:W2:Y:S04]  /*33300*/  LDL.LU.64 R244, [R1+0x1348] ;  /* 0x0013480001f47983 */ /* 0x000ea80000300a00 */
[----:B------:R-:W2:Y:S04]  /*33310*/  LDL.LU.64 R242, [R1+0x1340] ;  /* 0x0013400001f27983 */ /* 0x000ea80000300a00 */
[----:B------:R-:W2:Y:S04]  /*33320*/  LDL.LU.64 R240, [R1+0x1338] ;  /* 0x0013380001f07983 */ /* 0x000ea80000300a00 */
[----:B------:R-:W-:Y:S04]  /*33330*/  LDGSTS.E [R137+0x60f80], desc[UR22][R238.64], P3 ;  /* 0x60f80000ee897fae */ /* 0x000fe800099a1016 */
[----:B------:R-:W-:Y:S04]  /*33340*/  LDGSTS.E [R137+0x61380], desc[UR22][R174.64], P3 ;  /* 0x61380000ae897fae */ /* 0x000fe800099a1016 */
[----:B------:R1:W-:Y:S04]  /*33350*/  LDGSTS.E [R137+0x61780], desc[UR22][R172.64], P3 ;  /* 0x61780000ac897fae */ /* 0x0003e800099a1016 */
[----:B------:R-:W2:Y:S04]  /*33360*/  LDL.LU.64 R238, [R1+0x1330] ;  /* 0x0013300001ee7983 */ /* 0x000ea80000300a00 */
[----:B------:R-:W2:Y:S04]  /*33370*/  LDL.LU.64 R174, [R1+0x1328] ;  /* 0x0013280001ae7983 */ /* 0x000ea80000300a00 */
[----:B------:R-:W1:Y:S04]  /*33380*/  LDL.LU.64 R172, [R1+0x1320] ;  /* 0x0013200001ac7983 */ /* 0x000e680000300a00 */
[----:B------:R-:W-:Y:S04]  /*33390*/  LDGSTS.E [R137+0x61b80], desc[UR22][R170.64], P3 ;  /* 0x61b80000aa897fae */ /* 0x000fe800099a1016 */
[----:B------:R-:W-:Y:S04]  /*333a0*/  LDGSTS.E [R137+0x61f80], desc[UR22][R168.64], P3 ;  /* 0x61f80000a8897fae */ /* 0x000fe800099a1016 */
[----:B---3--:R3:W-:Y:S04]  /*333b0*/  LDGSTS.E [R137+0x62380], desc[UR22][R166.64], P3 ;  /* 0x62380000a6897fae */ /* 0x0087e800099a1016 */
[----:B------:R-:W2:Y:S04]  /*333c0*/  LDL.LU.64 R170, [R1+0x1318] ;  /* 0x0013180001aa7983 */ /* 0x000ea80000300a00 */
[----:B------:R-:W2:Y:S04]  /*333d0*/  LDL.LU.64 R168, [R1+0x1310] ;  /* 0x0013100001a87983 */ /* 0x000ea80000300a00 */
[----:B------:R-:W3:Y:S04]  /*333e0*/  LDL.LU.64 R166, [R1+0x1308] ;  /* 0x0013080001a67983 */ /* 0x000ee80000300a00 */
[----:B------:R-:W-:Y:S04]  /*333f0*/  LDGSTS.E [R137+0x62780], desc[UR22][R164.64], P3 ;  /* 0x62780000a4897fae */ /* 0x000fe800099a1016 */
[----:B------:R-:W-:Y:S04]  /*33400*/  LDGSTS.E [R137+0x62b80], desc[UR22][R162.64], P3 ;  /* 0x62b80000a2897fae */ /* 0x000fe800099a1016 */
[----:B------:R1:W-:Y:S04]  /*33410*/  LDGSTS.E [R137+0x62f80], desc[UR22][R160.64], P3 ;  /* 0x62f80000a0897fae */ /* 0x0003e800099a1016 */
        /* <DEDUP_REMOVED lines=16> */
[----:B------:R1:W-:Y:S04]  /*33520*/  LDGSTS.E [R137+0x64f80], desc[UR22][R144.64], P3 ;  /* 0x64f8000090897fae */ /* 0x0003e800099a1016 */
[----:B------:R-:W-:Y:S04]  /*33530*/  LDGSTS.E [R137+0x65380], desc[UR22][R218.64], P3 ;  /* 0x65380000da897fae */ /* 0x000fe800099a1016 */
[----:B------:R-:W2:Y:S04]  /*33540*/  LDL.LU.64 R146, [R1+0x12b8] ;  /* 0x0012b80001927983 */ /* 0x000ea80000300a00 */
[----:B------:R-:W2:Y:S04]  /*33550*/  LDL.LU.64 R144, [R1+0x12b0] ;  /* 0x0012b00001907983 */ /* 0x000ea80000300a00 */
[----:B------:R-:W-:Y:S04]  /*33560*/  LDGSTS.E [R137+0x65780], desc[UR22][R234.64], P3 ;  /* 0x65780000ea897fae */ /* 0x000fe800099a1016 */
[----:B------:R1:W-:Y:S04]  /*33570*/  LDGSTS.E [R137+0x65b80], desc[UR22][R210.64], P3 ;  /* 0x65b80000d2897fae */ /* 0x0003e800099a1016 */
[----:B------:R-:W-:Y:S04]  /*33580*/  LDGSTS.E [R137+0x65f80], desc[UR22][R208.64], P3 ;  /* 0x65f80000d0897fae */ /* 0x000fe800099a1016 */
[----:B------:R1:W-:Y:S04]  /*33590*/  LDGSTS.E [R137+0x66380], desc[UR22][R206.64], P3 ;  /* 0x66380000ce897fae */ /* 0x0003e800099a1016 */
[----:B------:R-:W2:Y:S04]  /*335a0*/  LDL.LU.64 R210, [R1] ;  /* 0x0000000001d27983 */ /* 0x000ea80000300a00 */
[----:B------:R1:W-:Y:S04]  /*335b0*/  LDGSTS.E [R137+0x66780], desc[UR22][R246.64], P3 ;  /* 0x66780000f6897fae */ /* 0x0003e800099a1016 */
        /* <DEDUP_REMOVED lines=11> */
[----:B------:R-:W-:-:S02]  /*33670*/  VIADD R0, R134, 0x100000 ;  /* 0x0010000086007836 */ /* 0x000fc40000000000 */
[----:B------:R-:W2:Y:S01]  /*33680*/  LDL.LU.64 R212, [R1+0x28] ;  /* 0x0000280001d47983 */ /* 0x000ea20000300a00 */
[----:B----4-:R-:W-:Y:S01]  /*33690*/  VIADD R188, R188, 0xfffffde6 ;  /* 0xfffffde6bcbc7836 */ /* 0x010fe20000000000 */
[----:B------:R-:W-:Y:S01]  /*336a0*/  BAR.SYNC.DEFER_BLOCKING 0x0 ;  /* 0x0000000000007b1d */ /* 0x000fe20000010000 */
[----:B-1----:R-:W-:-:S04]  /*336b0*/  IMAD.WIDE R172, R2, 0x4, R172 ;  /* 0x0000000402ac7825 */ /* 0x002fc800078e02ac */
[----:B---3--:R-:W-:-:S04]  /*336c0*/  IMAD.WIDE R166, R2, 0x4, R166 ;  /* 0x0000000402a67825 */ /* 0x008fc800078e02a6 */
[----:B--2---:R-:W-:-:S04]  /*336d0*/  IMAD.WIDE R160, R2, 0x4, R160 ;  /* 0x0000000402a07825 */ /* 0x004fc800078e02a0 */
[----:B------:R-:W-:-:S04]  /*336e0*/  IMAD.WIDE R154, R2, 0x4, R154 ;  /* 0x00000004029a7825 */ /* 0x000fc800078e029a */
[----:B------:R-:W-:-:S04]  /*336f0*/  IMAD.WIDE R148, R2, 0x4, R148 ;  /* 0x0000000402947825 */ /* 0x000fc800078e0294 */
[----:B------:R-:W-:-:S04]  /*33700*/  IMAD.WIDE R144, R2, 0x4, R144 ;  /* 0x0000000402907825 */ /* 0x000fc800078e0290 */
[----:B------:R-:W-:Y:S01]  /*33710*/  IMAD.WIDE R146, R2, 0x4, R146 ;  /* 0x0000000402927825 */ /* 0x000fe200078e0292 */
[----:B------:R-:W-:Y:S01]  /*33720*/  @!PT LDS RZ, [RZ] ;  /* 0x00000000fffff984 */ /* 0x000fe20000000800 */
[----:B------:R-:W-:Y:S01]  /*33730*/  @!PT LDS RZ, [RZ] ;  /* 0x00000000fffff984 */ /* 0x000fe20000000800 */
[----:B------:R-:W-:Y:S01]  /*33740*/  @!PT LDS RZ, [RZ] ;  /* 0x00000000fffff984 */ /* 0x000fe20000000800 */
[----:B------:R-:W-:Y:S01]  /*33750*/  LDGSTS.E [R0], desc[UR22][R144.64], !P4 ;  /* 0x0000000090007fae */ /* 0x000fe2000e1a1016 */
[----:B------:R-:W-:Y:S02]  /*33760*/  ISETP.GE.U32.AND P4, PT, R176, 0x7ffffd7c, PT ;  /* 0x7ffffd7cb000780c */ /* 0x000fe40003f86070 */
[----:B------:R-:W-:Y:S01]  /*33770*/  VIADD R176, R178, 0xfffffdfa ;  /* 0xfffffdfab2b07836 */ /* 0x000fe20000000000 */
[----:B------:R-:W-:Y:S01]  /*33780*/  LDGSTS.E [R0+0x4], desc[UR22][R146.64], !P6 ;  /* 0x0000400092007fae */ /* 0x000fe2000f1a1016 */
[----:B------:R-:W1:Y:S03]  /*33790*/  LDC R178, c[0x0][0x3a0] ;  /* 0x0000e800ffb27b82 */ /* 0x000e660000000800 */
[----:B------:R-:W-:Y:S01]  /*337a0*/  ISETP.GE.U32.AND P6, PT, R176, 0x7ffffd7b, PT ;  /* 0x7ffffd7bb000780c */ /* 0x000fe20003fc6070 */
[----:B------:R-:W-:Y:S01]  /*337b0*/  VIADD R176, R179, 0xfffffdf9 ;  /* 0xfffffdf9b3b07836 */ /* 0x000fe20000000000 */
[----:B------:R-:W-:Y:S03]  /*337c0*/  LDGSTS.E [R0+0x8], desc[UR22][R148.64], !P5 ;  /* 0x0000800094007fae */ /* 0x000fe6000e9a1016 */
[----:B------:R-:W2:Y:S01]  /*337d0*/  LDC R179, c[0x0][0x3a0] ;  /* 0x0000e800ffb37b82 */ /* 0x000ea20000000800 */
[----:B------:R-:W-:Y:S01]  /*337e0*/  ISETP.GE.U32.AND P5, PT, R176, 0x7ffffd7a, PT ;  /* 0x7ffffd7ab000780c */ /* 0x000fe20003fa6070 */
[----:B------:R-:W-:-:S04]  /*337f0*/  IMAD.WIDE R150, R2, 0x4, R150 ;  /* 0x0000000402967825 */ /* 0x000fc800078e0296 */
[----:B------:R-:W-:Y:S01]  /*33800*/  VIADD R176, R177, 0xfffffdf8 ;  /* 0xfffffdf8b1b07836 */ /* 0x000fe20000000000 */
[----:B------:R-:W-:Y:S01]  /*33810*/  LDGSTS.E [R0+0xc], desc[UR22][R150.64], !P3 ;  /* 0x0000c00096007fae */ /* 0x000fe2000d9a1016 */
[----:B------:R-:W3:Y:S01]  /*33820*/  LDC R177, c[0x0][0x3a0] ;  /* 0x0000e800ffb17b82 */ /* 0x000ee20000000800 */
[----:B------:R-:W-:Y:S02]  /*33830*/  IMAD.WIDE R152, R2, 0x4, R152 ;  /* 0x0000000402987825 */ /* 0x000fe400078e0298 */
[----:B------:R-:W-:Y:S02]  /*33840*/  ISETP.GE.U32.AND P3, PT, R176, 0x7ffffd79, PT ;  /* 0x7ffffd79b000780c */ /* 0x000fe40003f66070 */
[----:B------:R-:W-:Y:S01]  /*33850*/  IADD3 R176, PT, PT, R180, -0x209, RZ ;  /* 0xfffffdf7b4b07810 */ /* 0x000fe20007ffe0ff */
[----:B------:R-:W-:Y:S02]  /*33860*/  LDGSTS.E [R0+0x10], desc[UR22][R152.64], !P4 ;  /* 0x0001000098007fae */ /* 0x000fe4000e1a1016 */
[----:B------:R-:W4:Y:S01]  /*33870*/  LDC R180, c[0x0][0x3a0] ;  /* 0x0000e800ffb47b82 */ /* 0x000f220000000800 */
[----:B------:R-:W-:Y:S01]  /*33880*/  ISETP.GE.U32.AND P4, PT, R176, 0x7ffffd78, PT ;  /* 0x7ffffd78b000780c */ /* 0x000fe20003f86070 */
[----:B------:R-:W-:Y:S01]  /*33890*/  LDGSTS.E [R0+0x14], desc[UR22][R154.64], !P6 ;  /* 0x000140009a007fae */ /* 0x000fe2000f1a1016 */
[----:B--2---:R-:W-:-:S05]  /*338a0*/  VIADD R176, R179, 0xfffffdf6 ;  /* 0xfffffdf6b3b07836 */ /* 0x004fca0000000000 */
[----:B------:R-:W2:Y:S01]  /*338b0*/  LDC R179, c[0x0][0x3a0] ;  /* 0x0000e800ffb37b82 */ /* 0x000ea20000000800 */
[----:B------:R-:W-:Y:S01]  /*338c0*/  IMAD.WIDE R156, R2, 0x4, R156 ;  /* 0x00000004029c7825 */ /* 0x000fe200078e029c */
[----:B------:R-:W-:-:S03]  /*338d0*/  ISETP.GE.U32.AND P6, PT, R176, 0x7ffffd77, PT ;  /* 0x7ffffd77b000780c */ /* 0x000fc60003fc6070 */
[----:B-1----:R-:W-:Y:S01]  /*338e0*/  VIADD R176, R178, 0xfffffdf5 ;  /* 0xfffffdf5b2b07836 */ /* 0x002fe20000000000 */
[----:B------:R-:W-:Y:S02]  /*338f0*/  LDGSTS.E [R0+0x18], desc[UR22][R156.64], !P5 ;  /* 0x000180009c007fae */ /* 0x000fe4000e9a1016 */
[----:B------:R-:W1:Y:S01]  /*33900*/  LDC R178, c[0x0][0x3a0] ;  /* 0x0000e800ffb27b82 */ /* 0x000e620000000800 */
[----:B------:R-:W-:Y:S01]  /*33910*/  IMAD.WIDE R158, R2, 0x4, R158 ;  /* 0x00000004029e7825 */ /* 0x000fe200078e029e */
[----:B------:R-:W-:-:S03]  /*33920*/  ISETP.GE.U32.AND P5, PT, R176, 0x7ffffd76, PT ;  /* 0x7ffffd76b000780c */ /* 0x000fc60003fa6070 */
[----:B---3--:R-:W-:Y:S01]  /*33930*/  VIADD R176, R177, 0xfffffdf4 ;  /* 0xfffffdf4b1b07836 */ /* 0x008fe20000000000 */
[----:B------:R-:W-:Y:S02]  /*33940*/  LDGSTS.E [R0+0x1c], desc[UR22][R158.64], !P3 ;  /* 0x0001c0009e007fae */ /* 0x000fe4000d9a1016 */
[----:B------:R-:W3:Y:S02]  /*33950*/  LDC R177, c[0x0][0x3a0] ;  /* 0x0000e800ffb17b82 */ /* 0x000ee40000000800 */
[----:B------:R-:W-:Y:S01]  /*33960*/  ISETP.GE.U32.AND P3, PT, R176, 0x7ffffd75, PT ;  /* 0x7ffffd75b000780c */ /* 0x000fe20003f66070 */
[----:B------:R-:W-:Y:S01]  /*33970*/  LDGSTS.E [R0+0x20], desc[UR22][R160.64], !P4 ;  /* 0x00020000a0007fae */ /* 0x000fe2000e1a1016 */
[----:B----4-:R-:W-:-:S04]  /*33980*/  IADD3 R176, PT, PT, R180, -0x20d, RZ ;  /* 0xfffffdf3b4b07810 */ /* 0x010fc80007ffe0ff */
[----:B------:R-:W4:Y:S01]  /*33990*/  LDC R180, c[0x0][0x3a0] ;  /* 0x0000e800ffb47b82 */ /* 0x000f220000000800 */
[----:B------:R-:W-:Y:S01]  /*339a0*/  ISETP.GE.U32.AND P4, PT, R176, 0x7ffffd74, PT ;  /* 0x7ffffd74b000780c */ /* 0x000fe20003f86070 */
[----:B--2---:R-:W-:Y:S02]  /*339b0*/  VIADD R176, R179, 0xfffffdf2 ;  /* 0xfffffdf2b3b07836 */ /* 0x004fe40000000000 */
[----:B------:R-:W-:-:S04]  /*339c0*/  IMAD.WIDE R162, R2, 0x4, R162 ;  /* 0x0000000402a27825 */ /* 0x000fc800078e02a2 */
[----:B------:R-:W2:Y:S01]  /*339d0*/  LDC R179, c[0x0][0x3a0] ;  /* 0x0000e800ffb37b82 */ /* 0x000ea20000000800 */
[----:B------:R-:W-:Y:S01]  /*339e0*/  LDGSTS.E [R0+0x24], desc[UR22][R162.64], !P6 ;  /* 0x00024000a2007fae */ /* 0x000fe2000f1a1016 */
[----:B------:R-:W-:Y:S01]  /*339f0*/  ISETP.GE.U32.AND P6, PT, R176, 0x7ffffd73, PT ;  /* 0x7ffffd73b000780c */ /* 0x000fe20003fc6070 */
[----:B------:R-:W-:-:S04]  /*33a00*/  IMAD.WIDE R164, R2, 0x4, R164 ;  /* 0x0000000402a47825 */ /* 0x000fc800078e02a4 */
[----:B-1----:R-:W-:Y:S01]  /*33a10*/  VIADD R176, R178, 0xfffffdf1 ;  /* 0xfffffdf1b2b07836 */ /* 0x002fe20000000000 */
[----:B------:R-:W-:Y:S01]  /*33a20*/  LDGSTS.E [R0+0x28], desc[UR22][R164.64], !P5 ;  /* 0x00028000a4007fae */ /* 0x000fe2000e9a1016 */
[----:B------:R-:W1:Y:S03]  /*33a30*/  LDC R178, c[0x0][0x3a0] ;  /* 0x0000e800ffb27b82 */ /* 0x000e660000000800 */
[----:B------:R-:W-:Y:S01]  /*33a40*/  ISETP.GE.U32.AND P5, PT, R176, 0x7ffffd72, PT ;  /* 0x7ffffd72b000780c */ /* 0x000fe20003fa6070 */
[----:B---3--:R-:W-:Y:S01]  /*33a50*/  VIADD R176, R177, 0xfffffdf0 ;  /* 0xfffffdf0b1b07836 */ /* 0x008fe20000000000 */
[----:B------:R-:W-:Y:S01]  /*33a60*/  LDGSTS.E [R0+0x2c], desc[UR22][R166.64], !P3 ;  /* 0x0002c000a6007fae */ /* 0x000fe2000d9a1016 */
[----:B------:R-:W-:Y:S02]  /*33a70*/  IMAD.WIDE R168, R2, 0x4, R168 ;  /* 0x0000000402a87825 */ /* 0x000fe400078e02a8 */
[----:B------:R-:W3:Y:S01]  /*33a80*/  LDC R177, c[0x0][0x3a0] ;  /* 0x0000e800ffb17b82 */ /* 0x000ee20000000800 */
[----:B------:R-:W-:-:S02]  /*33a90*/  ISETP.GE.U32.AND P3, PT, R176, 0x7ffffd71, PT ;  /* 0x7ffffd71b000780c */ /* 0x000fc40003f66070 */
[----:B----4-:R-:W-:Y:S01]  /*33aa0*/  IADD3 R176, PT, PT, R180, -0x211, RZ ;  /* 0xfffffdefb4b07810 */ /* 0x010fe20007ffe0ff */
[----:B------:R-:W-:Y:S03]  /*33ab0*/  LDGSTS.E [R0+0x30], desc[UR22][R168.64], !P4 ;  /* 0x00030000a8007fae */ /* 0x000fe6000e1a1016 */
[----:B------:R-:W-:Y:S01]  /*33ac0*/  ISETP.GE.U32.AND P4, PT, R176, 0x7ffffd70, PT ;  /* 0x7ffffd70b000780c */ /* 0x000fe20003f86070 */
[----:B--2---:R-:W-:Y:S01]  /*33ad0*/  VIADD R176, R179, 0xfffffdee ;  /* 0xfffffdeeb3b07836 */ /* 0x004fe20000000000 */
[----:B------:R-:W2:Y:S01]  /*33ae0*/  LDC R180, c[0x0][0x3a0] ;  /* 0x0000e800ffb47b82 */ /* 0x000ea20000000800 */
[----:B------:R-:W-:-:S05]  /*33af0*/  IMAD.WIDE R170, R2, 0x4, R170 ;  /* 0x0000000402aa7825 */ /* 0x000fca00078e02aa */
[----:B------:R-:W-:Y:S02]  /*33b00*/  LDGSTS.E [R0+0x34], desc[UR22][R170.64], !P6 ;  /* 0x00034000aa007fae */ /* 0x000fe4000f1a1016 */
[----:B------:R-:W4:Y:S01]  /*33b10*/  LDC R179, c[0x0][0x3a0] ;  /* 0x0000e800ffb37b82 */ /* 0x000f220000000800 */
[----:B------:R-:W-:Y:S01]  /*33b20*/  ISETP.GE.U32.AND P6, PT, R176, 0x7ffffd6f, PT ;  /* 0x7ffffd6fb000780c */ /* 0x000fe20003fc6070 */
[----:B-1----:R-:W-:Y:S01]  /*33b30*/  VIADD R176, R178, 0xfffffded ;  /* 0xfffffdedb2b07836 */ /* 0x002fe20000000000 */
[----:B------:R-:W-:Y:S01]  /*33b40*/  LDGSTS.E [R0+0x38], desc[UR22][R172.64], !P5 ;  /* 0x00038000ac007fae */ /* 0x000fe2000e9a1016 */
[----:B------:R-:W-:-:S03]  /*33b50*/  IMAD.WIDE R174, R2, 0x4, R174 ;  /* 0x0000000402ae7825 */ /* 0x000fc600078e02ae */
[----:B------:R-:W-:Y:S01]  /*33b60*/  ISETP.GE.U32.AND P5, PT, R176, 0x7ffffd6e, PT ;  /* 0x7ffffd6eb000780c */ /* 0x000fe20003fa6070 */
[----:B---3--:R-:W-:Y:S01]  /*33b70*/  VIADD R176, R177, 0xfffffdec ;  /* 0xfffffdecb1b07836 */ /* 0x008fe20000000000 */
[----:B------:R-:W-:Y:S04]  /*33b80*/  LDGSTS.E [R0+0x3c], desc[UR22][R174.64], !P3 ;  /* 0x0003c000ae007fae */ /* 0x000fe8000d9a1016 */
[----:B------:R-:W-:Y:S01]  /*33b90*/  ISETP.GE.U32.AND P3, PT, R176, 0x7ffffd6d, PT ;  /* 0x7ffffd6db000780c */ /* 0x000fe20003f66070 */
[----:B------:R-:W-:Y:S02]  /*33ba0*/  IMAD.WIDE R176, R2, 0x4, R238 ;  /* 0x0000000402b07825 */ /* 0x000fe400078e02ee */
[----:B------:R-:W1:Y:S03]  /*33bb0*/  LDC R238, c[0x0][0x3a0] ;  /* 0x0000e800ffee7b82 */ /* 0x000e660000000800 */
[----:B------:R-:W-:Y:S01]  /*33bc0*/  LDGSTS.E [R0+0x40], desc[UR22][R176.64], !P4 ;  /* 0x00040000b0007fae */ /* 0x000fe2000e1a1016 */
[----:B----4-:R-:W-:Y:S01]  /*33bd0*/  IADD3 R178, PT, PT, R179, -0x215, RZ ;  /* 0xfffffdebb3b27810 */ /* 0x010fe20007ffe0ff */
[----:B--2---:R-:W-:-:S03]  /*33be0*/  VIADD R180, R180, 0xfffffdea ;  /* 0xfffffdeab4b47836 */ /* 0x004fc60000000000 */
[----:B------:R-:W-:Y:S01]  /*33bf0*/  ISETP.GE.U32.AND P4, PT, R178, 0x7ffffd6c, PT ;  /* 0x7ffffd6cb200780c */ /* 0x000fe20003f86070 */
[----:B------:R-:W-:Y:S02]  /*33c00*/  IMAD.WIDE R178, R2, 0x4, R240 ;  /* 0x0000000402b27825 */ /* 0x000fe400078e02f0 */
[----:B------:R-:W2:Y:S03]  /*33c10*/  LDC R240, c[0x0][0x3a0] ;  /* 0x0000e800fff07b82 */ /* 0x000ea60000000800 */
[----:B------:R-:W-:Y:S01]  /*33c20*/  LDGSTS.E [R0+0x44], desc[UR22][R178.64], !P6 ;  /* 0x00044000b2007fae */ /* 0x000fe2000f1a1016 */
[----:B------:R-:W-:Y:S01]  /*33c30*/  ISETP.GE.U32.AND P6, PT, R180, 0x7ffffd6b, PT ;  /* 0x7ffffd6bb400780c */ /* 0x000fe20003fc6070 */
[----:B------:R-:W-:-:S03]  /*33c40*/  IMAD.WIDE R180, R2, 0x4, R242 ;  /* 0x0000000402b47825 */ /* 0x000fc600078e02f2 */
[----:B------:R-:W3:Y:S02]  /*33c50*/  LDC R242, c[0x0][0x3a0] ;  /* 0x0000e800fff27b82 */ /* 0x000ee40000000800 */
[----:B------:R-:W-:Y:S01]  /*33c60*/  LDGSTS.E [R0+0x48], desc[UR22][R180.64], !P5 ;  /* 0x00048000b4007fae */ /* 0x000fe2000e9a1016 */
[----:B------:R-:W-:Y:S01]  /*33c70*/  ISETP.GE.U32.AND P5, PT, R182, 0x7ffffd6a, PT ;  /* 0x7ffffd6ab600780c */ /* 0x000fe20003fa6070 */
[----:B------:R-:W-:-:S04]  /*33c80*/  IMAD.WIDE R182, R2, 0x4, R244 ;  /* 0x0000000402b67825 */ /* 0x000fc800078e02f4 */
[----:B------:R-:W-:Y:S01]  /*33c90*/  VIADD R220, R220, 0xfffffdd6 ;  /* 0xfffffdd6dcdc7836 */ /* 0x000fe20000000000 */
[----:B------:R-:W-:Y:S01]  /*33ca0*/  LDGSTS.E [R0+0x4c], desc[UR22][R182.64], !P3 ;  /* 0x0004c000b6007fae */ /* 0x000fe2000d9a1016 */
[----:B------:R-:W-:Y:S01]  /*33cb0*/  ISETP.GE.U32.AND P3, PT, R184, 0x7ffffd69, PT ;  /* 0x7ffffd69b800780c */ /* 0x000fe20003f66070 */
[----:B------:R-:W-:Y:S01]  /*33cc0*/  IMAD.WIDE R184, R2, 0x4, R248 ;  /* 0x0000000402b87825 */ /* 0x000fe200078e02f8 */
[----:B------:R-:W4:Y:S04]  /*33cd0*/  LDC R244, c[0x0][0x3a0] ;  /* 0x0000e800fff47b82 */ /* 0x000f280000000800 */
[----:B------:R-:W-:Y:S01]  /*33ce0*/  LDGSTS.E [R0+0x50], desc[UR22][R184.64], !P4 ;  /* 0x00050000b8007fae */ /* 0x000fe2000e1a1016 */
[----:B------:R-:W-:Y:S01]  /*33cf0*/  ISETP.GE.U32.AND P4, PT, R186, 0x7ffffd68, PT ;  /* 0x7ffffd68ba00780c */ /* 0x000fe20003f86070 */
[----:B------:R-:W-:-:S02]  /*33d00*/  IMAD.WIDE R186, R2, 0x4, R250 ;  /* 0x0000000402ba7825 */ /* 0x000fc400078e02fa */
[----:B------:R-:W4:Y:S03]  /*33d10*/  LDC R248, c[0x0][0x3a0] ;  /* 0x0000e800fff87b82 */ /* 0x000f260000000800 */
[----:B------:R-:W-:Y:S01]  /*33d20*/  LDGSTS.E [R0+0x54], desc[UR22][R186.64], !P6 ;  /* 0x00054000ba007fae */ /* 0x000fe2000f1a1016 */
[----:B------:R-:W-:Y:S01]  /*33d30*/  ISETP.GE.U32.AND P6, PT, R188, 0x7ffffd67, PT ;  /* 0x7ffffd67bc00780c */ /* 0x000fe20003fc6070 */
[----:B------:R-:W-:Y:S02]  /*33d40*/  IMAD.WIDE R188, R2, 0x4, R210 ;  /* 0x0000000402bc7825 */ /* 0x000fe400078e02d2 */
[----:B------:R-:W4:Y:S02]  /*33d50*/  LDL.LU.64 R210, [R1+0x30] ;  /* 0x0000300001d27983 */ /* 0x000f240000300a00 */
[----:B------:R-:W-:Y:S02]  /*33d60*/  VIADD R230, R230, 0xfffffdd1 ;  /* 0xfffffdd1e6e67836 */ /* 0x000fe40000000000 */
[----:B-1----:R-:W-:Y:S01]  /*33d70*/  VIADD R238, R238, 0xfffffdcd ;  /* 0xfffffdcdeeee7836 */ /* 0x002fe20000000000 */
[----:B------:R-:W-:Y:S01]  /*33d80*/  LDGSTS.E [R0+0x58], desc[UR22][R188.64], !P5 ;  /* 0x00058000bc007fae */ /* 0x000fe2000e9a1016 */
[----:B------:R-:W-:Y:S01]  /*33d90*/  ISETP.GE.U32.AND P5, PT, R190, 0x7ffffd66, PT ;  /* 0x7ffffd66be00780c */ /* 0x000fe20003fa6070 */
[----:B------:R-:W-:-:S04]  /*33da0*/  IMAD.WIDE R190, R2, 0x4, R206 ;  /* 0x0000000402be7825 */ /* 0x000fc800078e02ce */
[----:B--2---:R-:W-:Y:S01]  /*33db0*/  VIADD R240, R240, 0xfffffdcc ;  /* 0xfffffdccf0f07836 */ /* 0x004fe20000000000 */
[----:B------:R-:W2:Y:S01]  /*33dc0*/  LDL.LU.64 R206, [R1+0x38] ;  /* 0x0000380001ce7983 */ /* 0x000ea20000300a00 */
[----:B---3--:R-:W-:Y:S01]  /*33dd0*/  IADD3 R242, PT, PT, R242, -0x235, RZ ;  /* 0xfffffdcbf2f27810 */ /* 0x008fe20007ffe0ff */
[----:B------:R-:W1:Y:S02]  /*33de0*/  LDC R245, c[0x0][0x3a0] ;  /* 0x0000e800fff57b82 */ /* 0x000e640000000800 */
[----:B------:R-:W-:Y:S01]  /*33df0*/  LDGSTS.E [R0+0x5c], desc[UR22][R190.64], !P3 ;  /* 0x0005c000be007fae */ /* 0x000fe2000d9a1016 */
[----:B------:R-:W-:Y:S01]  /*33e00*/  ISETP.GE.U32.AND P3, PT, R192, 0x7ffffd65, PT ;  /* 0x7ffffd65c000780c */ /* 0x000fe20003f66070 */
[----:B------:R-:W-:Y:S02]  /*33e10*/  IMAD.WIDE R192, R2, 0x4, R208 ;  /* 0x0000000402c07825 */ /* 0x000fe400078e02d0 */
[----:B------:R-:W3:Y:S04]  /*33e20*/  LDL.LU.64 R208, [R1+0x40] ;  /* 0x0000400001d07983 */ /* 0x000ee80000300a00 */
[----:B------:R-:W-:Y:S01]  /*33e30*/  LDGSTS.E [R0+0x60], desc[UR22][R192.64], !P4 ;  /* 0x00060000c0007fae */ /* 0x000fe2000e1a1016 */
[----:B------:R-:W-:Y:S01]  /*33e40*/  ISETP.GE.U32.AND P4, PT, R194, 0x7ffffd64, PT ;  /* 0x7ffffd64c200780c */ /* 0x000fe20003f86070 */
[----:B------:R-:W-:-:S02]  /*33e50*/  IMAD.WIDE R194, R2, 0x4, R246 ;  /* 0x0000000402c27825 */ /* 0x000fc400078e02f6 */
[----:B------:R-:W3:Y:S04]  /*33e60*/  LDL.LU.64 R246, [R1+0x48] ;  /* 0x0000480001f67983 */ /* 0x000ee80000300a00 */
[----:B------:R-:W-:Y:S01]  /*33e70*/  LDGSTS.E [R0+0x64], desc[UR22][R194.64], !P6 ;  /* 0x00064000c2007fae */ /* 0x000fe2000f1a1016 */
[----:B------:R-:W-:Y:S01]  /*33e80*/  ISETP.GE.U32.AND P6, PT, R196, 0x7ffffd63, PT ;  /* 0x7ffffd63c400780c */ /* 0x000fe20003fc6070 */
[----:B------:R-:W-:Y:S02]  /*33e90*/  IMAD.WIDE R196, R2, 0x4, R212 ;  /* 0x0000000402c47825 */ /* 0x000fe400078e02d4 */
[----:B------:R-:W3:Y:S04]  /*33ea0*/  LDL.LU.64 R212, [R1+0x50] ;  /* 0x0000500001d47983 */ /* 0x000ee80000300a00 */
[----:B------:R-:W3:Y:S04]  /*33eb0*/  LDL.LU.64 R214, [R1+0x58] ;  /* 0x0000580001d67983 */ /* 0x000ee80000300a00 */
[----:B------:R-:W-:Y:S01]  /*33ec0*/  LDGSTS.E [R0+0x68], desc[UR22][R196.64], !P5 ;  /* 0x00068000c4007fae */ /* 0x000fe2000e9a1016 */
[----:B------:R-:W-:-:S03]  /*33ed0*/  ISETP.GE.U32.AND P5, PT, R198, 0x7ffffd62, PT ;  /* 0x7ffffd62c600780c */ /* 0x000fc60003fa6070 */
[----:B------:R-:W3:Y:S04]  /*33ee0*/  LDL.LU.64 R216, [R1+0x60] ;  /* 0x0000600001d87983 */ /* 0x000ee80000300a00 */
[----:B------:R-:W3:Y:S01]  /*33ef0*/  LDL.LU.64 R218, [R1+0x68] ;  /* 0x0000680001da7983 */ /* 0x000ee20000300a00 */
[----:B----4-:R-:W-:Y:S02]  /*33f00*/  IMAD.WIDE R198, R2, 0x4, R210 ;  /* 0x0000000402c67825 */ /* 0x010fe400078e02d2 */
[----:B------:R-:W4:Y:S03]  /*33f10*/  LDC R210, c[0x0][0x3a0] ;  /* 0x0000e800ffd27b82 */ /* 0x000f260000000800 */
[----:B------:R-:W-:Y:S01]  /*33f20*/  LDGSTS.E [R0+0x6c], desc[UR22][R198.64], !P3 ;  /* 0x0006c000c6007fae */ /* 0x000fe2000d9a1016 */
[----:B------:R-:W-:Y:S01]  /*33f30*/  ISETP.GE.U32.AND P3, PT, R200, 0x7ffffd61, PT ;  /* 0x7ffffd61c800780c */ /* 0x000fe20003f66070 */
[----:B--2---:R-:W-:-:S03]  /*33f40*/  IMAD.WIDE R200, R2, 0x4, R206 ;  /* 0x0000000402c87825 */ /* 0x004fc600078e02ce */
[----:B------:R-:W2:Y:S02]  /*33f50*/  LDC R206, c[0x0][0x3a0] ;  /* 0x0000e800ffce7b82 */ /* 0x000ea40000000800 */
[----:B------:R-:W-:Y:S01]  /*33f60*/  LDGSTS.E [R0+0x70], desc[UR22][R200.64], !P4 ;  /* 0x00070000c8007fae */ /* 0x000fe2000e1a1016 */
[----:B------:R-:W-:Y:S01]  /*33f70*/  ISETP.GE.U32.AND P4, PT, R202, 0x7ffffd60, PT ;  /* 0x7ffffd60ca00780c */ /* 0x000fe20003f86070 */
[----:B---3--:R-:W-:-:S04]  /*33f80*/  IMAD.WIDE R202, R2, 0x4, R208 ;  /* 0x0000000402ca7825 */ /* 0x008fc800078e02d0 */
[----:B------:R-:W3:Y:S01]  /*33f90*/  LDC R208, c[0x0][0x3a0] ;  /* 0x0000e800ffd07b82 */ /* 0x000ee20000000800 */
[----:B------:R-:W-:Y:S01]  /*33fa0*/  LDGSTS.E [R0+0x74], desc[UR22][R202.64], !P6 ;  /* 0x00074000ca007fae */ /* 0x000fe2000f1a1016 */
[----:B------:R-:W-:Y:S01]  /*33fb0*/  ISETP.GE.U32.AND P6, PT, R204, 0x7ffffd5f, PT ;  /* 0x7ffffd5fcc00780c */ /* 0x000fe20003fc6070 */
[----:B------:R-:W-:Y:S02]  /*33fc0*/  IMAD.WIDE R204, R2, 0x4, R246 ;  /* 0x0000000402cc7825 */ /* 0x000fe400078e02f6 */
[----:B------:R-:W4:Y:S04]  /*33fd0*/  LDL.LU.64 R246, [R1+0x70] ;  /* 0x0000700001f67983 */ /* 0x000f280000300a00 */
[----:B------:R-:W-:Y:S01]  /*33fe0*/  LDGSTS.E [R0+0x78], desc[UR22][R204.64], !P5 ;  /* 0x00078000cc007fae */ /* 0x000fe2000e9a1016 */
[----:B--2---:R-:W-:-:S03]  /*33ff0*/  VIADD R206, R206, 0xfffffddd ;  /* 0xfffffdddcece7836 */ /* 0x004fc60000000000 */
[----:B------:R-:W2:Y:S02]  /*34000*/  LDL.LU.64 R222, [R1+0x78] ;  /* 0x0000780001de7983 */ /* 0x000ea40000300a00 */
[----:B------:R-:W-:Y:S01]  /*34010*/  ISETP.GE.U32.AND P5, PT, R206, 0x7ffffd5e, PT ;  /* 0x7ffffd5ece00780c */ /* 0x000fe20003fa6070 */
[----:B------:R-:W-:Y:S01]  /*34020*/  IMAD.WIDE R206, R2, 0x4, R212 ;  /* 0x0000000402ce7825 */ /* 0x000fe200078e02d4 */
[----:B------:R-:W2:Y:S01]  /*34030*/  LDL.LU.64 R224, [R1+0x80] ;  /* 0x0000800001e07983 */ /* 0x000ea20000300a00 */
[----:B------:R-:W1:Y:S02]  /*34040*/  LDC R212, c[0x0][0x3a0] ;  /* 0x0000e800ffd47b82 */ /* 0x000e640000000800 */
[----:B---3--:R-:W-:Y:S01]  /*34050*/  VIADD R208, R208, 0xfffffddc ;  /* 0xfffffddcd0d07836 */ /* 0x008fe20000000000 */
[----:B------:R-:W-:Y:S04]  /*34060*/  LDGSTS.E [R0+0x7c], desc[UR22][R206.64], !P3 ;  /* 0x0007c000ce007fae */ /* 0x000fe8000d9a1016 */
[----:B------:R-:W-:Y:S01]  /*34070*/  ISETP.GE.U32.AND P3, PT, R208, 0x7ffffd5d, PT ;  /* 0x7ffffd5dd000780c */ /* 0x000fe20003f66070 */
[----:B------:R-:W-:Y:S01]  /*34080*/  IMAD.WIDE R208, R2, 0x4, R214 ;  /* 0x0000000402d07825 */ /* 0x000fe200078e02d6 */
[----:B----4-:R-:W-:Y:S01]  /*34090*/  IADD3 R210, PT, PT, R210, -0x225, RZ ;  /* 0xfffffddbd2d27810 */ /* 0x010fe20007ffe0ff */
[----:B------:R-:W3:Y:S01]  /*340a0*/  LDC R214, c[0x0][0x3a0] ;  /* 0x0000e800ffd67b82 */ /* 0x000ee20000000800 */
[----:B------:R-:W4:Y:S04]  /*340b0*/  LDL.LU.64 R226, [R1+0x88] ;  /* 0x0000880001e27983 */ /* 0x000f280000300a00 */
[----:B------:R-:W-:Y:S01]  /*340c0*/  LDGSTS.E [R0+0x80], desc[UR22][R208.64], !P4 ;  /* 0x00080000d0007fae */ /* 0x000fe2000e1a1016 */
[----:B------:R-:W-:Y:S01]  /*340d0*/  ISETP.GE.U32.AND P4, PT, R210, 0x7ffffd5c, PT ;  /* 0x7ffffd5cd200780c */ /* 0x000fe20003f86070 */
[----:B------:R-:W-:-:S02]  /*340e0*/  IMAD.WIDE R210, R2, 0x4, R216 ;  /* 0x0000000402d27825 */ /* 0x000fc400078e02d8 */
[----:B------:R-:W4:Y:S01]  /*340f0*/  LDL.LU.64 R228, [R1+0x90] ;  /* 0x0000900001e47983 */ /* 0x000f220000300a00 */
[----:B------:R-:W3:Y:S03]  /*34100*/  LDC R216, c[0x0][0x3a0] ;  /* 0x0000e800ffd87b82 */ /* 0x000ee60000000800 */
[----:B------:R-:W-:Y:S01]  /*34110*/  LDGSTS.E [R0+0x84], desc[UR22][R210.64], !P6 ;  /* 0x00084000d2007fae */ /* 0x000fe2000f1a1016 */
[----:B-1----:R-:W-:-:S05]  /*34120*/  VIADD R212, R212, 0xfffffdda ;  /* 0xfffffddad4d47836 */ /* 0x002fca0000000000 */
[----:B------:R-:W-:Y:S01]  /*34130*/  ISETP.GE.U32.AND P6, PT, R212, 0x7ffffd5b, PT ;  /* 0x7ffffd5bd400780c */ /* 0x000fe20003fc6070 */
[----:B------:R-:W-:Y:S02]  /*34140*/  IMAD.WIDE R212, R2, 0x4, R218 ;  /* 0x0000000402d47825 */ /* 0x000fe400078e02da */
[----:B------:R-:W1:Y:S02]  /*34150*/  LDC R218, c[0x0][0x3a0] ;  /* 0x0000e800ffda7b82 */ /* 0x000e640000000800 */
[----:B---3--:R-:W-:Y:S01]  /*34160*/  VIADD R214, R214, 0xfffffdd9 ;  /* 0xfffffdd9d6d67836 */ /* 0x008fe20000000000 */
[----:B------:R-:W-:Y:S04]  /*34170*/  LDGSTS.E [R0+0x88], desc[UR22][R212.64], !P5 ;  /* 0x00088000d4007fae */ /* 0x000fe8000e9a1016 */
[----:B------:R-:W-:Y:S01]  /*34180*/  ISETP.GE.U32.AND P5, PT, R214, 0x7ffffd5a, PT ;  /* 0x7ffffd5ad600780c */ /* 0x000fe20003fa6070 */
[----:B------:R-:W-:-:S02]  /*34190*/  IMAD.WIDE R214, R2, 0x4, R246 ;  /* 0x0000000402d67825 */ /* 0x000fc400078e02f6 */
[----:B------:R-:W3:Y:S02]  /*341a0*/  LDL.LU.64 R246, [R1+0x98] ;  /* 0x0000980001f67983 */ /* 0x000ee40000300a00 */
[----:B------:R-:W-:Y:S02]  /*341b0*/  VIADD R216, R216, 0xfffffdd8 ;  /* 0xfffffdd8d8d87836 */ /* 0x000fe40000000000 */
[----:B------:R-:W-:Y:S03]  /*341c0*/  LDGSTS.E [R0+0x8c], desc[UR22][R214.64], !P3 ;  /* 0x0008c000d6007fae */ /* 0x000fe6000d9a1016 */
[----:B------:R-:W-:Y:S01]  /*341d0*/  ISETP.GE.U32.AND P3, PT, R216, 0x7ffffd59, PT ;  /* 0x7ffffd59d800780c */ /* 0x000fe20003f66070 */
[----:B--2---:R-:W-:Y:S01]  /*341e0*/  IMAD.WIDE R216, R2, 0x4, R222 ;  /* 0x0000000402d87825 */ /* 0x004fe200078e02de */
[----:B------:R-:W2:Y:S01]  /*341f0*/  LDL.LU.64 R232, [R1+0xa0] ;  /* 0x0000a00001e87983 */ /* 0x000ea20000300a00 */
[----:B------:R-:W4:Y:S01]  /*34200*/  LDC R222, c[0x0][0x3a0] ;  /* 0x0000e800ffde7b82 */ /* 0x000f220000000800 */
[----:B-1----:R-:W-:-:S02]  /*34210*/  IADD3 R218, PT, PT, R218, -0x229, RZ ;  /* 0xfffffdd7dada7810 */ /* 0x002fc40007ffe0ff */
[----:B------:R-:W-:Y:S02]  /*34220*/  LDGSTS.E [R0+0x90], desc[UR22][R216.64], !P4 ;  /* 0x00090000d8007fae */ /* 0x000fe4000e1a1016 */
[----:B------:R-:W-:Y:S01]  /*34230*/  ISETP.GE.U32.AND P4, PT, R218, 0x7ffffd58, PT ;  /* 0x7ffffd58da00780c */ /* 0x000fe20003f86070 */
[----:B------:R-:W-:Y:S01]  /*34240*/  IMAD.WIDE R218, R2, 0x4, R224 ;  /* 0x0000000402da7825 */ /* 0x000fe200078e02e0 */
[----:B------:R-:W2:Y:S01]  /*34250*/  LDL.LU.64 R234, [R1+0xa8] ;  /* 0x0000a80001ea7983 */ /* 0x000ea20000300a00 */
[----:B------:R-:W1:Y:S03]  /*34260*/  LDC R224, c[0x0][0x3a0] ;  /* 0x0000e800ffe07b82 */ /* 0x000e660000000800 */
[----:B------:R-:W2:Y:S04]  /*34270*/  LDL.LU.64 R236, [R1+0xb0] ;  /* 0x0000b00001ec7983 */ /* 0x000ea80000300a00 */
[----:B------:R-:W-:Y:S01]  /*34280*/  LDGSTS.E [R0+0x94], desc[UR22][R218.64], !P6 ;  /* 0x00094000da007fae */ /* 0x000fe2000f1a1016 */
[----:B------:R-:W-:Y:S01]  /*34290*/  ISETP.GE.U32.AND P6, PT, R220, 0x7ffffd57, PT ;  /* 0x7ffffd57dc00780c */ /* 0x000fe20003fc6070 */
[----:B----4-:R-:W-:-:S02]  /*342a0*/  IMAD.WIDE R220, R2, 0x4, R226 ;  /* 0x0000000402dc7825 */ /* 0x010fc400078e02e2 */
[----:B------:R-:W4:Y:S01]  /*342b0*/  LDL.LU.64 R44, [R1+0xb8] ;  /* 0x0000b800012c7983 */ /* 0x000f220000300a00 */
[----:B------:R-:W3:Y:S03]  /*342c0*/  LDC R226, c[0x0][0x3a0] ;  /* 0x0000e800ffe27b82 */ /* 0x000ee60000000800 */
[----:B------:R-:W-:Y:S01]  /*342d0*/  LDGSTS.E [R0+0x98], desc[UR22][R220.64], !P5 ;  /* 0x00098000dc007fae */ /* 0x000fe2000e9a1016 */
[----:B------:R-:W-:-:S05]  /*342e0*/  VIADD R222, R222, 0xfffffdd5 ;  /* 0xfffffdd5dede7836 */ /* 0x000fca0000000000 */
[----:B------:R-:W-:Y:S01]  /*342f0*/  ISETP.GE.U32.AND P5, PT, R222, 0x7ffffd56, PT ;  /* 0x7ffffd56de00780c */ /* 0x000fe20003fa6070 */
[----:B------:R-:W-:Y:S02]  /*34300*/  IMAD.WIDE R222, R2, 0x4, R228 ;  /* 0x0000000402de7825 */ /* 0x000fe400078e02e4 */
[----:B------:R-:W2:Y:S02]  /*34310*/  LDC R228, c[0x0][0x3a0] ;  /* 0x0000e800ffe47b82 */ /* 0x000ea40000000800 */
[----:B-1----:R-:W-:Y:S01]  /*34320*/  VIADD R224, R224, 0xfffffdd4 ;  /* 0xfffffdd4e0e07836 */ /* 0x002fe20000000000 */
[----:B------:R-:W-:Y:S04]  /*34330*/  LDGSTS.E [R0+0x9c], desc[UR22][R222.64], !P3 ;  /* 0x0009c000de007fae */ /* 0x000fe8000d9a1016 */
[----:B------:R-:W-:Y:S01]  /*34340*/  ISETP.GE.U32.AND P3, PT, R224, 0x7ffffd55, PT ;  /* 0x7ffffd55e000780c */ /* 0x000fe20003f66070 */
[----:B---3--:R-:W-:-:S02]  /*34350*/  IMAD.WIDE R224, R2, 0x4, R246 ;  /* 0x0000000402e07825 */ /* 0x008fc400078e02f6 */
[----:B------:R-:W3:Y:S04]  /*34360*/  LDL.LU.64 R246, [R1+0xc0] ;  /* 0x0000c00001f67983 */ /* 0x000ee80000300a00 */
[----:B------:R-:W3:Y:S01]  /*34370*/  LDL.LU.64 R64, [R1+0xc8] ;  /* 0x0000c80001407983 */ /* 0x000ee20000300a00 */
[----:B------:R-:W-:-:S03]  /*34380*/  IADD3 R226, PT, PT, R226, -0x22d, RZ ;  /* 0xfffffdd3e2e27810 */ /* 0x000fc60007ffe0ff */
[----:B------:R-:W-:Y:S01]  /*34390*/  LDGSTS.E [R0+0xa0], desc[UR22][R224.64], !P4 ;  /* 0x000a0000e0007fae */ /* 0x000fe2000e1a1016 */
[----:B------:R-:W-:Y:S01]  /*343a0*/  ISETP.GE.U32.AND P4, PT, R226, 0x7ffffd54, PT ;  /* 0x7ffffd54e200780c */ /* 0x000fe20003f86070 */
[----:B--2---:R-:W-:Y:S02]  /*343b0*/  IMAD.WIDE R226, R2, 0x4, R232 ;  /* 0x0000000402e27825 */ /* 0x004fe400078e02e8 */
[----:B------:R-:W1:Y:S01]  /*343c0*/  LDC R232, c[0x0][0x3a0] ;  /* 0x0000e800ffe87b82 */ /* 0x000e620000000800 */
[----:B------:R-:W2:Y:S01]  /*343d0*/  LDL.LU.64 R24, [R1+0xd0] ;  /* 0x0000d00001187983 */ /* 0x000ea20000300a00 */
[----:B------:R-:W-:-:S03]  /*343e0*/  VIADD R228, R228, 0xfffffdd2 ;  /* 0xfffffdd2e4e47836 */ /* 0x000fc60000000000 */
[----:B------:R-:W-:Y:S02]  /*343f0*/  LDGSTS.E [R0+0xa4], desc[UR22][R226.64], !P6 ;  /* 0x000a4000e2007fae */ /* 0x000fe4000f1a1016 */
[----:B------:R-:W-:Y:S01]  /*34400*/  ISETP.GE.U32.AND P6, PT, R228, 0x7ffffd53, PT ;  /* 0x7ffffd53e400780c */ /* 0x000fe20003fc6070 */
[----:B------:R-:W-:Y:S01]  /*34410*/  IMAD.WIDE R228, R2, 0x4, R234 ;  /* 0x0000000402e47825 */ /* 0x000fe200078e02ea */
[----:B------:R-:W2:Y:S01]  /*34420*/  LDL.LU.64 R26, [R1+0xd8] ;  /* 0x0000d800011a7983 */ /* 0x000ea20000300a00 */
[----:B------:R-:W4:Y:S03]  /*34430*/  LDC R234, c[0x0][0x3a0] ;  /* 0x0000e800ffea7b82 */ /* 0x000f260000000800 */
[----:B------:R-:W-:Y:S01]  /*34440*/  LDGSTS.E [R0+0xa8], desc[UR22][R228.64], !P5 ;  /* 0x000a8000e4007fae */ /* 0x000fe2000e9a1016 */
[----:B------:R-:W-:Y:S01]  /*34450*/  ISETP.GE.U32.AND P5, PT, R230, 0x7ffffd52, PT ;  /* 0x7ffffd52e600780c */ /* 0x000fe20003fa6070 */
[----:B------:R-:W-:-:S03]  /*34460*/  IMAD.WIDE R230, R2, 0x4, R236 ;  /* 0x0000000402e67825 */ /* 0x000fc600078e02ec */
[----:B------:R-:W4:Y:S02]  /*34470*/  LDC R236, c[0x0][0x3a0] ;  /* 0x0000e800ffec7b82 */ /* 0x000f240000000800 */
[----:B------:R-:W-:Y:S01]  /*34480*/  LDGSTS.E [R0+0xac], desc[UR22][R230.64], !P3 ;  /* 0x000ac000e6007fae */ /* 0x000fe2000d9a1016 */
[----:B-1----:R-:W-:-:S05]  /*34490*/  VIADD R232, R232, 0xfffffdd0 ;  /* 0xfffffdd0e8e87836 */ /* 0x002fca0000000000 */
[----:B------:R-:W-:Y:S01]  /*344a0*/  ISETP.GE.U32.AND P3, PT, R232, 0x7ffffd51, PT ;  /* 0x7ffffd51e800780c */ /* 0x000fe20003f66070 */
[----:B----4-:R-:W-:Y:S02]  /*344b0*/  IMAD.WIDE R232, R2, 0x4, R44 ;  /* 0x0000000402e87825 */ /* 0x010fe400078e022c */
[----:B------:R-:W4:Y:S01]  /*344c0*/  LDL.LU.64 R44, [R1+0xe0] ;  /* 0x0000e000012c7983 */ /* 0x000f220000300a00 */
[----:B------:R-:W-:-:S03]  /*344d0*/  IADD3 R234, PT, PT, R234, -0x231, RZ ;  /* 0xfffffdcfeaea7810 */ /* 0x000fc60007ffe0ff */
[----:B------:R-:W-:Y:S01]  /*344e0*/  LDGSTS.E [R0+0xb0], desc[UR22][R232.64], !P4 ;  /* 0x000b0000e8007fae */ /* 0x000fe2000e1a1016 */
[----:B------:R-:W-:Y:S01]  /*344f0*/  ISETP.GE.U32.AND P4, PT, R234, 0x7ffffd50, PT ;  /* 0x7ffffd50ea00780c */ /* 0x000fe20003f86070 */
[----:B------:R-:W-:Y:S02]  /*34500*/  VIADD R236, R236, 0xfffffdce ;  /* 0xfffffdceecec7836 */ /* 0x000fe40000000000 */
[----:B---3--:R-:W-:Y:S02]  /*34510*/  IMAD.WIDE R234, R2, 0x4, R246 ;  /* 0x0000000402ea7825 */ /* 0x008fe400078e02f6 */
[----:B------:R-:W3:Y:S04]  /*34520*/  LDL.LU.64 R246, [R1+0xe8] ;  /* 0x0000e80001f67983 */ /* 0x000ee80000300a00 */
[----:B------:R-:W-:Y:S01]  /*34530*/  LDGSTS.E [R0+0xb4], desc[UR22][R234.64], !P6 ;  /* 0x000b4000ea007fae */ /* 0x000fe2000f1a1016 */
[----:B------:R-:W-:Y:S01]  /*34540*/  ISETP.GE.U32.AND P6, PT, R236, 0x7ffffd4f, PT ;  /* 0x7ffffd4fec00780c */ /* 0x000fe20003fc6070 */
[----:B------:R-:W-:-:S02]  /*34550*/  IMAD.WIDE R236, R2, 0x4, R64 ;  /* 0x0000000402ec7825 */ /* 0x000fc400078e0240 */
[----:B------:R-:W3:Y:S04]  /*34560*/  LDL.LU.64 R64, [R1+0xf0] ;  /* 0x0000f00001407983 */ /* 0x000ee80000300a00 */
[----:B------:R-:W3:Y:S04]  /*34570*/  LDL.LU.64 R12, [R1+0xf8] ;  /* 0x0000f800010c7983 */ /* 0x000ee80000300a00 */
[----:B------:R-:W-:Y:S01]  /*34580*/  LDGSTS.E [R0+0xb8], desc[UR22][R236.64], !P5 ;  /* 0x000b8000ec007fae */ /* 0x000fe2000e9a1016 */
[----:B------:R-:W-:Y:S01]  /*34590*/  ISETP.GE.U32.AND P5, PT, R238, 0x7ffffd4e, PT ;  /* 0x7ffffd4eee00780c */ /* 0x000fe20003fa6070 */
[----:B--2---:R-:W-:-:S02]  /*345a0*/  IMAD.WIDE R238, R2, 0x4, R24 ;  /* 0x0000000402ee7825 */ /* 0x004fc400078e0218 */
[----:B------:R-:W2:Y:S04]  /*345b0*/  LDL.LU.64 R24, [R1+0x100] ;  /* 0x0001000001187983 */ /* 0x000ea80000300a00 */
[----:B------:R-:W-:Y:S01]  /*345c0*/  LDGSTS.E [R0+0xbc], desc[UR22][R238.64], !P3 ;  /* 0x000bc000ee007fae */ /* 0x000fe2000d9a1016 */
[----:B------:R-:W-:Y:S01]  /*345d0*/  ISETP.GE.U32.AND P3, PT, R240, 0x7ffffd4d, PT ;  /* 0x7ffffd4df000780c */ /* 0x000fe20003f66070 */
[----:B------:R-:W-:Y:S02]  /*345e0*/  IMAD.WIDE R240, R2, 0x4, R26 ;  /* 0x0000000402f07825 */ /* 0x000fe400078e021a */
[----:B------:R-:W2:Y:S04]  /*345f0*/  LDL.LU.64 R26, [R1+0x108] ;  /* 0x00010800011a7983 */ /* 0x000ea80000300a00 */
[----:B------:R-:W-:Y:S01]  /*34600*/  LDGSTS.E [R0+0xc0], desc[UR22][R240.64], !P4 ;  /* 0x000c0000f0007fae */ /* 0x000fe2000e1a1016 */
[----:B------:R-:W-:Y:S01]  /*34610*/  ISETP.GE.U32.AND P4, PT, R242, 0x7ffffd4c, PT ;  /* 0x7ffffd4cf200780c */ /* 0x000fe20003f86070 */
[----:B------:R-:W-:-:S02]  /*34620*/  VIADD R244, R244, 0xfffffdca ;  /* 0xfffffdcaf4f47836 */ /* 0x000fc40000000000 */
[----:B----4-:R-:W-:Y:S02]  /*34630*/  IMAD.WIDE R242, R2, 0x4, R44 ;  /* 0x0000000402f27825 */ /* 0x010fe400078e022c */
[----:B------:R-:W4:Y:S04]  /*34640*/  LDL.LU.64 R44, [R1+0x110] ;  /* 0x00011000012c7983 */ /* 0x000f280000300a00 */
[----:B------:R-:W-:Y:S01]  /*34650*/  LDGSTS.E [R0+0xc4], desc[UR22][R242.64], !P6 ;  /* 0x000c4000f2007fae */ /* 0x000fe2000f1a1016 */
[----:B------:R-:W-:Y:S01]  /*34660*/  ISETP.GE.U32.AND P6, PT, R244, 0x7ffffd4b, PT ;  /* 0x7ffffd4bf400780c */ /* 0x000fe20003fc6070 */
[----:B------:R-:W-:Y:S02]  /*34670*/  VIADD R244, R248, 0xfffffdc9 ;  /* 0xfffffdc9f8f47836 */ /* 0x000fe40000000000 */
[----:B---3--:R-:W-:-:S02]  /*34680*/  IMAD.WIDE R248, R2, 0x4, R64 ;  /* 0x0000000402f87825 */ /* 0x008fc400078e0240 */
[----:B------:R-:W3:Y:S02]  /*34690*/  LDL.LU.64 R64, [R1+0x118] ;  /* 0x0001180001407983 */ /* 0x000ee40000300a00 */
[----:B------:R-:W-:-:S05]  /*346a0*/  IMAD.WIDE R246, R2, 0x4, R246 ;  /* 0x0000000402f67825 */ /* 0x000fca00078e02f6 */
[----:B------:R-:W-:Y:S01]  /*346b0*/  LDGSTS.E [R0+0xc8], desc[UR22][R246.64], !P5 ;  /* 0x000c8000f6007fae */ /* 0x000fe2000e9a1016 */
[----:B------:R-:W-:Y:S01]  /*346c0*/  ISETP.GE.U32.AND P5, PT, R244, 0x7ffffd4a, PT ;  /* 0x7ffffd4af400780c */ /* 0x000fe20003fa6070 */
[----:B------:R-:W-:Y:S02]  /*346d0*/  VIADD R244, R245, 0xfffffdc8 ;  /* 0xfffffdc8f5f47836 */ /* 0x000fe40000000000 */
[----:B------:R-:W-:Y:S01]  /*346e0*/  IMAD.WIDE R250, R2, 0x4, R12 ;  /* 0x0000000402fa7825 */ /* 0x000fe200078e020c */
[----:B------:R-:W-:Y:S01]  /*346f0*/  LDGSTS.E [R0+0xcc], desc[UR22][R248.64], !P3 ;  /* 0x000cc000f8007fae */ /* 0x000fe2000d9a1016 */
[----:B------:R-:W1:Y:S03]  /*34700*/  LDC R245, c[0x0][0x3a0] ;  /* 0x0000e800fff57b82 */ /* 0x000e660000000800 */
[----:B------:R-:W3:Y:S01]  /*34710*/  LDL.LU.64 R12, [R1+0x120] ;  /* 0x00012000010c7983 */ /* 0x000ee20000300a00 */
[----:B------:R-:W-:-:S02]  /*34720*/  ISETP.GE.U32.AND P3, PT, R244, 0x7ffffd49, PT ;  /* 0x7ffffd49f400780c */ /* 0x000fc40003f66070 */
[----:B------:R-:W-:Y:S01]  /*34730*/  IADD3 R244, PT, PT, R4, -0x239, RZ ;  /* 0xfffffdc704f47810 */ /* 0x000fe20007ffe0ff */
[C---:B--2---:R-:W-:Y:S01]  /*34740*/  IMAD.WIDE R4, R2.reuse, 0x4, R24 ;  /* 0x0000000402047825 */ /* 0x044fe200078e0218 */
[----:B------:R-:W-:Y:S04]  /*34750*/  LDGSTS.E [R0+0xd0], desc[UR22][R250.64], !P4 ;  /* 0x000d0000fa007fae */ /* 0x000fe8000e1a1016 */
[----:B------:R2:W-:Y:S04]  /*34760*/  STL.64 [R1], R4 ;  /* 0x0000000401007387 */ /* 0x0005e80000100a00 */
[----:B------:R-:W3:Y:S04]  /*34770*/  LDL.LU.64 R24, [R1+0x128] ;  /* 0x0001280001187983 */ /* 0x000ee80000300a00 */
[----:B------:R2:W-:Y:S02]  /*34780*/  LDGSTS.E [R0+0xd4], desc[UR22][R4.64], !P6 ;  /* 0x000d400004007fae */ /* 0x0005e4000f1a1016 */
[----:B--2---:R-:W-:-:S02]  /*34790*/  IMAD.WIDE R4, R2, 0x4, R26 ;  /* 0x0000000402047825 */ /* 0x004fc400078e021a */
[----:B------:R-:W2:Y:S04]  /*347a0*/  LDL.LU.64 R26, [R1+0x130] ;  /* 0x00013000011a7983 */ /* 0x000ea80000300a00 */
[----:B------:R4:W-:Y:S04]  /*347b0*/  STL.64 [R1+0x8], R4 ;  /* 0x0000080401007387 */ /* 0x0009e80000100a00 */
[----:B------:R4:W-:Y:S02]  /*347c0*/  LDGSTS.E [R0+0xd8], desc[UR22][R4.64], !P5 ;  /* 0x000d800004007fae */ /* 0x0009e4000e9a1016 */
[----:B----4-:R-:W-:-:S02]  /*347d0*/  IMAD.WIDE R4, R2, 0x4, R44 ;  /* 0x0000000402047825 */ /* 0x010fc400078e022c */
[----:B------:R-:W4:Y:S04]  /*347e0*/  LDL.LU.64 R44, [R1+0x138] ;  /* 0x00013800012c7983 */ /* 0x000f280000300a00 */
[----:B------:R3:W-:Y:S04]  /*347f0*/  STL.64 [R1+0x10], R4 ;  /* 0x0000100401007387 */ /* 0x0007e80000100a00 */
[----:B------:R3:W-:Y:S02]  /*34800*/  LDGSTS.E [R0+0xdc], desc[UR22][R4.64], !P3 ;  /* 0x000dc00004007fae */ /* 0x0007e4000d9a1016 */
[----:B---3--:R-:W-:-:S05]  /*34810*/  IMAD.WIDE R4, R2, 0x4, R64 ;  /* 0x0000000402047825 */ /* 0x008fca00078e0240 */
[----:B------:R3:W-:Y:S04]  /*34820*/  STL.64 [R1+0x18], R4 ;  /* 0x0000180401007387 */ /* 0x0007e80000100a00 */
[----:B------:R-:W4:Y:S01]  /*34830*/  LDL.LU.64 R64, [R1+0x140] ;  /* 0x0001400001407983 */ /* 0x000f220000300a00 */
[----:B------:R-:W-:Y:S01]  /*34840*/  ISETP.GE.U32.AND P4, PT, R244, 0x7ffffd48, PT ;  /* 0x7ffffd48f400780c */ /* 0x000fe20003f86070 */
[----:B------:R-:W-:Y:S02]  /*34850*/  VIADD R244, R6, 0xfffffdc6 ;  /* 0xfffffdc606f47836 */ /* 0x000fe40000000000 */
[----:B------:R-:W2:Y:S03]  /*34860*/  LDC R6, c[0x0][0x3a0] ;  /* 0x0000e800ff067b82 */ /* 0x000ea60000000800 */
[----:B------:R-:W-:Y:S01]  /*34870*/  ISETP.GE.U32.AND P6, PT, R244, 0x7ffffd47, PT ;  /* 0x7ffffd47f400780c */ /* 0x000fe20003fc6070 */
[----:B------:R-:W-:-:S04]  /*34880*/  VIADD R244, R252, 0xfffffdc5 ;  /* 0xfffffdc5fcf47836 */ /* 0x000fc80000000000 */
[----:B------:R-:W2:Y:S02]  /*34890*/  LDC R252, c[0x0][0x3a0] ;  /* 0x0000e800fffc7b82 */ /* 0x000ea40000000800 */
[----:B------:R3:W-:Y:S01]  /*348a0*/  LDGSTS.E [R0+0xe0], desc[UR22][R4.64], !P4 ;  /* 0x000e000004007fae */ /* 0x0007e2000e1a1016 */
[----:B------:R-:W-:Y:S01]  /*348b0*/  ISETP.GE.U32.AND P5, PT, R244, 0x7ffffd46, PT ;  /* 0x7ffffd46f400780c */ /* 0x000fe20003fa6070 */
[----:B-1----:R-:W-:-:S04]  /*348c0*/  VIADD R244, R245, 0xfffffdc4 ;  /* 0xfffffdc4f5f47836 */ /* 0x002fc80000000000 */
[----:B------:R-:W1:Y:S01]  /*348d0*/  LDC R245, c[0x0][0x3a0] ;  /* 0x0000e800fff57b82 */ /* 0x000e620000000800 */
[----:B---3--:R-:W-:Y:S01]  /*348e0*/  IMAD.WIDE R4, R2, 0x4, R12 ;  /* 0x0000000402047825 */ /* 0x008fe200078e020c */
[----:B------:R-:W-:-:S04]  /*348f0*/  ISETP.GE.U32.AND P3, PT, R244, 0x7ffffd45, PT ;  /* 0x7ffffd45f400780c */ /* 0x000fc80003f66070 */
[----:B------:R3:W-:Y:S04]  /*34900*/  STL.64 [R1+0x20], R4 ;  /* 0x0000200401007387 */ /* 0x0007e80000100a00 */
[----:B------:R-:W4:Y:S04]  /*34910*/  LDL.LU.64 R12, [R1+0x148] ;  /* 0x00014800010c7983 */ /* 0x000f280000300a00 */
[----:B------:R3:W-:Y:S01]  /*34920*/  LDGSTS.E [R0+0xe4], desc[UR22][R4.64], !P6 ;  /* 0x000e400004007fae */ /* 0x0007e2000f1a1016 */
[----:B------:R-:W-:Y:S02]  /*34930*/  IADD3 R244, PT, PT, R7, -0x23d, RZ ;  /* 0xfffffdc307f47810 */ /* 0x000fe40007ffe0ff */
[----:B------:R-:W1:Y:S01]  /*34940*/  LDC R7, c[0x0][0x3a0] ;  /* 0x0000e800ff077b82 */ /* 0x000e620000000800 */
[----:B---3--:R-:W-:-:S02]  /*34950*/  IMAD.WIDE R4, R2, 0x4, R24 ;  /* 0x0000000402047825 */ /* 0x008fc400078e0218 */
[----:B------:R-:W3:Y:S04]  /*34960*/  LDL.LU.64 R24, [R1+0x150] ;  /* 0x0001500001187983 */ /* 0x000ee80000300a00 */
[----:B------:R2:W-:Y:S04]  /*34970*/  STL.64 [R1+0x28], R4 ;  /* 0x0000280401007387 */ /* 0x0005e80000100a00 */
[----:B------:R2:W-:Y:S01]  /*34980*/  LDGSTS.E [R0+0xe8], desc[UR22][R4.64], !P5 ;  /* 0x000e800004007fae */ /* 0x0005e2000e9a1016 */
[----:B------:R-:W-:Y:S01]  /*34990*/  ISETP.GE.U32.AND P4, PT, R244, 0x7ffffd44, PT ;  /* 0x7ffffd44f400780c */ /* 0x000fe20003f86070 */
[----:B--2---:R-:W-:-:S02]  /*349a0*/  IMAD.WIDE R4, R2, 0x4, R26 ;  /* 0x0000000402047825 */ /* 0x004fc400078e021a */
[----:B------:R-:W2:Y:S04]  /*349b0*/  LDL.LU.64 R26, [R1+0x158] ;  /* 0x00015800011a7983 */ /* 0x000ea80000300a00 */
[----:B------:R4:W-:Y:S04]  /*349c0*/  STL.64 [R1+0x30], R4 ;  /* 0x0000300401007387 */ /* 0x0009e80000100a00 */
[----:B------:R4:W-:Y:S02]  /*349d0*/  LDGSTS.E [R0+0xec], desc[UR22][R4.64], !P3 ;  /* 0x000ec00004007fae */ /* 0x0009e4000d9a1016 */
[----:B----4-:R-:W-:-:S05]  /*349e0*/  IMAD.WIDE R4, R2, 0x4, R44 ;  /* 0x0000000402047825 */ /* 0x010fca00078e022c */
[----:B------:R4:W-:Y:S04]  /*349f0*/  STL.64 [R1+0x38], R4 ;  /* 0x0000380401007387 */ /* 0x0009e80000100a00 */
[----:B------:R-:W2:Y:S04]  /*34a00*/  LDL.LU.64 R44, [R1+0x160] ;  /* 0x00016000012c7983 */ /* 0x000ea80000300a00 */
[----:B------:R4:W-:Y:S02]  /*34a10*/  LDGSTS.E [R0+0xf0], desc[UR22][R4.64], !P4 ;  /* 0x000f000004007fae */ /* 0x0009e4000e1a1016 */
[----:B----4-:R-:W-:-:S05]  /*34a20*/  IMAD.WIDE R4, R2, 0x4, R64 ;  /* 0x0000000402047825 */ /* 0x010fca00078e0240 */
[----:B------:R4:W-:Y:S04]  /*34a30*/  STL.64 [R1+0x40], R4 ;  /* 0x0000400401007387 */ /* 0x0009e80000100a00 */
[----:B------:R-:W2:Y:S01]  /*34a40*/  LDL.LU.64 R64, [R1+0x168] ;  /* 0x0001680001407983 */ /* 0x000ea20000300a00 */
[----:B------:R-:W-:Y:S02]  /*34a50*/  VIADD R244, R6, 0xfffffdc2 ;  /* 0xfffffdc206f47836 */ /* 0x000fe40000000000 */
[----:B------:R-:W3:Y:S03]  /*34a60*/  LDC R6, c[0x0][0x3a0] ;  /* 0x0000e800ff067b82 */ /* 0x000ee60000000800 */
[----:B------:R-:W-:Y:S01]  /*34a70*/  ISETP.GE.U32.AND P6, PT, R244, 0x7ffffd43, PT ;  /* 0x7ffffd43f400780c */ /* 0x000fe20003fc6070 */
[----:B------:R-:W-:-:S04]  /*34a80*/  VIADD R244, R252, 0xfffffdc1 ;  /* 0xfffffdc1fcf47836 */ /* 0x000fc80000000000 */
[----:B------:R-:W2:Y:S01]  /*34a90*/  LDC R252, c[0x0][0x3a0] ;  /* 0x0000e800fffc7b82 */ /* 0x000ea20000000800 */
[----:B------:R-:W-:Y:S01]  /*34aa0*/  ISETP.GE.U32.AND P5, PT, R244, 0x7ffffd42, PT ;  /* 0x7ffffd42f400780c */ /* 0x000fe20003fa6070 */
[----:B-1----:R-:W-:-:S05]  /*34ab0*/  VIADD R244, R245, 0xfffffdc0 ;  /* 0xfffffdc0f5f47836 */ /* 0x002fca0000000000 */
[----:B------:R-:W-:Y:S01]  /*34ac0*/  ISETP.GE.U32.AND P3, PT, R244, 0x7ffffd41, PT ;  /* 0x7ffffd41f400780c */ /* 0x000fe20003f66070 */
[----:B------:R4:W-:Y:S01]  /*34ad0*/  LDGSTS.E [R0+0xf4], desc[UR22][R4.64], !P6 ;  /* 0x000f400004007fae */ /* 0x0009e2000f1a1016 */
[----:B------:R-:W-:Y:S01]  /*34ae0*/  IADD3 R244, PT, PT, R7, -0x241, RZ ;  /* 0xfffffdbf07f47810 */ /* 0x000fe20007ffe0ff */
[----:B------:R-:W1:Y:S01]  /*34af0*/  LDC R245, c[0x0][0x3a0] ;  /* 0x0000e800fff57b82 */ /* 0x000e620000000800 */
[----:B----4-:R-:W-:-:S07]  /*34b00*/  IMAD.WIDE R4, R2, 0x4, R12 ;  /* 0x0000000402047825 */ /* 0x010fce00078e020c */
[----:B------:R-:W4:Y:S01]  /*34b10*/  LDC R7, c[0x0][0x3a0] ;  /* 0x0000e800ff077b82 */ /* 0x000f220000000800 */
[----:B------:R-:W4:Y:S04]  /*34b20*/  LDL.LU.64 R12, [R1+0x170] ;  /* 0x00017000010c7983 */ /* 0x000f280000300a00 */
[----:B------:R3:W-:Y:S04]  /*34b30*/  STL.64 [R1+0x48], R4 ;  /* 0x0000480401007387 */ /* 0x0007e80000100a00 */
[----:B------:R3:W-:Y:S01]  /*34b40*/  LDGSTS.E [R0+0xf8], desc[UR22][R4.64], !P5 ;  /* 0x000f800004007fae */ /* 0x0007e2000e9a1016 */
[----:B------:R-:W-:Y:S01]  /*34b50*/  ISETP.GE.U32.AND P4, PT, R244, 0x7ffffd40, PT ;  /* 0x7ffffd40f400780c */ /* 0x000fe20003f86070 */
[----:B---3--:R-:W-:-:S02]  /*34b60*/  VIADD R244, R6, 0xfffffdbe ;  /* 0xfffffdbe06f47836 */ /* 0x008fc40000000000 */
[----:B------:R-:W3:Y:S01]  /*34b70*/  LDC R6, c[0x0][0x3a0] ;  /* 0x0000e800ff067b82 */ /* 0x000ee20000000800 */
[----:B------:R-:W-:Y:S02]  /*34b80*/  IMAD.WIDE R4, R2, 0x4, R24 ;  /* 0x0000000402047825 */ /* 0x000fe400078e0218 */
[----:B------:R-:W4:Y:S04]  /*34b90*/  LDL.LU.64 R24, [R1+0x178] ;  /* 0x0001780001187983 */ /* 0x000f280000300a00 */
[----:B------:R2:W-:Y:S04]  /*34ba0*/  STL.64 [R1+0x50], R4 ;  /* 0x0000500401007387 */ /* 0x0005e80000100a00 */
[----:B------:R2:W-:Y:S01]  /*34bb0*/  LDGSTS.E [R0+0xfc], desc[UR22][R4.64], !P3 ;  /* 0x000fc00004007fae */ /* 0x0005e2000d9a1016 */
[----:B------:R-:W-:Y:S01]  /*34bc0*/  ISETP.GE.U32.AND P6, PT, R244, 0x7ffffd3f, PT ;  /* 0x7ffffd3ff400780c */ /* 0x000fe20003fc6070 */
[----:B--2---:R-:W-:-:S05]  /*34bd0*/  IMAD.WIDE R4, R2, 0x4, R26 ;  /* 0x0000000402047825 */ /* 0x004fca00078e021a */
[----:B------:R2:W-:Y:S04]  /*34be0*/  STL.64 [R1+0x58], R4 ;  /* 0x0000580401007387 */ /* 0x0005e80000100a00 */
[----:B------:R-:W4:Y:S04]  /*34bf0*/  LDL.LU.64 R26, [R1+0x180] ;  /* 0x00018000011a7983 */ /* 0x000f280000300a00 */
[----:B------:R2:W-:Y:S02]  /*34c00*/  LDGSTS.E [R0+0x100], desc[UR22][R4.64], !P4 ;  /* 0x0010000004007fae */ /* 0x0005e4000e1a1016 */
[----:B--2---:R-:W-:-:S05]  /*34c10*/  IMAD.WIDE R4, R2, 0x4, R44 ;  /* 0x0000000402047825 */ /* 0x004fca00078e022c */
[----:B------:R2:W-:Y:S04]  /*34c20*/  STL.64 [R1+0x60], R4 ;  /* 0x0000600401007387 */ /* 0x0005e80000100a00 */
[----:B------:R-:W4:Y:S04]  /*34c30*/  LDL.LU.64 R44, [R1+0x188] ;  /* 0x00018800012c7983 */ /* 0x000f280000300a00 */
[----:B------:R2:W-:Y:S02]  /*34c40*/  LDGSTS.E [R0+0x104], desc[UR22][R4.64], !P6 ;  /* 0x0010400004007fae */ /* 0x0005e4000f1a1016 */
[----:B--2---:R-:W-:-:S02]  /*34c50*/  IMAD.WIDE R4, R2, 0x4, R64 ;  /* 0x0000000402047825 */ /* 0x004fc400078e0240 */
[----:B------:R-:W2:Y:S02]  /*34c60*/  LDL.LU.64 R64, [R1+0x190] ;  /* 0x0001900001407983 */ /* 0x000ea40000300a00 */
[----:B------:R-:W-:Y:S02]  /*34c70*/  VIADD R244, R252, 0xfffffdbd ;  /* 0xfffffdbdfcf47836 */ /* 0x000fe40000000000 */
[----:B------:R-:W4:Y:S03]  /*34c80*/  LDC R252, c[0x0][0x3a0] ;  /* 0x0000e800fffc7b82 */ /* 0x000f260000000800 */
[----:B------:R-:W-:Y:S01]  /*34c90*/  ISETP.GE.U32.AND P5, PT, R244, 0x7ffffd3e, PT ;  /* 0x7ffffd3ef400780c */ /* 0x000fe20003fa6070 */
[----:B-1----:R-:W-:Y:S01]  /*34ca0*/  VIADD R244, R245, 0xfffffdbc ;  /* 0xfffffdbcf5f47836 */ /* 0x002fe20000000000 */
[----:B------:R1:W-:Y:S03]  /*34cb0*/  STL.64 [R1+0x68], R4 ;  /* 0x0000680401007387 */ /* 0x0003e60000100a00 */
[----:B------:R-:W2:Y:S01]  /*34cc0*/  LDC R245, c[0x0][0x3a0] ;  /* 0x0000e800fff57b82 */ /* 0x000ea20000000800 */
[----:B------:R-:W-:-:S02]  /*34cd0*/  ISETP.GE.U32.AND P3, PT, R244, 0x7ffffd3d, PT ;  /* 0x7ffffd3df400780c */ /* 0x000fc40003f66070 */
[----:B----4-:R-:W-:-:S05]  /*34ce0*/  IADD3 R244, PT, PT, R7, -0x245, RZ ;  /* 0xfffffdbb07f47810 */ /* 0x010fca0007ffe0ff */
[----:B------:R1:W-:Y:S01]  /*34cf0*/  LDGSTS.E [R0+0x108], desc[UR22][R4.64], !P5 ;  /* 0x0010800004007fae */ /* 0x0003e2000e9a1016 */
[----:B------:R-:W-:Y:S01]  /*34d00*/  ISETP.GE.U32.AND P4, PT, R244, 0x7ffffd3c, PT ;  /* 0x7ffffd3cf400780c */ /* 0x000fe20003f86070 */
[----:B---3--:R-:W-:Y:S01]  /*34d10*/  VIADD R244, R6, 0xfffffdba ;  /* 0xfffffdba06f47836 */ /* 0x008fe20000000000 */
[----:B------:R-:W3:Y:S01]  /*34d20*/  LDC R7, c[0x0][0x3a0] ;  /* 0x0000e800ff077b82 */ /* 0x000ee20000000800 */
[----:B-1----:R-:W-:-:S07]  /*34d30*/  IMAD.WIDE R4, R2, 0x4, R12 ;  /* 0x0000000402047825 */ /* 0x002fce00078e020c */
[----:B------:R-:W1:Y:S01]  /*34d40*/  LDC R6, c[0x0][0x3a0] ;  /* 0x0000e800ff067b82 */ /* 0x000e620000000800 */
[----:B------:R-:W4:Y:S04]  /*34d50*/  LDL.LU.64 R12, [R1+0x198] ;  /* 0x00019800010c7983 */ /* 0x000f280000300a00 */
[----:B------:R3:W-:Y:S04]  /*34d60*/  STL.64 [R1+0x70], R4 ;  /* 0x0000700401007387 */ /* 0x0007e80000100a00 */
[----:B------:R3:W-:Y:S01]  /*34d70*/  LDGSTS.E [R0+0x10c], desc[UR22][R4.64], !P3 ;  /* 0x0010c00004007fae */ /* 0x0007e2000d9a1016 */
[----:B------:R-:W-:Y:S01]  /*34d80*/  ISETP.GE.U32.AND P6, PT, R244, 0x7ffffd3b, PT ;  /* 0x7ffffd3bf400780c */ /* 0x000fe20003fc6070 */
[----:B------:R-:W-:-:S02]  /*34d90*/  VIADD R244, R252, 0xfffffdb9 ;  /* 0xfffffdb9fcf47836 */ /* 0x000fc40000000000 */
[----:B------:R-:W1:Y:S01]  /*34da0*/  LDC R252, c[0x0][0x3a0] ;  /* 0x0000e800fffc7b82 */ /* 0x000e620000000800 */
[----:B---3--:R-:W-:-:S05]  /*34db0*/  IMAD.WIDE R4, R2, 0x4, R24 ;  /* 0x0000000402047825 */ /* 0x008fca00078e0218 */
[----:B------:R3:W-:Y:S04]  /*34dc0*/  STL.64 [R1+0x78], R4 ;  /* 0x0000780401007387 */ /* 0x0007e80000100a00 */
[----:B------:R-:W4:Y:S04]  /*34dd0*/  LDL.LU.64 R24, [R1+0x1a0] ;  /* 0x0001a00001187983 */ /* 0x000f280000300a00 */
[----:B------:R3:W-:Y:S01]  /*34de0*/  LDGSTS.E [R0+0x110], desc[UR22][R4.64], !P4 ;  /* 0x0011000004007fae */ /* 0x0007e2000e1a1016 */
[----:B------:R-:W-:Y:S01]  /*34df0*/  ISETP.GE.U32.AND P5, PT, R244, 0x7ffffd3a, PT ;  /* 0x7ffffd3af400780c */ /* 0x000fe20003fa6070 */
[----:B---3--:R-:W-:-:S05]  /*34e00*/  IMAD.WIDE R4, R2, 0x4, R26 ;  /* 0x0000000402047825 */ /* 0x008fca00078e021a */
[----:B------:R3:W-:Y:S04]  /*34e10*/  STL.64 [R1+0x80], R4 ;  /* 0x0000800401007387 */ /* 0x0007e80000100a00 */
[----:B------:R-:W4:Y:S04]  /*34e20*/  LDL.LU.64 R26, [R1+0x1a8] ;  /* 0x0001a800011a7983 */ /* 0x000f280000300a00 */
[----:B------:R3:W-:Y:S02]  /*34e30*/  LDGSTS.E [R0+0x114], desc[UR22][R4.64], !P6 ;  /* 0x0011400004007fae */ /* 0x0007e4000f1a1016 */
[----:B---3--:R-:W-:-:S02]  /*34e40*/  IMAD.WIDE R4, R2, 0x4, R44 ;  /* 0x0000000402047825 */ /* 0x008fc400078e022c */
[----:B------:R-:W3:Y:S04]  /*34e50*/  LDL.LU.64 R44, [R1+0x1b0] ;  /* 0x0001b000012c7983 */ /* 0x000ee80000300a00 */
[----:B------:R2:W-:Y:S04]  /*34e60*/  STL.64 [R1+0x88], R4 ;  /* 0x0000880401007387 */ /* 0x0005e80000100a00 */
[----:B------:R2:W-:Y:S02]  /*34e70*/  LDGSTS.E [R0+0x118], desc[UR22][R4.64], !P5 ;  /* 0x0011800004007fae */ /* 0x0005e4000e9a1016 */
[----:B--2---:R-:W-:-:S02]  /*34e80*/  IMAD.WIDE R4, R2, 0x4, R64 ;  /* 0x0000000402047825 */ /* 0x004fc400078e0240 */
[----:B------:R-:W2:Y:S02]  /*34e90*/  LDL.LU.64 R64, [R1+0x1b8] ;  /* 0x0001b80001407983 */ /* 0x000ea40000300a00 */
[----:B------:R-:W-:Y:S02]  /*34ea0*/  VIADD R244, R245, 0xfffffdb8 ;  /* 0xfffffdb8f5f47836 */ /* 0x000fe40000000000 */
[----:B------:R-:W4:Y:S03]  /*34eb0*/  LDC R245, c[0x0][0x3a0] ;  /* 0x0000e800fff57b82 */ /* 0x000f260000000800 */
[----:B------:R-:W-:Y:S02]  /*34ec0*/  ISETP.GE.U32.AND P3, PT, R244, 0x7ffffd39, PT ;  /* 0x7ffffd39f400780c */ /* 0x000fe40003f66070 */
[----:B------:R-:W-:Y:S01]  /*34ed0*/  IADD3 R244, PT, PT, R7, -0x249, RZ ;  /* 0xfffffdb707f47810 */ /* 0x000fe20007ffe0ff */
[----:B------:R4:W-:Y:S02]  /*34ee0*/  STL.64 [R1+0x90], R4 ;  /* 0x0000900401007387 */ /* 0x0009e40000100a00 */
[----:B------:R-:W2:Y:S01]  /*34ef0*/  LDC R7, c[0x0][0x3a0] ;  /* 0x0000e800ff077b82 */ /* 0x000ea20000000800 */
[----:B------:R-:W-:Y:S01]  /*34f00*/  ISETP.GE.U32.AND P4, PT, R244, 0x7ffffd38, PT ;  /* 0x7ffffd38f400780c */ /* 0x000fe20003f86070 */
[----:B-1----:R-:W-:-:S06]  /*34f10*/  VIADD R244, R6, 0xfffffdb6 ;  /* 0xfffffdb606f47836 */ /* 0x002fcc0000000000 */
[----:B------:R4:W-:Y:S01]  /*34f20*/  LDGSTS.E [R0+0x11c], desc[UR22][R4.64], !P3 ;  /* 0x0011c00004007fae */ /* 0x0009e2000d9a1016 */
[----:B------:R-:W-:Y:S01]  /*34f30*/  ISETP.GE.U32.AND P6, PT, R244, 0x7ffffd37, PT ;  /* 0x7ffffd37f400780c */ /* 0x000fe20003fc6070 */
[----:B------:R-:W-:Y:S01]  /*34f40*/  VIADD R244, R252, 0xfffffdb5 ;  /* 0xfffffdb5fcf47836 */ /* 0x000fe20000000000 */
[----:B------:R-:W1:Y:S01]  /*34f50*/  LDC R6, c[0x0][0x3a0] ;  /* 0x0000e800ff067b82 */ /* 0x000e620000000800 */
[----:B----4-:R-:W-:-:S07]  /*34f60*/  IMAD.WIDE R4, R2, 0x4, R12 ;  /* 0x0000000402047825 */ /* 0x010fce00078e020c */
[----:B------:R-:W4:Y:S01]  /*34f70*/  LDC R252, c[0x0][0x3a0] ;  /* 0x0000e800fffc7b82 */ /* 0x000f220000000800 */
[----:B------:R1:W-:Y:S04]  /*34f80*/  STL.64 [R1+0x98], R4 ;  /* 0x0000980401007387 */ /* 0x0003e80000100a00 */
[----:B------:R-:W4:Y:S04]  /*34f90*/  LDL.LU.64 R12, [R1+0x1c0] ;  /* 0x0001c000010c7983 */ /* 0x000f280000300a00 */
[----:B------:R1:W-:Y:S01]  /*34fa0*/  LDGSTS.E [R0+0x120], desc[UR22][R4.64], !P4 ;  /* 0x0012000004007fae */ /* 0x0003e2000e1a1016 */
[----:B------:R-:W-:Y:S01]  /*34fb0*/  ISETP.GE.U32.AND P5, PT, R244, 0x7ffffd36, PT ;  /* 0x7ffffd36f400780c */ /* 0x000fe20003fa6070 */
[----:B------:R-:W-:-:S02]  /*34fc0*/  VIADD R244, R245, 0xfffffdb4 ;  /* 0xfffffdb4f5f47836 */ /* 0x000fc40000000000 */
[----:B------:R-:W2:Y:S01]  /*34fd0*/  LDC R245, c[0x0][0x3a0] ;  /* 0x0000e800fff57b82 */ /* 0x000ea20000000800 */
[----:B-1----:R-:W-:-:S05]  /*34fe0*/  IMAD.WIDE R4, R2, 0x4, R24 ;  /* 0x0000000402047825 */ /* 0x002fca00078e0218 */
[----:B------:R1:W-:Y:S04]  /*34ff0*/  STL.64 [R1+0xa0], R4 ;  /* 0x0000a00401007387 */ /* 0x0003e80000100a00 */
[----:B------:R-:W4:Y:S01]  /*35000*/  LDL.LU.64 R24, [R1+0x1c8] ;  /* 0x0001c80001187983 */ /* 0x000f220000300a00 */
[----:B------:R-:W-:-:S03]  /*35010*/  ISETP.GE.U32.AND P3, PT, R244, 0x7ffffd35, PT ;  /* 0x7ffffd35f400780c */ /* 0x000fc60003f66070 */
[----:B------:R1:W-:Y:S02]  /*35020*/  LDGSTS.E [R0+0x124], desc[UR22][R4.64], !P6 ;  /* 0x0012400004007fae */ /* 0x0003e4000f1a1016 */
[C---:B-1----:R-:W-:Y:S02]  /*35030*/  IMAD.WIDE R4, R2.reuse, 0x4, R26 ;  /* 0x0000000402047825 */ /* 0x042fe400078e021a */
[----:B------:R-:W4:Y:S04]  /*35040*/  LDL.LU.64 R26, [R1+0x1d0] ;  /* 0x0001d000011a7983 */ /* 0x000f280000300a00 */
[----:B------:R3:W-:Y:S04]  /*35050*/  STL.64 [R1+0xa8], R4 ;  /* 0x0000a80401007387 */ /* 0x0007e80000100a00 */
[----:B------:R3:W-:Y:S02]  /*35060*/  LDGSTS.E [R0+0x128], desc[UR22][R4.64], !P5 ;  /* 0x0012800004007fae */ /* 0x0007e4000e9a1016 */
[----:B---3--:R-:W-:-:S02]  /*35070*/  IMAD.WIDE R4, R2, 0x4, R44 ;  /* 0x0000000402047825 */ /* 0x008fc400078e022c */
[----:B------:R-:W3:Y:S04]  /*35080*/  LDL.LU.64 R44, [R1+0x1d8] ;  /* 0x0001d800012c7983 */ /* 0x000ee80000300a00 */
[----:B------:R2:W-:Y:S04]  /*35090*/  STL.64 [R1+0xb0], R4 ;  /* 0x0000b00401007387 */ /* 0x0005e80000100a00 */
[----:B------:R2:W-:Y:S02]  /*350a0*/  LDGSTS.E [R0+0x12c], desc[UR22][R4.64], !P3 ;  /* 0x0012c00004007fae */ /* 0x0005e4000d9a1016 */
[----:B--2---:R-:W-:-:S05]  /*350b0*/  IMAD.WIDE R4, R2, 0x4, R64 ;  /* 0x0000000402047825 */ /* 0x004fca00078e0240 */
[----:B------:R1:W-:Y:S04]  /*350c0*/  STL.64 [R1+0xb8], R4 ;  /* 0x0000b80401007387 */ /* 0x0003e80000100a00 */
[----:B------:R-:W2:Y:S01]  /*350d0*/  LDL.LU.64 R64, [R1+0x1e0] ;  /* 0x0001e00001407983 */ /* 0x000ea20000300a00 */
[----:B------:R-:W-:Y:S02]  /*350e0*/  IADD3 R244, PT, PT, R7, -0x24d, RZ ;  /* 0xfffffdb307f47810 */ /* 0x000fe40007ffe0ff */
[----:B------:R-:W4:Y:S02]  /*350f0*/  LDC R7, c[0x0][0x3a0] ;  /* 0x0000e800ff077b82 */ /* 0x000f240000000800 */
[----:B------:R-:W-:Y:S01]  /*35100*/  ISETP.GE.U32.AND P4, PT, R244, 0x7ffffd34, PT ;  /* 0x7ffffd34f400780c */ /* 0x000fe20003f86070 */
[----:B------:R-:W-:-:S05]  /*35110*/  VIADD R244, R6, 0xfffffdb2 ;  /* 0xfffffdb206f47836 */ /* 0x000fca0000000000 */
[----:B------:R-:W-:Y:S01]  /*35120*/  ISETP.GE.U32.AND P6, PT, R244, 0x7ffffd33, PT ;  /* 0x7ffffd33f400780c */ /* 0x000fe20003fc6070 */
[----:B----4-:R-:W-:Y:S01]  /*35130*/  VIADD R244, R252, 0xfffffdb1 ;  /* 0xfffffdb1fcf47836 */ /* 0x010fe20000000000 */
[----:B------:R-:W4:Y:S05]  /*35140*/  LDC R6, c[0x0][0x3a0] ;  /* 0x0000e800ff067b82 */ /* 0x000f2a0000000800 */
[----:B------:R1:W-:Y:S01]  /*35150*/  LDGSTS.E [R0+0x130], desc[UR22][R4.64], !P4 ;  /* 0x0013000004007fae */ /* 0x0003e2000e1a1016 */
[----:B------:R-:W-:Y:S01]  /*35160*/  ISETP.GE.U32.AND P5, PT, R244, 0x7ffffd32, PT ;  /* 0x7ffffd32f400780c */ /* 0x000fe20003fa6070 */
[----:B------:R-:W-:Y:S01]  /*35170*/  VIADD R244, R245, 0xfffffdb0 ;  /* 0xfffffdb0f5f47836 */ /* 0x000fe20000000000 */
[----:B------:R-:W2:Y:S01]  /*35180*/  LDC R252, c[0x0][0x3a0] ;  /* 0x0000e800fffc7b82 */ /* 0x000ea20000000800 */
[----:B-1----:R-:W-:-:S03]  /*35190*/  IMAD.WIDE R4, R2, 0x4, R12 ;  /* 0x0000000402047825 */ /* 0x002fc600078e020c */
[----:B------:R-:W-:-:S04]  /*351a0*/  ISETP.GE.U32.AND P3, PT, R244, 0x7ffffd31, PT ;  /* 0x7ffffd31f400780c */ /* 0x000fc80003f66070 */
[----:B------:R-:W1:Y:S01]  /*351b0*/  LDC R245, c[0x0][0x3a0] ;  /* 0x0000e800fff57b82 */ /* 0x000e620000000800 */
[----:B------:R4:W-:Y:S04]  /*351c0*/  STL.64 [R1+0xc0], R4 ;  /* 0x0000c00401007387 */ /* 0x0009e80000100a00 */
[----:B------:R-:W2:Y:S04]  /*351d0*/  LDL.LU.64 R12, [R1+0x1e8] ;  /* 0x0001e800010c7983 */ /* 0x000ea80000300a00 */
[----:B------:R4:W-:Y:S01]  /*351e0*/  LDGSTS.E [R0+0x134], desc[UR22][R4.64], !P6 ;  /* 0x0013400004007fae */ /* 0x0009e2000f1a1016 */
[----:B------:R-:W-:-:S02]  /*351f0*/  IADD3 R244, PT, PT, R7, -0x251, RZ ;  /* 0xfffffdaf07f47810 */ /* 0x000fc40007ffe0ff */
[----:B------:R-:W1:Y:S02]  /*35200*/  LDC R7, c[0x0][0x3a0] ;  /* 0x0000e800ff077b82 */ /* 0x000e640000000800 */
[----:B------:R-:W-:Y:S01]  /*35210*/  ISETP.GE.U32.AND P4, PT, R244, 0x7ffffd30, PT ;  /* 0x7ffffd30f400780c */ /* 0x000fe20003f86070 */
[C---:B----4-:R-:W-:Y:S02]  /*35220*/  IMAD.WIDE R4, R2.reuse, 0x4, R24 ;  /* 0x0000000402047825 */ /* 0x050fe400078e0218 */
[----:B------:R-:W4:Y:S04]  /*35230*/  LDL.LU.64 R24, [R1+0x1f0] ;  /* 0x0001f00001187983 */ /* 0x000f280000300a00 */
[----:B------:R1:W-:Y:S04]  /*35240*/  STL.64 [R1+0xc8], R4 ;  /* 0x0000c80401007387 */ /* 0x0003e80000100a00 */
[----:B------:R1:W-:Y:S02]  /*35250*/  LDGSTS.E [R0+0x138], desc[UR22][R4.64], !P5 ;  /* 0x0013800004007fae */ /* 0x0003e4000e9a1016 */
[----:B-1----:R-:W-:-:S02]  /*35260*/  IMAD.WIDE R4, R2, 0x4, R26 ;  /* 0x0000000402047825 */ /* 0x002fc400078e021a */
[----:B------:R-:W4:Y:S04]  /*35270*/  LDL.LU.64 R26, [R1+0x1f8] ;  /* 0x0001f800011a7983 */ /* 0x000f280000300a00 */
[----:B------:R3:W-:Y:S04]  /*35280*/  STL.64 [R1+0xd0], R4 ;  /* 0x0000d00401007387 */ /* 0x0007e80000100a00 */
[----:B------:R3:W-:Y:S02]  /*35290*/  LDGSTS.E [R0+0x13c], desc[UR22][R4.64], !P3 ;  /* 0x0013c00004007fae */ /* 0x0007e4000d9a1016 */
[----:B---3--:R-:W-:-:S05]  /*352a0*/  IMAD.WIDE R4, R2, 0x4, R44 ;  /* 0x0000000402047825 */ /* 0x008fca00078e022c */
[----:B------:R2:W-:Y:S04]  /*352b0*/  STL.64 [R1+0xd8], R4 ;  /* 0x0000d80401007387 */ /* 0x0005e80000100a00 */
[----:B------:R-:W3:Y:S04]  /*352c0*/  LDL.LU.64 R44, [R1+0x200] ;  /* 0x00020000012c7983 */ /* 0x000ee80000300a00 */
[----:B------:R2:W-:Y:S02]  /*352d0*/  LDGSTS.E [R0+0x140], desc[UR22][R4.64], !P4 ;  /* 0x0014000004007fae */ /* 0x0005e4000e1a1016 */
[----:B--2---:R-:W-:-:S05]  /*352e0*/  IMAD.WIDE R4, R2, 0x4, R64 ;  /* 0x0000000402047825 */ /* 0x004fca00078e0240 */
[----:B------:R1:W-:Y:S04]  /*352f0*/  STL.64 [R1+0xe0], R4 ;  /* 0x0000e00401007387 */ /* 0x0003e80000100a00 */
[----:B------:R-:W2:Y:S01]  /*35300*/  LDL.LU.64 R64, [R1+0x208] ;  /* 0x0002080001407983 */ /* 0x000ea20000300a00 */
[----:B------:R-:W-:Y:S02]  /*35310*/  VIADD R244, R6, 0xfffffdae ;  /* 0xfffffdae06f47836 */ /* 0x000fe40000000000 */
[----:B------:R-:W1:Y:S03]  /*35320*/  LDC R6, c[0x0][0x3a0] ;  /* 0x0000e800ff067b82 */ /* 0x000e660000000800 */
[----:B------:R-:W-:Y:S01]  /*35330*/  ISETP.GE.U32.AND P6, PT, R244, 0x7ffffd2f, PT ;  /* 0x7ffffd2ff400780c */ /* 0x000fe20003fc6070 */
[----:B------:R-:W-:-:S04]  /*35340*/  VIADD R244, R252, 0xfffffdad ;  /* 0xfffffdadfcf47836 */ /* 0x000fc80000000000 */
[----:B------:R-:W2:Y:S01]  /*35350*/  LDC R252, c[0x0][0x3a0] ;  /* 0x0000e800fffc7b82 */ /* 0x000ea20000000800 */
[----:B------:R-:W-:Y:S01]  /*35360*/  ISETP.GE.U32.AND P5, PT, R244, 0x7ffffd2e, PT ;  /* 0x7ffffd2ef400780c */ /* 0x000fe20003fa6070 */
[----:B------:R-:W-:-:S05]  /*35370*/  VIADD R244, R245, 0xfffffdac ;  /* 0xfffffdacf5f47836 */ /* 0x000fca0000000000 */
[----:B------:R-:W-:Y:S01]  /*35380*/  ISETP.GE.U32.AND P3, PT, R244, 0x7ffffd2d, PT ;  /* 0x7ffffd2df400780c */ /* 0x000fe20003f66070 */
[----:B------:R1:W-:Y:S01]  /*35390*/  LDGSTS.E [R0+0x144], desc[UR22][R4.64], !P6 ;  /* 0x0014400004007fae */ /* 0x0003e2000f1a1016 */
[----:B------:R-:W-:Y:S01]  /*353a0*/  IADD3 R244, PT, PT, R7, -0x255, RZ ;  /* 0xfffffdab07f47810 */ /* 0x000fe20007ffe0ff */
[----:B------:R-:W2:Y:S01]  /*353b0*/  LDC R245, c[0x0][0x3a0] ;  /* 0x0000e800fff57b82 */ /* 0x000ea20000000800 */
[----:B-1----:R-:W-:-:S07]  /*353c0*/  IMAD.WIDE R4, R2, 0x4, R12 ;  /* 0x0000000402047825 */ /* 0x002fce00078e020c */
[----:B------:R-:W1:Y:S01]  /*353d0*/  LDC R7, c[0x0][0x3a0] ;  /* 0x0000e800ff077b82 */ /* 0x000e620000000800 */
[----:B------:R-:W2:Y:S04]  /*353e0*/  LDL.LU.64 R12, [R1+0x210] ;  /* 0x00021000010c7983 */ /* 0x000ea80000300a00 */
[----:B------:R4:W-:Y:S04]  /*353f0*/  STL.64 [R1+0xe8], R4 ;  /* 0x0000e80401007387 */ /* 0x0009e80000100a00 */
[----:B------:R4:W-:Y:S01]  /*35400*/  LDGSTS.E [R0+0x148], desc[UR22][R4.64], !P5 ;  /* 0x0014800004007fae */ /* 0x0009e2000e9a1016 */
[----:B------:R-:W-:Y:S01]  /*35410*/  ISETP.GE.U32.AND P4, PT, R244, 0x7ffffd2c, PT ;  /* 0x7ffffd2cf400780c */ /* 0x000fe20003f86070 */
[----:B------:R-:W-:-:S02]  /*35420*/  VIADD R244, R6, 0xfffffdaa ;  /* 0xfffffdaa06f47836 */ /* 0x000fc40000000000 */
[----:B------:R-:W1:Y:S01]  /*35430*/  LDC R6, c[0x0][0x3a0] ;  /* 0x0000e800ff067b82 */ /* 0x000e620000000800 */
[----:B----4-:R-:W-:Y:S02]  /*35440*/  IMAD.WIDE R4, R2, 0x4, R24 ;  /* 0x0000000402047825 */ /* 0x010fe400078e0218 */
[----:B------:R-:W4:Y:S04]  /*35450*/  LDL.LU.64 R24, [R1+0x218] ;  /* 0x0002180001187983 */ /* 0x000f280000300a00 */
[----:B------:R1:W-:Y:S04]  /*35460*/  STL.64 [R1+0xf0], R4 ;  /* 0x0000f00401007387 */ /* 0x0003e80000100a00 */
[----:B------:R1:W-:Y:S01]  /*35470*/  LDGSTS.E [R0+0x14c], desc[UR22][R4.64], !P3 ;  /* 0x0014c00004007fae */ /* 0x0003e2000d9a1016 */
[----:B------:R-:W-:Y:S01]  /*35480*/  ISETP.GE.U32.AND P6, PT, R244, 0x7ffffd2b, PT ;  /* 0x7ffffd2bf400780c */ /* 0x000fe20003fc6070 */
[----:B-1----:R-:W-:-:S05]  /*35490*/  IMAD.WIDE R4, R2, 0x4, R26 ;  /* 0x0000000402047825 */ /* 0x002fca00078e021a */
[----:B------:R3:W-:Y:S04]  /*354a0*/  STL.64 [R1+0xf8], R4 ;  /* 0x0000f80401007387 */ /* 0x0007e80000100a00 */
[----:B------:R-:W4:Y:S04]  /*354b0*/  LDL.LU.64 R26, [R1+0x220] ;  /* 0x00022000011a7983 */ /* 0x000f280000300a00 */
[----:B------:R3:W-:Y:S02]  /*354c0*/  LDGSTS.E [R0+0x150], desc[UR22][R4.64], !P4 ;  /* 0x0015000004007fae */ /* 0x0007e4000e1a1016 */
[----:B---3--:R-:W-:-:S05]  /*354d0*/  IMAD.WIDE R4, R2, 0x4, R44 ;  /* 0x0000000402047825 */ /* 0x008fca00078e022c */
[----:B------:R2:W-:Y:S04]  /*354e0*/  STL.64 [R1+0x100], R4 ;  /* 0x0001000401007387 */ /* 0x0005e80000100a00 */
[----:B------:R-:W3:Y:S04]  /*354f0*/  LDL.LU.64 R44, [R1+0x228] ;  /* 0x00022800012c7983 */ /* 0x000ee80000300a00 */
[----:B------:R2:W-:Y:S02]  /*35500*/  LDGSTS.E [R0+0x154], desc[UR22][R4.64], !P6 ;  /* 0x0015400004007fae */ /* 0x0005e4000f1a1016 */
[----:B--2---:R-:W-:-:S02]  /*35510*/  IMAD.WIDE R4, R2, 0x4, R64 ;  /* 0x0000000402047825 */ /* 0x004fc400078e0240 */
[----:B------:R-:W2:Y:S02]  /*35520*/  LDL.LU.64 R64, [R1+0x230] ;  /* 0x0002300001407983 */ /* 0x000ea40000300a00 */
[----:B------:R-:W-:Y:S02]  /*35530*/  VIADD R244, R252, 0xfffffda9 ;  /* 0xfffffda9fcf47836 */ /* 0x000fe40000000000 */
[----:B------:R-:W1:Y:S03]  /*35540*/  LDC R252, c[0x0][0x3a0] ;  /* 0x0000e800fffc7b82 */ /* 0x000e660000000800 */
[----:B------:R-:W-:Y:S01]  /*35550*/  ISETP.GE.U32.AND P5, PT, R244, 0x7ffffd2a, PT ;  /* 0x7ffffd2af400780c */ /* 0x000fe20003fa6070 */
[----:B------:R-:W-:Y:S01]  /*35560*/  VIADD R244, R245, 0xfffffda8 ;  /* 0xfffffda8f5f47836 */ /* 0x000fe20000000000 */
[----:B------:R1:W-:Y:S03]  /*35570*/  STL.64 [R1+0x108], R4 ;  /* 0x0001080401007387 */ /* 0x0003e60000100a00 */
[----:B------:R-:W2:Y:S01]  /*35580*/  LDC R245, c[0x0][0x3a0] ;  /* 0x0000e800fff57b82 */ /* 0x000ea20000000800 */
[----:B------:R-:W-:-:S02]  /*35590*/  ISETP.GE.U32.AND P3, PT, R244, 0x7ffffd29, PT ;  /* 0x7ffffd29f400780c */ /* 0x000fc40003f66070 */
[----:B------:R-:W-:-:S05]  /*355a0*/  IADD3 R244, PT, PT, R7, -0x259, RZ ;  /* 0xfffffda707f47810 */ /* 0x000fca0007ffe0ff */
[----:B------:R1:W-:Y:S01]  /*355b0*/  LDGSTS.E [R0+0x158], desc[UR22][R4.64], !P5 ;  /* 0x0015800004007fae */ /* 0x0003e2000e9a1016 */
[----:B------:R-:W-:Y:S01]  /*355c0*/  ISETP.GE.U32.AND P4, PT, R244, 0x7ffffd28, PT ;  /* 0x7ffffd28f400780c */ /* 0x000fe20003f86070 */
[----:B------:R-:W-:Y:S01]  /*355d0*/  VIADD R244, R6, 0xfffffda6 ;  /* 0xfffffda606f47836 */ /* 0x000fe20000000000 */
        /* <DEDUP_REMOVED lines=9> */
[----:B----4-:R-:W-:-:S05]  /*35670*/  IMAD.WIDE R4, R2, 0x4, R24 ;  /* 0x0000000402047825 */ /* 0x010fca00078e0218 */
[----:B------:R4:W-:Y:S04]  /*35680*/  STL.64 [R1+0x118], R4 ;  /* 0x0001180401007387 */ /* 0x0009e80000100a00 */
[----:B------:R-:W2:Y:S04]  /*35690*/  LDL.LU.64 R24, [R1+0x240] ;  /* 0x0002400001187983 */ /* 0x000ea80000300a00 */
[----:B------:R4:W-:Y:S01]  /*356a0*/  LDGSTS.E [R0+0x160], desc[UR22][R4.64], !P4 ;  /* 0x0016000004007fae */ /* 0x0009e2000e1a1016 */
[----:B------:R-:W-:Y:S01]  /*356b0*/  ISETP.GE.U32.AND P5, PT, R244, 0x7ffffd26, PT ;  /* 0x7ffffd26f400780c */ /* 0x000fe20003fa6070 */
[----:B----4-:R-:W-:-:S05]  /*356c0*/  IMAD.WIDE R4, R2, 0x4, R26 ;  /* 0x0000000402047825 */ /* 0x010fca00078e021a */
        /* <DEDUP_REMOVED lines=20> */
[----:B------:R-:W2:Y:S01]  /*35810*/  LDC R6, c[0x0][0x3a0] ;  /* 0x0000e800ff067b82 */ /* 0x000ea20000000800 */
[----:B-1----:R-:W-:-:S07]  /*35820*/  IMAD.WIDE R4, R2, 0x4, R12 ;  /* 0x0000000402047825 */ /* 0x002fce00078e020c */
[----:B------:R-:W1:Y:S01]  /*35830*/  LDC R252, c[0x0][0x3a0] ;  /* 0x0000e800fffc7b82 */ /* 0x000e620000000800 */
[----:B------:R4:W-:Y:S04]  /*35840*/  STL.64 [R1+0x138], R4 ;  /* 0x0001380401007387 */ /* 0x0009e80000100a00 */
[----:B------:R-:W2:Y:S04]  /*35850*/  LDL.LU.64 R12, [R1+0x288] ;  /* 0x00028800010c7983 */ /* 0x000ea80000300a00 */
[----:B------:R4:W-:Y:S01]  /*35860*/  LDGSTS.E [R0+0x170], desc[UR22][R4.64], !P4 ;  /* 0x0017000004007fae */ /* 0x0009e2000e1a1016 */
[----:B------:R-:W-:Y:S01]  /*35870*/  ISETP.GE.U32.AND P5, PT, R244, 0x7ffffd22, PT ;  /* 0x7ffffd22f400780c */ /* 0x000fe20003fa6070 */
[----:B----4-:R-:W-:-:S02]  /*35880*/  VIADD R244, R245, 0xfffffda0 ;  /* 0xfffffda0f5f47836 */ /* 0x010fc40000000000 */
[----:B------:R-:W4:Y:S01]  /*35890*/  LDC R245, c[0x0][0x3a0] ;  /* 0x0000e800fff57b82 */ /* 0x000f220000000800 */
[----:B------:R-:W-:-:S05]  /*358a0*/  IMAD.WIDE R4, R2, 0x4, R24 ;  /* 0x0000000402047825 */ /* 0x000fca00078e0218 */
[----:B------:R1:W-:Y:S04]  /*358b0*/  STL.64 [R1+0x140], R4 ;  /* 0x0001400401007387 */ /* 0x0003e80000100a00 */
[----:B------:R-:W2:Y:S01]  /*358c0*/  LDL.LU.64 R24, [R1+0x2a0] ;  /* 0x0002a00001187983 */ /* 0x000ea20000300a00 */
[----:B------:R-:W-:-:S03]  /*358d0*/  ISETP.GE.U32.AND P3, PT, R244, 0x7ffffd21, PT ;  /* 0x7ffffd21f400780c */ /* 0x000fc60003f66070 */
[----:B------:R1:W-:Y:S02]  /*358e0*/  LDGSTS.E [R0+0x174], desc[UR22][R4.64], !P6 ;  /* 0x0017400004007fae */ /* 0x0003e4000f1a1016 */
[C---:B-1----:R-:W-:Y:S02]  /*358f0*/  IMAD.WIDE R4, R2.reuse, 0x4, R26 ;  /* 0x0000000402047825 */ /* 0x042fe400078e021a */
[----:B------:R-:W2:Y:S04]  /*35900*/  LDL.LU.64 R26, [R1+0x2b8] ;  /* 0x0002b800011a7983 */ /* 0x000ea80000300a00 */
        /* <DEDUP_REMOVED lines=10> */
[----:B------:R-:W1:Y:S02]  /*359b0*/  LDC R7, c[0x0][0x3a0] ;  /* 0x0000e800ff077b82 */ /* 0x000e640000000800 */
[----:B------:R-:W-:Y:S01]  /*359c0*/  ISETP.GE.U32.AND P4, PT, R244, 0x7ffffd20, PT ;  /* 0x7ffffd20f400780c */ /* 0x000fe20003f86070 */
[----:B------:R-:W-:-:S05]  /*359d0*/  VIADD R244, R6, 0xfffffd9e ;  /* 0xfffffd9e06f47836 */ /* 0x000fca0000000000 */
[----:B------:R-:W-:Y:S01]  /*359e0*/  ISETP.GE.U32.AND P6, PT, R244, 0x7ffffd1f, PT ;  /* 0x7ffffd1ff400780c */ /* 0x000fe20003fc6070 */
[----:B------:R-:W-:Y:S01]  /*359f0*/  VIADD R244, R252, 0xfffffd9d ;  /* 0xfffffd9dfcf47836 */ /* 0x000fe20000000000 */
[----:B------:R-:W1:Y:S05]  /*35a00*/  LDC R6, c[0x0][0x3a0] ;  /* 0x0000e800ff067b82 */ /* 0x000e6a0000000800 */
[----:B------:R1:W-:Y:S01]  /*35a10*/  LDGSTS.E [R0+0x180], desc[UR22][R4.64], !P4 ;  /* 0x0018000004007fae */ /* 0x0003e2000e1a1016 */
[----:B------:R-:W-:Y:S01]  /*35a20*/  ISETP.GE.U32.AND P5, PT, R244, 0x7ffffd1e, PT ;  /* 0x7ffffd1ef400780c */ /* 0x000fe20003fa6070 */
[----:B----4-:R-:W-:Y:S01]  /*35a30*/  VIADD R244, R245, 0xfffffd9c ;  /* 0xfffffd9cf5f47836 */ /* 0x010fe20000000000 */
[----:B------:R-:W4:Y:S01]  /*35a40*/  LDC R252, c[0x0][0x3a0] ;  /* 0x0000e800fffc7b82 */ /* 0x000f220000000800 */
        /* <DEDUP_REMOVED lines=28> */
[----:B------:R-:W1:Y:S01]  /*35c10*/  LDC R252, c[0x0][0x3a0] ;  /* 0x0000e800fffc7b82 */ /* 0x000e620000000800 */
        /* <DEDUP_REMOVED lines=34> */
[----:B------:R-:W1:Y:S01]  /*35e40*/  LDC R245, c[0x0][0x3a0] ;  /* 0x0000e800fff57b82 */ /* 0x000e620000000800 */
[----:B------:R-:W-:-:S02]  /*35e50*/  ISETP.GE.U32.AND P3, PT, R244, 0x7ffffd15, PT ;  /* 0x7ffffd15f400780c */ /* 0x000fc40003f66070 */
[----:B------:R-:W-:-:S04]  /*35e60*/  IADD3 R244, PT, PT, R7, -0x26d, RZ ;  /* 0xfffffd9307f47810 */ /* 0x000fc80007ffe0ff */
[----:B------:R-:W-:Y:S01]  /*35e70*/  ISETP.GE.U32.AND P4, PT, R244, 0x7ffffd14, PT ;  /* 0x7ffffd14f400780c */ /* 0x000fe20003f86070 */
[----:B------:R1:W-:Y:S01]  /*35e80*/  LDGSTS.E [R0+0x1a8], desc[UR22][R4.64], !P5 ;  /* 0x001a800004007fae */ /* 0x0003e2000e9a1016 */
        /* <DEDUP_REMOVED lines=26> */
[----:B------:R-:W1:Y:S03]  /*36030*/  LDC R245, c[0x0][0x3a0] ;  /* 0x0000e800fff57b82 */ /* 0x000e660000000800 */
[----:B------:R-:W-:Y:S02]  /*36040*/  ISETP.GE.U32.AND P3, PT, R244, 0x7ffffd11, PT ;  /* 0x7ffffd11f400780c */ /* 0x000fe40003f66070 */
[----:B------:R-:W-:Y:S01]  /*36050*/  IADD3 R244, PT, PT, R7, -0x271, RZ ;  /* 0xfffffd8f07f47810 */ /* 0x000fe20007ffe0ff */
[----:B------:R1:W-:Y:S02]  /*36060*/  STL.64 [R1+0x1d0], R4 ;  /* 0x0001d00401007387 */ /* 0x0003e40000100a00 */
[----:B------:R-:W2:Y:S01]  /*36070*/  LDC R7, c[0x0][0x3a0] ;  /* 0x0000e800ff077b82 */ /* 0x000ea20000000800 */
[----:B------:R-:W-:Y:S01]  /*36080*/  ISETP.GE.U32.AND P4, PT, R244, 0x7ffffd10, PT ;  /* 0x7ffffd10f400780c */ /* 0x000fe20003f86070 */
[----:B-1----:R-:W-:-:S05]  /*36090*/  VIADD R244, R6, 0xfffffd8e ;  /* 0xfffffd8e06f47836 */ /* 0x002fca0000000000 */
[----:B------:R-:W-:Y:S01]  /*360a0*/  ISETP.GE.U32.AND P6, PT, R244, 0x7ffffd0f, PT ;  /* 0x7ffffd0ff400780c */ /* 0x000fe20003fc6070 */
[----:B------:R1:W-:Y:S01]  /*360b0*/  LDGSTS.E [R0+0x1bc], desc[UR22][R4.64], !P3 ;  /* 0x001bc00004007fae */ /* 0x0003e2000d9a1016 */
[----:B------:R-:W-:Y:S01]  /*360c0*/  VIADD R244, R252, 0xfffffd8d ;  /* 0xfffffd8dfcf47836 */ /* 0x000fe20000000000 */
[----:B------:R-:W1:Y:S04]  /*360d0*/  LDC R6, c[0x0][0x3a0] ;  /* 0x0000e800ff067b82 */ /* 0x000e680000000800 */
[----:B------:R-:W-:Y:S01]  /*360e0*/  ISETP.GE.U32.AND P5, PT, R244, 0x7ffffd0e, PT ;  /* 0x7ffffd0ef400780c */ /* 0x000fe20003fa6070 */
[----:B-1----:R-:W-:-:S03]  /*360f0*/  IMAD.WIDE R4, R2, 0x4, R12 ;  /* 0x0000000402047825 */ /* 0x002fc600078e020c */
[----:B------:R-:W1:Y:S02]  /*36100*/  LDC R252, c[0x0][0x3a0] ;  /* 0x0000e800fffc7b82 */ /* 0x000e640000000800 */
[----:B------:R1:W-:Y:S01]  /*36110*/  STL.64 [R1+0x1d8], R4 ;  /* 0x0001d80401007387 */ /* 0x0003e20000100a00 */
[----:B------:R-:W-:-:S03]  /*36120*/  VIADD R244, R245, 0xfffffd8c ;  /* 0xfffffd8cf5f47836 */ /* 0x000fc60000000000 */
[----:B------:R1:W-:Y:S02]  /*36130*/  LDGSTS.E [R0+0x1c0], desc[UR22][R4.64], !P4 ;  /* 0x001c000004007fae */ /* 0x0003e4000e1a1016 */
[----:B------:R-:W2:Y:S02]  /*36140*/  LDC R245, c[0x0][0x3a0] ;  /* 0x0000e800fff57b82 */ /* 0x000ea40000000800 */
[----:B------:R-:W2:Y:S01]  /*36150*/  LDL.LU.64 R12, [R1+0x4a8] ;  /* 0x0004a800010c7983 */ /* 0x000ea20000300a00 */
[----:B------:R-:W-:Y:S01]  /*36160*/  ISETP.GE.U32.AND P3, PT, R244, 0x7ffffd0d, PT ;  /* 0x7ffffd0df400780c */ /* 0x000fe20003f66070 */
[----:B-1----:R-:W-:-:S05]  /*36170*/  IMAD.WIDE R4, R2, 0x4, R24 ;  /* 0x0000000402047825 */ /* 0x002fca00078e0218 */
[----:B------:R4:W-:Y:S04]  /*36180*/  STL.64 [R1+0x1e0], R4 ;  /* 0x0001e00401007387 */ /* 0x0009e80000100a00 */
[----:B------:R-:W2:Y:S04]  /*36190*/  LDL.LU.64 R24, [R1+0x4c8] ;  /* 0x0004c80001187983 */ /* 0x000ea80000300a00 */
[----:B------:R4:W-:Y:S02]  /*361a0*/  LDGSTS.E [R0+0x1c4], desc[UR22][R4.64], !P6 ;  /* 0x001c400004007fae */ /* 0x0009e4000f1a1016 */
[----:B----4-:R-:W-:-:S02]  /*361b0*/  IMAD.WIDE R4, R2, 0x4, R26 ;  /* 0x0000000402047825 */ /* 0x010fc400078e021a */
[----:B------:R-:W4:Y:S04]  /*361c0*/  LDL.LU.64 R26, [R1+0x4e8] ;  /* 0x0004e800011a7983 */ /* 0x000f280000300a00 */
[----:B------:R3:W-:Y:S04]  /*361d0*/  STL.64 [R1+0x1e8], R4 ;  /* 0x0001e80401007387 */ /* 0x0007e80000100a00 */
[----:B------:R3:W-:Y:S02]  /*361e0*/  LDGSTS.E [R0+0x1c8], desc[UR22][R4.64], !P5 ;  /* 0x001c800004007fae */ /* 0x0007e4000e9a1016 */
[----:B---3--:R-:W-:-:S05]  /*361f0*/  IMAD.WIDE R4, R2, 0x4, R44 ;  /* 0x0000000402047825 */ /* 0x008fca00078e022c */
[----:B------:R2:W-:Y:S04]  /*36200*/  STL.64 [R1+0x1f0], R4 ;  /* 0x0001f00401007387 */ /* 0x0005e80000100a00 */
[----:B------:R2:W-:Y:S04]  /*36210*/  LDGSTS.E [R0+0x1cc], desc[UR22][R4.64], !P3 ;  /* 0x001cc00004007fae */ /* 0x0005e8000d9a1016 */
[----:B------:R-:W3:Y:S01]  /*36220*/  LDL.LU.64 R44, [R1+0x518] ;  /* 0x00051800012c7983 */ /* 0x000ee20000300a00 */
[----:B--2---:R-:W-:-:S05]  /*36230*/  IMAD.WIDE R4, R2, 0x4, R64 ;  /* 0x0000000402047825 */ /* 0x004fca00078e0240 */
[----:B------:R1:W-:Y:S04]  /*36240*/  STL.64 [R1+0x1f8], R4 ;  /* 0x0001f80401007387 */ /* 0x0003e80000100a00 */
[----:B------:R-:W2:Y:S01]  /*36250*/  LDL.LU.64 R64, [R1+0x538] ;  /* 0x0005380001407983 */ /* 0x000ea20000300a00 */
[----:B------:R-:W-:-:S04]  /*36260*/  IADD3 R244, PT, PT, R7, -0x275, RZ ;  /* 0xfffffd8b07f47810 */ /* 0x000fc80007ffe0ff */
[----:B------:R-:W-:Y:S01]  /*36270*/  ISETP.GE.U32.AND P4, PT, R244, 0x7ffffd0c, PT ;  /* 0x7ffffd0cf400780c */ /* 0x000fe20003f86070 */
[----:B------:R-:W-:Y:S02]  /*36280*/  VIADD R244, R6, 0xfffffd8a ;  /* 0xfffffd8a06f47836 */ /* 0x000fe40000000000 */
[----:B------:R-:W1:Y:S03]  /*36290*/  LDC R6, c[0x0][0x3a0] ;  /* 0x0000e800ff067b82 */ /* 0x000e660000000800 */
[----:B------:R-:W-:Y:S01]  /*362a0*/  ISETP.GE.U32.AND P6, PT, R244, 0x7ffffd0b, PT ;  /* 0x7ffffd0bf400780c */ /* 0x000fe20003fc6070 */
[----:B------:R-:W-:-:S04]  /*362b0*/  VIADD R244, R245, 0xfffffd89 ;  /* 0xfffffd89f5f47836 */ /* 0x000fc80000000000 */
[----:B------:R-:W1:Y:S01]  /*362c0*/  LDC R245, c[0x0][0x3a0] ;  /* 0x0000e800fff57b82 */ /* 0x000e620000000800 */
[----:B------:R-:W-:Y:S01]  /*362d0*/  ISETP.GE.U32.AND P5, PT, R244, 0x7ffffd0a, PT ;  /* 0x7ffffd0af400780c */ /* 0x000fe20003fa6070 */
[----:B------:R-:W-:Y:S01]  /*362e0*/  VIADD R244, R252, 0xfffffd88 ;  /* 0xfffffd88fcf47836 */ /* 0x000fe20000000000 */
[----:B------:R1:W-:Y:S05]  /*362f0*/  LDGSTS.E [R0+0x1d0], desc[UR22][R4.64], !P4 ;  /* 0x001d000004007fae */ /* 0x0003ea000e1a1016 */
[----:B------:R-:W1:Y:S01]  /*36300*/  LDC R252, c[0x0][0x3a0] ;  /* 0x0000e800fffc7b82 */ /* 0x000e620000000800 */
[----:B------:R-:W-:Y:S02]  /*36310*/  ISETP.GE.U32.AND P3, PT, R244, 0x7ffffd09, PT ;  /* 0x7ffffd09f400780c */ /* 0x000fe40003f66070 */
[----:B-1----:R-:W-:Y:S01]  /*36320*/  IADD3 R244, PT, PT, R6, -0x279, RZ ;  /* 0xfffffd8706f47810 */ /* 0x002fe20007ffe0ff */
[----:B------:R-:W-:-:S03]  /*36330*/  IMAD.WIDE R4, R2, 0x4, R12 ;  /* 0x0000000402047825 */ /* 0x000fc600078e020c */
[----:B------:R-:W-:Y:S01]  /*36340*/  ISETP.GE.U32.AND P4, PT, R244, 0x7ffffd08, PT ;  /* 0x7ffffd08f400780c */ /* 0x000fe20003f86070 */
[----:B------:R-:W-:Y:S01]  /*36350*/  VIADD R244, R245, 0xfffffd86 ;  /* 0xfffffd86f5f47836 */ /* 0x000fe20000000000 */
[----:B------:R1:W-:Y:S01]  /*36360*/  STL.64 [R1+0x200], R4 ;  /* 0x0002000401007387 */ /* 0x0003e20000100a00 */
[----:B------:R-:W2:Y:S03]  /*36370*/  LDC R245, c[0x0][0x3a0] ;  /* 0x0000e800fff57b82 */ /* 0x000ea60000000800 */
[----:B------:R-:W-:Y:S01]  /*36380*/  LDGSTS.E [R0+0x1d4], desc[UR22][R4.64], !P6 ;  /* 0x001d400004007fae */ /* 0x000fe2000f1a1016 */
[----:B------:R-:W-:Y:S01]  /*36390*/  ISETP.GE.U32.AND P6, PT, R244, 0x7ffffd07, PT ;  /* 0x7ffffd07f400780c */ /* 0x000fe20003fc6070 */
[----:B------:R-:W-:-:S03]  /*363a0*/  VIADD R244, R252, 0xfffffd85 ;  /* 0xfffffd85fcf47836 */ /* 0x000fc60000000000 */
[----:B------:R-:W2:Y:S01]  /*363b0*/  LDC R252, c[0x0][0x3a0] ;  /* 0x0000e800fffc7b82 */ /* 0x000ea20000000800 */
[----:B-1----:R-:W2:Y:S01]  /*363c0*/  LDL.LU.64 R4, [R1+0x570] ;  /* 0x0005700001047983 */ /* 0x002ea20000300a00 */
[----:B------:R-:W-:-:S05]  /*363d0*/  IMAD.WIDE R6, R2, 0x4, R24 ;  /* 0x0000000402067825 */ /* 0x000fca00078e0218 */
[----:B------:R4:W-:Y:S04]  /*363e0*/  STL.64 [R1+0x208], R6 ;  /* 0x0002080601007387 */ /* 0x0009e80000100a00 */
[----:B------:R4:W-:Y:S04]  /*363f0*/  LDGSTS.E [R0+0x1d8], desc[UR22][R6.64], !P5 ;  /* 0x001d800006007fae */ /* 0x0009e8000e9a1016 */
[----:B------:R-:W2:Y:S01]  /*36400*/  LDL.LU.64 R12, [R1+0x5a8] ;  /* 0x0005a800010c7983 */ /* 0x000ea20000300a00 */
[----:B------:R-:W-:Y:S01]  /*36410*/  ISETP.GE.U32.AND P5, PT, R244, 0x7ffffd06, PT ;  /* 0x7ffffd06f400780c */ /* 0x000fe20003fa6070 */
[----:B------:R-:W-:-:S02]  /*36420*/  VIADD R244, R8, 0xfffffd84 ;  /* 0xfffffd8408f47836 */ /* 0x000fc40000000000 */
[----:B----4-:R-:W-:-:S05]  /*36430*/  IMAD.WIDE R6, R2, 0x4, R26 ;  /* 0x0000000402067825 */ /* 0x010fca00078e021a */
[----:B------:R1:W-:Y:S04]  /*36440*/  STL.64 [R1+0x210], R6 ;  /* 0x0002100601007387 */ /* 0x0003e80000100a00 */
[----:B------:R-:W4:Y:S04]  /*36450*/  LDL.LU.64 R24, [R1+0x5e0] ;  /* 0x0005e00001187983 */ /* 0x000f280000300a00 */
[----:B------:R-:W4:Y:S04]  /*36460*/  LDL.LU.64 R26, [R1+0x618] ;  /* 0x00061800011a7983 */ /* 0x000f280000300a00 */
[----:B------:R1:W-:Y:S01]  /*36470*/  LDGSTS.E [R0+0x1dc], desc[UR22][R6.64], !P3 ;  /* 0x001dc00006007fae */ /* 0x0003e2000d9a1016 */
[C---:B---3--:R-:W-:Y:S01]  /*36480*/  IMAD.WIDE R8, R2.reuse, 0x4, R44 ;  /* 0x0000000402087825 */ /* 0x048fe200078e022c */
[----:B-1----:R-:W1:Y:S04]  /*36490*/  LDC R6, c[0x0][0x3a0] ;  /* 0x0000e800ff067b82 */ /* 0x002e680000000800 */
[----:B------:R2:W-:Y:S04]  /*364a0*/  STL.64 [R1+0x218], R8 ;  /* 0x0002180801007387 */ /* 0x0005e80000100a00 */
[----:B------:R2:W-:Y:S04]  /*364b0*/  LDGSTS.E [R0+0x1e0], desc[UR22][R8.64], !P4 ;  /* 0x001e000008007fae */ /* 0x0005e8000e1a1016 */
[----:B------:R-:W3:Y:S04]  /*364c0*/  LDL.LU.64 R44, [R1+0x668] ;  /* 0x00066800012c7983 */ /* 0x000ee80000300a00 */
[----:B------:R-:W3:Y:S01]  /*364d0*/  LDL.LU.64 R84, [R1+0x6b0] ;  /* 0x0006b00001547983 */ /* 0x000ee20000300a00 */
[----:B--2---:R-:W-:-:S05]  /*364e0*/  IMAD.WIDE R8, R2, 0x4, R64 ;  /* 0x0000000402087825 */ /* 0x004fca00078e0240 */
[----:B------:R2:W-:Y:S04]  /*364f0*/  STL.64 [R1+0x220], R8 ;  /* 0x0002200801007387 */ /* 0x0005e80000100a00 */
[----:B------:R-:W3:Y:S01]  /*36500*/  LDL.LU.64 R64, [R1+0x778] ;  /* 0x0007780001407983 */ /* 0x000ee20000300a00 */
[----:B------:R-:W-:Y:S02]  /*36510*/  ISETP.GE.U32.AND P3, PT, R244, 0x7ffffd05, PT ;  /* 0x7ffffd05f400780c */ /* 0x000fe40003f66070 */
[----:B------:R-:W-:Y:S01]  /*36520*/  IADD3 R244, PT, PT, R245, -0x27d, RZ ;  /* 0xfffffd83f5f47810 */ /* 0x000fe20007ffe0ff */
[----:B------:R-:W-:Y:S01]  /*36530*/  LDGSTS.E [R0+0x1e4], desc[UR22][R8.64], !P6 ;  /* 0x001e400008007fae */ /* 0x000fe2000f1a1016 */
[----:B------:R-:W2:Y:S02]  /*36540*/  LDC R245, c[0x0][0x3a0] ;  /* 0x0000e800fff57b82 */ /* 0x000ea40000000800 */
[----:B------:R-:W-:Y:S01]  /*36550*/  ISETP.GE.U32.AND P4, PT, R244, 0x7ffffd04, PT ;  /* 0x7ffffd04f400780c */ /* 0x000fe20003f86070 */
[----:B------:R-:W-:-:S05]  /*36560*/  VIADD R244, R252, 0xfffffd82 ;  /* 0xfffffd82fcf47836 */ /* 0x000fca0000000000 */
[----:B------:R-:W-:Y:S01]  /*36570*/  ISETP.GE.U32.AND P6, PT, R244, 0x7ffffd03, PT ;  /* 0x7ffffd03f400780c */ /* 0x000fe20003fc6070 */
[----:B-1----:R-:W-:Y:S01]  /*36580*/  VIADD R244, R6, 0xfffffd81 ;  /* 0xfffffd8106f47836 */ /* 0x002fe20000000000 */
[----:B--2---:R-:W2:Y:S01]  /*36590*/  LDL.LU.64 R8, [R1+0x750] ;  /* 0x0007500001087983 */ /* 0x004ea20000300a00 */
[----:B------:R-:W-:Y:S02]  /*365a0*/  VIADD R252, R245, 0xfffffd80 ;  /* 0xfffffd80f5fc7836 */ /* 0x000fe40000000000 */
[----:B------:R-:W-:-:S05]  /*365b0*/  IMAD.WIDE R4, R2, 0x4, R4 ;  /* 0x0000000402047825 */ /* 0x000fca00078e0204 */
[----:B------:R1:W-:Y:S04]  /*365c0*/  STL.64 [R1+0x228], R4 ;  /* 0x0002280401007387 */ /* 0x0003e80000100a00 */
[----:B------:R1:W-:Y:S01]  /*365d0*/  LDGSTS.E [R0+0x1e8], desc[UR22][R4.64], !P5 ;  /* 0x001e800004007fae */ /* 0x0003e2000e9a1016 */
[----:B------:R-:W-:-:S03]  /*365e0*/  ISETP.GE.U32.AND P5, PT, R244, 0x7ffffd02, PT ;  /* 0x7ffffd02f400780c */ /* 0x000fc60003fa6070 */
[----:B------:R-:W2:Y:S01]  /*365f0*/  LDL.LU.64 R6, [R1+0x738] ;  /* 0x0007380001067983 */ /* 0x000ea20000300a00 */
[----:B------:R-:W-:Y:S01]  /*36600*/  IADD3 R244, PT, PT, R134, 0x100000, RZ ;  /* 0x0010000086f47810 */ /* 0x000fe20007ffe0ff */
[----:B-1----:R-:W-:-:S05]  /*36610*/  IMAD.WIDE R4, R2, 0x4, R12 ;  /* 0x0000000402047825 */ /* 0x002fca00078e020c */
[----:B------:R-:W-:Y:S01]  /*36620*/  LDGSTS.E [R0+0x1ec], desc[UR22][R4.64], !P3 ;  /* 0x001ec00004007fae */ /* 0x000fe2000d9a1016 */
[----:B------:R-:W-:-:S03]  /*36630*/  ISETP.GE.U32.AND P3, PT, R252, 0x7ffffd01, PT ;  /* 0x7ffffd01fc00780c */ /* 0x000fc60003f66070 */
[----:B------:R1:W-:Y:S01]  /*36640*/  STL.64 [R1+0x230], R4 ;  /* 0x0002300401007387 */ /* 0x0003e20000100a00 */
[----:B----4-:R-:W-:-:S04]  /*36650*/  IMAD.WIDE R24, R2, 0x4, R24 ;  /* 0x0000000402187825 */ /* 0x010fc800078e0218 */
[C---:B------:R-:W-:Y:S01]  /*36660*/  IMAD.WIDE R28, R2.reuse, 0x4, R26 ;  /* 0x00000004021c7825 */ /* 0x040fe200078e021a */
[----:B------:R-:W-:Y:S04]  /*36670*/  LDGSTS.E [R244+0x1f0], desc[UR22][R24.64], !P4 ;  /* 0x001f000018f47fae */ /* 0x000fe8000e1a1016 */
[----:B-1----:R-:W4:Y:S04]  /*36680*/  LDL.LU.64 R4, [R1+0x720] ;  /* 0x0007200001047983 */ /* 0x002f280000300a00 */
[----:B------:R-:W4:Y:S04]  /*36690*/  LDL.LU.64 R12, [R1+0x708] ;  /* 0x00070800010c7983 */ /* 0x000f280000300a00 */
[----:B------:R1:W-:Y:S04]  /*366a0*/  STL.64 [R1+0x238], R24 ;  /* 0x0002381801007387 */ /* 0x0003e80000100a00 */
[----:B------:R1:W-:Y:S04]  /*366b0*/  STL.64 [R1+0x240], R28 ;  /* 0x0002401c01007387 */ /* 0x0003e80000100a00 */
[----:B------:R3:W-:Y:S04]  /*366c0*/  LDGSTS.E [R0+0x1f4], desc[UR22][R28.64], !P6 ;  /* 0x001f40001c007fae */ /* 0x0007e8000f1a1016 */
[----:B------:R-:W4:Y:S04]  /*366d0*/  LDL.LU.64 R26, [R1+0x6e0] ;  /* 0x0006e000011a7983 */ /* 0x000f280000300a00 */
[----:B-1----:R-:W4:Y:S01]  /*366e0*/  LDL.LU.64 R24, [R1+0x6c8] ;  /* 0x0006c80001187983 */ /* 0x002f220000300a00 */
[----:B---3--:R-:W-:-:S04]  /*366f0*/  IMAD.WIDE R44, R2, 0x4, R44 ;  /* 0x00000004022c7825 */ /* 0x008fc800078e022c */
[----:B------:R-:W-:Y:S01]  /*36700*/  IMAD.WIDE R28, R2, 0x4, R84 ;  /* 0x00000004021c7825 */ /* 0x000fe200078e0254 */
[----:B------:R1:W-:Y:S04]  /*36710*/  STL.64 [R1+0x248], R44 ;  /* 0x0002482c01007387 */ /* 0x0003e80000100a00 */
[----:B------:R3:W-:Y:S04]  /*36720*/  LDGSTS.E [R244+0x1f8], desc[UR22][R44.64], !P5 ;  /* 0x001f80002cf47fae */ /* 0x0007e8000e9a1016 */
[----:B------:R3:W-:Y:S04]  /*36730*/  STL.64 [R1+0x258], R28 ;  /* 0x0002581c01007387 */ /* 0x0007e80000100a00 */
[----:B------:R3:W-:Y:S04]  /*36740*/  LDGSTS.E [R0+0x1fc], desc[UR22][R28.64], !P3 ;  /* 0x001fc0001c007fae */ /* 0x0007e8000d9a1016 */
[----:B-1----:R-:W4:Y:S01]  /*36750*/  LDL.LU.64 R44, [R1+0x680] ;  /* 0x00068000012c7983 */ /* 0x002f220000300a00 */
[----:B---3--:R-:W-:-:S03]  /*36760*/  VIADD R244, R136, 0x100000 ;  /* 0x0010000088f47836 */ /* 0x008fc60000000000 */
[----:B------:R-:W0:Y:S01]  /*36770*/  LDGDEPBAR ;  /* 0x00000000000079af */ /* 0x000e220000000000 */
[----:B------:R-:W-:-:S03]  /*36780*/  IMAD.WIDE R28, R135, 0x4, R64 ;  /* 0x00000004871c7825 */ /* 0x000fc600078e0240 */
[----:B------:R-:W3:Y:S01]  /*36790*/  LDL.LU.64 R64, [R1+0x638] ;  /* 0x0006380001407983 */ /* 0x000ee20000300a00 */
[----:B------:R-:W-:-:S03]  /*367a0*/  VIADD R0, R136, 0x100000 ;  /* 0x0010000088007836 */ /* 0x000fc60000000000 */
[----:B------:R-:W-:Y:S04]  /*367b0*/  STL.64 [R1+0x380], R28 ;  /* 0x0003801c01007387 */ /* 0x000fe80000100a00 */
[----:B------:R-:W3:Y:S04]  /*367c0*/  LDL.LU.64 R84, [R1+0x5f0] ;  /* 0x0005f00001547983 */ /* 0x000ee80000300a00 */
[----:B------:R-:W-:Y:S01]  /*367d0*/  LDGSTS.E [R0+-0x80000], desc[UR22][R28.64], P2 ;  /* 0x800000001c007fae */ /* 0x000fe200091a1016 */
[----:B--2---:R-:W-:-:S03]  /*367e0*/  IMAD.WIDE R8, R135, 0x4, R8 ;  /* 0x0000000487087825 */ /* 0x004fc600078e0208 */
[----:B------:R-:W2:Y:S04]  /*367f0*/  LDL.LU.64 R66, [R1+0x5a0] ;  /* 0x0005a00001427983 */ /* 0x000ea80000300a00 */
[----:B------:R1:W-:Y:S04]  /*36800*/  STL.64 [R1+0x458], R8 ;  /* 0x0004580801007387 */ /* 0x0003e80000100a00 */
[----:B------:R-:W-:Y:S01]  /*36810*/  LDGSTS.E [R244+-0x7fc00], desc[UR22][R8.64], P2 ;  /* 0x8040000008f47fae */ /* 0x000fe200091a1016 */
[----:B------:R-:W-:-:S05]  /*36820*/  IMAD.WIDE R6, R135, 0x4, R6 ;  /* 0x0000000487067825 */ /* 0x000fca00078e0206 */
[----:B------:R4:W-:Y:S04]  /*36830*/  STL.64 [R1+0x450], R6 ;  /* 0x0004500601007387 */ /* 0x0009e80000100a00 */
[----:B------:R4:W-:Y:S04]  /*36840*/  LDGSTS.E [R0+-0x7f800], desc[UR22][R6.64], P2 ;  /* 0x8080000006007fae */ /* 0x0009e800091a1016 */
[----:B-1----:R-:W2:Y:S01]  /*36850*/  LDL.LU.64 R8, [R1+0x558] ;  /* 0x0005580001087983 */ /* 0x002ea20000300a00 */
[----:B----4-:R-:W-:-:S04]  /*36860*/  IMAD.WIDE R6, R135, 0x4, R4 ;  /* 0x0000000487067825 */ /* 0x010fc800078e0204 */
[C---:B------:R-:W-:Y:S01]  /*36870*/  IMAD.WIDE R4, R135.reuse, 0x4, R12 ;  /* 0x0000000487047825 */ /* 0x040fe200078e020c */
[----:B------:R1:W-:Y:S04]  /*36880*/  STL.64 [R1+0x448], R6 ;  /* 0x0004480601007387 */ /* 0x0003e80000100a00 */
[----:B------:R4:W-:Y:S04]  /*36890*/  STL.64 [R1+0x440], R4 ;  /* 0x0004400401007387 */ /* 0x0009e80000100a00 */
[----:B------:R1:W-:Y:S04]  /*368a0*/  LDGSTS.E [R244+-0x7f400], desc[UR22][R6.64], P2 ;  /* 0x80c0000006f47fae */ /* 0x0003e800091a1016 */
[----:B------:R2:W-:Y:S01]  /*368b0*/  LDGSTS.E [R0+-0x7f000], desc[UR22][R4.64], P2 ;  /* 0x8100000004007fae */ /* 0x0005e200091a1016 */
[----:B------:R-:W-:-:S04]  /*368c0*/  IMAD.WIDE R26, R135, 0x4, R26 ;  /* 0x00000004871a7825 */ /* 0x000fc800078e021a */
[C---:B------:R-:W-:Y:S01]  /*368d0*/  IMAD.WIDE R24, R135.reuse, 0x4, R24 ;  /* 0x0000000487187825 */ /* 0x040fe200078e0218 */
[----:B-1----:R-:W2:Y:S04]  /*368e0*/  LDL.LU.64 R6, [R1+0x508] ;  /* 0x0005080001067983 */ /* 0x002ea80000300a00 */
[----:B----4-:R-:W4:Y:S04]  /*368f0*/  LDL.LU.64 R4, [R1+0x4b8] ;  /* 0x0004b80001047983 */ /* 0x010f280000300a00 */
[----:B------:R-:W4:Y:S04]  /*36900*/  LDL.LU.64 R12, [R1+0x468] ;  /* 0x00046800010c7983 */ /* 0x000f280000300a00 */
[----:B------:R-:W-:Y:S04]  /*36910*/  STL.64 [R1+0x438], R26 ;  /* 0x0004381a01007387 */ /* 0x000fe80000100a00 */
[----:B------:R-:W-:Y:S04]  /*36920*/  LDGSTS.E [R244+-0x7ec00], desc[UR22][R26.64], P2 ;  /* 0x814000001af47fae */ /* 0x000fe800091a1016 */
[----:B------:R1:W-:Y:S01]  /*36930*/  STL.64 [R1+0x430], R24 ;  /* 0x0004301801007387 */ /* 0x0003e20000100a00 */
[----:B------:R-:W-:-:S03]  /*36940*/  IMAD.WIDE R44, R135, 0x4, R44 ;  /* 0x00000004872c7825 */ /* 0x000fc600078e022c */
[----:B------:R1:W-:Y:S04]  /*36950*/  LDGSTS.E [R0+-0x7e800], desc[UR22][R24.64], P2 ;  /* 0x8180000018007fae */ /* 0x0003e800091a1016 */
[----:B------:R2:W-:Y:S04]  /*36960*/  LDGSTS.E [R244+-0x7e400], desc[UR22][R44.64], P2 ;  /* 0x81c000002cf47fae */ /* 0x0005e800091a1016 */
[----:B-1----:R-:W4:Y:S04]  /*36970*/  LDL.LU.64 R24, [R1+0x460] ;  /* 0x0004600001187983 */ /* 0x002f280000300a00 */
[----:B------:R-:W4:Y:S04]  /*36980*/  LDL.LU.64 R26, [R1+0x3b8] ;  /* 0x0003b800011a7983 */ /* 0x000f280000300a00 */
[----:B------:R1:W-:Y:S01]  /*36990*/  STL.64 [R1+0x428], R44 ;  /* 0x0004282c01007387 */ /* 0x0003e20000100a00 */
[----:B---3--:R-:W-:-:S05]  /*369a0*/  IMAD.WIDE R28, R135, 0x4, R64 ;  /* 0x00000004871c7825 */ /* 0x008fca00078e0240 */
[----:B------:R3:W-:Y:S04]  /*369b0*/  STL.64 [R1+0x420], R28 ;  /* 0x0004201c01007387 */ /* 0x0007e80000100a00 */
[----:B-1----:R-:W4:Y:S04]  /*369c0*/  LDL.LU.64 R44, [R1+0x360] ;  /* 0x00036000012c7983 */ /* 0x002f280000300a00 */
[----:B------:R-:W4:Y:S01]  /*369d0*/  LDL.LU.64 R64, [R1+0x300] ;  /* 0x0003000001407983 */ /* 0x000f220000300a00 */
[----:B------:R-:W-:-:S03]  /*369e0*/  IMAD.WIDE R84, R135, 0x4, R84 ;  /* 0x0000000487547825 */ /* 0x000fc600078e0254 */
[----:B------:R1:W-:Y:S01]  /*369f0*/  LDGSTS.E [R0+-0x7e000], desc[UR22][R28.64], P2 ;  /* 0x820000001c007fae */ /* 0x0003e200091a1016 */
[----:B--2---:R-:W-:-:S03]  /*36a00*/  IMAD.WIDE R66, R135, 0x4, R66 ;  /* 0x0000000487427825 */ /* 0x004fc600078e0242 */
[----:B------:R-:W2:Y:S04]  /*36a10*/  LDL.LU.64 R46, [R1+0x298] ;  /* 0x00029800012e7983 */ /* 0x000ea80000300a00 */
[----:B------:R-:W-:Y:S04]  /*36a20*/  LDGSTS.E [R244+-0x7dc00], desc[UR22][R84.64], P2 ;  /* 0x8240000054f47fae */ /* 0x000fe800091a1016 */
[----:B---3--:R-:W1:Y:S04]  /*36a30*/  LDL.LU.64 R28, [R1+0x270] ;  /* 0x00027000011c7983 */ /* 0x008e680000300a00 */
[----:B------:R-:W-:Y:S04]  /*36a40*/  STL.64 [R1+0x418], R84 ;  /* 0x0004185401007387 */ /* 0x000fe80000100a00 */
[----:B------:R3:W-:Y:S04]  /*36a50*/  STL.64 [R1+0x410], R66 ;  /* 0x0004104201007387 */ /* 0x0007e80000100a00 */
[----:B------:R-:W-:Y:S04]  /*36a60*/  LDGSTS.E [R0+-0x7d800], desc[UR22][R66.64], P2 ;  /* 0x8280000042007fae */ /* 0x000fe800091a1016 */
[----:B---3--:R-:W3:Y:S04]  /*36a70*/  LDL.LU.64 R66, [R1+0x268] ;  /* 0x0002680001427983 */ /* 0x008ee80000300a00 */
[----:B------:R-:W3:Y:S01]  /*36a80*/  LDL.LU.64 R84, [R1+0x260] ;  /* 0x0002600001547983 */ /* 0x000ee20000300a00 */
[----:B------:R-:W-:-:S05]  /*36a90*/  IMAD.WIDE R8, R135, 0x4, R8 ;  /* 0x0000000487087825 */ /* 0x000fca00078e0208 */
[----:B------:R4:W-:Y:S04]  /*36aa0*/  STL.64 [R1+0x408], R8 ;  /* 0x0004080801007387 */ /* 0x0009e80000100a00 */
[----:B------:R-:W-:Y:S04]  /*36ab0*/  LDGSTS.E [R244+-0x7d400], desc[UR22][R8.64], P2 ;  /* 0x82c0000008f47fae */ /* 0x000fe800091a1016 */
[----:B----4-:R-:W4:Y:S01]  /*36ac0*/  LDL.LU.64 R8, [R1+0x12a8] ;  /* 0x0012a80001087983 */ /* 0x010f220000300a00 */
[----:B------:R-:W-:-:S04]  /*36ad0*/  IMAD.WIDE R6, R135, 0x4, R6 ;  /* 0x0000000487067825 */ /* 0x000fc800078e0206 */
[C---:B------:R-:W-:Y:S01]  /*36ae0*/  IMAD.WIDE R4, R135.reuse, 0x4, R4 ;  /* 0x0000000487047825 */ /* 0x040fe200078e0204 */
[----:B------:R2:W-:Y:S03]  /*36af0*/  STL.64 [R1+0x400], R6 ;  /* 0x0004000601007387 */ /* 0x0005e60000100a00 */
[C---:B------:R-:W-:Y:S01]  /*36b00*/  IMAD.WIDE R12, R135.reuse, 0x4, R12 ;  /* 0x00000004870c7825 */ /* 0x040fe200078e020c */
[----:B------:R-:W-:Y:S04]  /*36b10*/  LDGSTS.E [R0+-0x7d000], desc[UR22][R6.64], P2 ;  /* 0x8300000006007fae */ /* 0x000fe800091a1016 */
[----:B------:R-:W-:Y:S04]  /*36b20*/  LDGSTS.E [R244+-0x7cc00], desc[UR22][R4.64], P2 ;  /* 0x8340000004f47fae */ /* 0x000fe800091a1016 */
[----:B------:R-:W-:Y:S04]  /*36b30*/  LDGSTS.E [R0+-0x7c800], desc[UR22][R12.64], P2 ;  /* 0x838000000c007fae */ /* 0x000fe800091a1016 */
[----:B--2---:R-:W2:Y:S04]  /*36b40*/  LDL.LU.64 R6, [R1+0x12a0] ;  /* 0x0012a00001067983 */ /* 0x004ea80000300a00 */
[----:B------:R1:W-:Y:S01]  /*36b50*/  STL.64 [R1+0x3f8], R4 ;  /* 0x0003f80401007387 */ /* 0x0003e20000100a00 */
[----:B------:R-:W-:-:S03]  /*36b60*/  IMAD.WIDE R24, R135, 0x4, R24 ;  /* 0x0000000487187825 */ /* 0x000fc600078e0218 */
[----:B-1----:R-:W2:Y:S01]  /*36b70*/  LDL.LU.64 R4, [R1+0x1298] ;  /* 0x0012980001047983 */ /* 0x002ea20000300a00 */
[----:B------:R-:W-:-:S03]  /*36b80*/  IMAD.WIDE R26, R135, 0x4, R26 ;  /* 0x00000004871a7825 */ /* 0x000fc600078e021a */
[----:B------:R1:W-:Y:S04]  /*36b90*/  STL.64 [R1+0x3f0], R12 ;  /* 0x0003f00c01007387 */ /* 0x0003e80000100a00 */
[----:B------:R-:W-:Y:S04]  /*36ba0*/  LDGSTS.E [R244+-0x7c400], desc[UR22][R24.64], P2 ;  /* 0x83c0000018f47fae */ /* 0x000fe800091a1016 */
[----:B------:R-:W-:Y:S04]  /*36bb0*/  LDGSTS.E [R0+-0x7c000], desc[UR22][R26.64], P2 ;  /* 0x840000001a007fae */ /* 0x000fe800091a1016 */
[----:B-1----:R-:W2:Y:S04]  /*36bc0*/  LDL.LU.64 R12, [R1+0x1290] ;  /* 0x00129000010c7983 */ /* 0x002ea80000300a00 */
[----:B------:R1:W-:Y:S04]  /*36bd0*/  STL.64 [R1+0x3e8], R24 ;  /* 0x0003e81801007387 */ /* 0x0003e80000100a00 */
[----:B-1----:R-:W4:Y:S04]  /*36be0*/  LDL.LU.64 R24, [R1+0x1288] ;  /* 0x0012880001187983 */ /* 0x002f280000300a00 */
[----:B------:R1:W-:Y:S04]  /*36bf0*/  STL.64 [R1+0x3e0], R26 ;  /* 0x0003e01a01007387 */ /* 0x0003e80000100a00 */
[----:B-1----:R-:W4:Y:S01]  /*36c00*/  LDL.LU.64 R26, [R1+0x1280] ;  /* 0x00128000011a7983 */ /* 0x002f220000300a00 */
[----:B------:R-:W-:-:S04]  /*36c10*/  IMAD.WIDE R44, R135, 0x4, R44 ;  /* 0x00000004872c7825 */ /* 0x000fc800078e022c */
[C---:B------:R-:W-:Y:S01]  /*36c20*/  IMAD.WIDE R64, R135.reuse, 0x4, R64 ;  /* 0x0000000487407825 */ /* 0x040fe200078e0240 */
[----:B------:R1:W-:Y:S04]  /*36c30*/  STL.64 [R1+0x3d8], R44 ;  /* 0x0003d82c01007387 */ /* 0x0003e80000100a00 */
[----:B------:R-:W-:Y:S04]  /*36c40*/  LDGSTS.E [R244+-0x7bc00], desc[UR22][R44.64], P2 ;  /* 0x844000002cf47fae */ /* 0x000fe800091a1016 */
[----:B------:R-:W-:Y:S04]  /*36c50*/  LDGSTS.E [R0+-0x7b800], desc[UR22][R64.64], P2 ;  /* 0x8480000040007fae */ /* 0x000fe800091a1016 */
[----:B-1----:R-:W4:Y:S04]  /*36c60*/  LDL.LU.64 R44, [R1+0x1278] ;  /* 0x00127800012c7983 */ /* 0x002f280000300a00 */
[----:B------:R1:W-:Y:S04]  /*36c70*/  STL.64 [R1+0x3d0], R64 ;  /* 0x0003d04001007387 */ /* 0x0003e80000100a00 */
[----:B-1----:R-:W4:Y:S01]  /*36c80*/  LDL.LU.64 R64, [R1+0x1270] ;  /* 0x0012700001407983 */ /* 0x002f220000300a00 */
[----:B------:R-:W-:-:S04]  /*36c90*/  IMAD.WIDE R46, R135, 0x4, R46 ;  /* 0x00000004872e7825 */ /* 0x000fc800078e022e */
[C---:B------:R-:W-:Y:S01]  /*36ca0*/  IMAD.WIDE R28, R135.reuse, 0x4, R28 ;  /* 0x00000004871c7825 */ /* 0x040fe200078e021c */
[----:B------:R3:W-:Y:S04]  /*36cb0*/  STL.64 [R1+0x3c8], R46 ;  /* 0x0003c82e01007387 */ /* 0x0007e80000100a00 */
[----:B------:R3:W-:Y:S04]  /*36cc0*/  LDGSTS.E [R244+-0x7b400], desc[UR22][R46.64], P2 ;  /* 0x84c000002ef47fae */ /* 0x0007e800091a1016 */
[----:B------:R1:W-:Y:S04]  /*36cd0*/  STL.64 [R1+0x3c0], R28 ;  /* 0x0003c01c01007387 */ /* 0x0003e80000100a00 */
[----:B------:R1:W-:Y:S01]  /*36ce0*/  LDGSTS.E [R0+-0x7b000], desc[UR22][R28.64], P2 ;  /* 0x850000001c007fae */ /* 0x0003e200091a1016 */
[----:B---3--:R-:W-:-:S04]  /*36cf0*/  IMAD.WIDE R46, R135, 0x4, R66 ;  /* 0x00000004872e7825 */ /* 0x008fc800078e0242 */
[C---:B-1----:R-:W-:Y:S01]  /*36d00*/  IMAD.WIDE R28, R135.reuse, 0x4, R84 ;  /* 0x00000004871c7825 */ /* 0x042fe200078e0254 */
[----:B------:R-:W-:Y:S04]  /*36d10*/  STL.64 [R1+0x3b8], R46 ;  /* 0x0003b82e01007387 */ /* 0x000fe80000100a00 */
[----:B------:R-:W-:Y:S04]  /*36d20*/  LDGSTS.E [R244+-0x7ac00], desc[UR22][R46.64], P2 ;  /* 0x854000002ef47fae */ /* 0x000fe800091a1016 */
[----:B------:R4:W-:Y:S04]  /*36d30*/  STL.64 [R1+0x3b0], R28 ;  /* 0x0003b01c01007387 */ /* 0x0009e80000100a00 */
[----:B------:R4:W-:Y:S01]  /*36d40*/  LDGSTS.E [R0+-0x7a800], desc[UR22][R28.64], P2 ;  /* 0x858000001c007fae */ /* 0x0009e200091a1016 */
[----:B--2---:R-:W-:-:S04]  /*36d50*/  IMAD.WIDE R12, R135, 0x4, R12 ;  /* 0x00000004870c7825 */ /* 0x004fc800078e020c */
[----:B----4-:R-:W-:-:S04]  /*36d60*/  IMAD.WIDE R28, R135, 0x4, R44 ;  /* 0x00000004871c7825 */ /* 0x010fc800078e022c */
[----:B------:R-:W-:Y:S02]  /*36d70*/  VIADD R44, R136, 0x100000 ;  /* 0x00100000882c7836 */ /* 0x000fe40000000000 */
[----:B------:R-:W-:-:S05]  /*36d80*/  IMAD.WIDE R46, R135, 0x4, R64 ;  /* 0x00000004872e7825 */ /* 0x000fca00078e0240 */
[----:B------:R1:W-:Y:S04]  /*36d90*/  STL.64 [R1+0x3a8], R46 ;  /* 0x0003a82e01007387 */ /* 0x0003e80000100a00 */
[----:B------:R1:W-:Y:S04]  /*36da0*/  LDGSTS.E [R44+-0x7a400], desc[UR22][R46.64], P2 ;  /* 0x85c000002e2c7fae */ /* 0x0003e800091a1016 */
[----:B------:R2:W-:Y:S04]  /*36db0*/  STL.64 [R1+0x3a0], R28 ;  /* 0x0003a01c01007387 */ /* 0x0005e80000100a00 */
[----:B------:R2:W-:Y:S04]  /*36dc0*/  LDGSTS.E [R0+-0x7a000], desc[UR22][R28.64], P2 ;  /* 0x860000001c007fae */ /* 0x0005e800091a1016 */
[----:B------:R-:W3:Y:S01]  /*36dd0*/  LDL.LU.64 R44, [R1+0x7c0] ;  /* 0x0007c000012c7983 */ /* 0x000ee20000300a00 */
[----:B-1----:R-:W-:-:S03]  /*36de0*/  IMAD.WIDE R46, R135, 0x4, R26 ;  /* 0x00000004872e7825 */ /* 0x002fc600078e021a */
[----:B------:R-:W4:Y:S04]  /*36df0*/  LDL.LU.64 R64, [R1+0x7a8] ;  /* 0x0007a80001407983 */ /* 0x000f280000300a00 */
[----:B------:R-:W3:Y:S01]  /*36e00*/  LDL.LU.64 R26, [R1+0x800] ;  /* 0x00080000011a7983 */ /* 0x000ee20000300a00 */
[C---:B--2---:R-:W-:Y:S01]  /*36e10*/  IMAD.WIDE R28, R135.reuse, 0x4, R24 ;  /* 0x00000004871c7825 */ /* 0x044fe200078e0218 */
[----:B------:R-:W-:Y:S02]  /*36e20*/  IADD3 R24, PT, PT, R136, 0x100000, RZ ;  /* 0x0010000088187810 */ /* 0x000fe40007ffe0ff */
[----:B------:R-:W-:Y:S04]  /*36e30*/  STL.64 [R1+0x398], R46 ;  /* 0x0003982e01007387 */ /* 0x000fe80000100a00 */
[----:B------:R1:W-:Y:S04]  /*36e40*/  LDGSTS.E [R24+-0x79c00], desc[UR22][R46.64], P2 ;  /* 0x864000002e187fae */ /* 0x0003e800091a1016 */
[----:B------:R2:W-:Y:S04]  /*36e50*/  STL.64 [R1+0x390], R28 ;  /* 0x0003901c01007387 */ /* 0x0005e80000100a00 */
[----:B------:R-:W-:Y:S01]  /*36e60*/  LDGSTS.E [R0+-0x79800], desc[UR22][R28.64], P2 ;  /* 0x868000001c007fae */ /* 0x000fe200091a1016 */
[----:B-1----:R-:W-:-:S02]  /*36e70*/  IMAD.WIDE R24, R135, 0x4, R4 ;  /* 0x0000000487187825 */ /* 0x002fc400078e0204 */
[----:B------:R-:W1:Y:S01]  /*36e80*/  LDC R5, c[0x0][0x3a0] ;  /* 0x0000e800ff057b82 */ /* 0x000e620000000800 */
[----:B--2---:R-:W2:Y:S04]  /*36e90*/  LDL.LU.64 R28, [R1+0x790] ;  /* 0x00079000011c7983 */ /* 0x004ea80000300a00 */
[----:B------:R-:W2:Y:S04]  /*36ea0*/  LDL.LU.64 R46, [R1+0x770] ;  /* 0x00077000012e7983 */ /* 0x000ea80000300a00 */
[----:B------:R-:W-:Y:S04]  /*36eb0*/  STL.64 [R1+0x388], R12 ;  /* 0x0003880c01007387 */ /* 0x000fe80000100a00 */
[----:B------:R1:W-:Y:S04]  /*36ec0*/  STL.64 [R1+0x378], R24 ;  /* 0x0003781801007387 */ /* 0x0003e80000100a00 */
[----:B------:R-:W2:Y:S04]  /*36ed0*/  LDL.LU.64 R66, [R1+0x718] ;  /* 0x0007180001427983 */ /* 0x000ea80000300a00 */
[----:B------:R-:W2:Y:S01]  /*36ee0*/  LDL.LU.64 R84, [R1+0x6e8] ;  /* 0x0006e80001547983 */ /* 0x000ea20000300a00 */
[----:B------:R-:W-:-:S02]  /*36ef0*/  VIADD R4, R136, 0x100000 ;  /* 0x0010000088047836 */ /* 0x000fc40000000000 */
[----:B------:R-:W-:-:S03]  /*36f00*/  IMAD.WIDE R6, R135, 0x4, R6 ;  /* 0x0000000487067825 */ /* 0x000fc600078e0206 */
[----:B------:R-:W-:Y:S01]  /*36f10*/  LDGSTS.E [R4+-0x79400], desc[UR22][R12.64], P2 ;  /* 0x86c000000c047fae */ /* 0x000fe200091a1016 */
[----:B------:R-:W-:-:S03]  /*36f20*/  IMAD.WIDE R8, R135, 0x4, R8 ;  /* 0x0000000487087825 */ /* 0x000fc600078e0208 */
[----:B------:R-:W-:Y:S04]  /*36f30*/  LDGSTS.E [R0+-0x79000], desc[UR22][R24.64], P2 ;  /* 0x8700000018007fae */ /* 0x000fe800091a1016 */
[----:B------:R-:W-:Y:S04]  /*36f40*/  STL.64 [R1+0x290], R6 ;  /* 0x0002900601007387 */ /* 0x000fe80000100a00 */
[----:B------:R-:W-:Y:S04]  /*36f50*/  LDGSTS.E [R4+-0x78c00], desc[UR22][R6.64], P2 ;  /* 0x8740000006047fae */ /* 0x000fe800091a1016 */
[----:B------:R1:W-:Y:S04]  /*36f60*/  STL.64 [R1+0x260], R8 ;  /* 0x0002600801007387 */ /* 0x0003e80000100a00 */
[----:B------:R1:W-:Y:S04]  /*36f70*/  LDGSTS.E [R0+-0x78800], desc[UR22][R8.64], P2 ;  /* 0x8780000008007fae */ /* 0x0003e800091a1016 */
[----:B-1----:R-:W2:Y:S01]  /*36f80*/  LDL.LU.64 R24, [R1+0x678] ;  /* 0x0006780001187983 */ /* 0x002ea20000300a00 */
[----:B------:R-:W-:-:S04]  /*36f90*/  IMAD.WIDE R8, R135, 0x4, R10 ;  /* 0x0000000487087825 */ /* 0x000fc800078e020a */
[C---:B------:R-:W-:Y:S01]  /*36fa0*/  VIADD R0, R143.reuse, 0x100000 ;  /* 0x001000008f007836 */ /* 0x040fe20000000000 */
[----:B------:R1:W-:Y:S02]  /*36fb0*/  LDGSTS.E [R4+-0x78400], desc[UR22][R8.64], P2 ;  /* 0x87c0000008047fae */ /* 0x0003e400091a1016 */
[----:B-1----:R-:W-:Y:S02]  /*36fc0*/  VIADD R4, R143, 0x100000 ;  /* 0x001000008f047836 */ /* 0x002fe40000000000 */
[C---:B---3--:R-:W-:Y:S02]  /*36fd0*/  IMAD.WIDE R6, R135.reuse, 0x4, R26 ;  /* 0x0000000487067825 */ /* 0x048fe400078e021a */
[----:B------:R-:W3:Y:S04]  /*36fe0*/  LDL.LU.64 R26, [R1+0x630] ;  /* 0x00063000011a7983 */ /* 0x000ee80000300a00 */
[----:B------:R-:W-:Y:S04]  /*36ff0*/  STL.64 [R1+0x270], R6 ;  /* 0x0002700601007387 */ /* 0x000fe80000100a00 */
[----:B------:R1:W-:Y:S04]  /*37000*/  STL.64 [R1+0x250], R8 ;  /* 0x0002500801007387 */ /* 0x0003e80000100a00 */
[----:B------:R4:W-:Y:S01]  /*37010*/  LDGSTS.E [R0+-0x7ff80], desc[UR22][R6.64], P2 ;  /* 0x8008000006007fae */ /* 0x0009e200091a1016 */
[----:B-1----:R-:W-:-:S04]  /*37020*/  IMAD.WIDE R8, R135, 0x4, R44 ;  /* 0x0000000487087825 */ /* 0x002fc800078e022c */
[C---:B----4-:R-:W-:Y:S01]  /*37030*/  IMAD.WIDE R6, R135.reuse, 0x4, R64 ;  /* 0x0000000487067825 */ /* 0x050fe200078e0240 */
[----:B------:R2:W-:Y:S04]  /*37040*/  LDGSTS.E [R4+-0x7fb80], desc[UR22][R8.64], P2 ;  /* 0x8048000008047fae */ /* 0x0005e800091a1016 */
[----:B------:R-:W4:Y:S04]  /*37050*/  LDL.LU.64 R64, [R1+0x5e8] ;  /* 0x0005e80001407983 */ /* 0x000f280000300a00 */
[----:B------:R-:W4:Y:S04]  /*37060*/  LDL.LU.64 R44, [R1+0x5c8] ;  /* 0x0005c800012c7983 */ /* 0x000f280000300a00 */
[----:B------:R2:W-:Y:S04]  /*37070*/  STL.64 [R1+0x268], R8 ;  /* 0x0002680801007387 */ /* 0x0005e80000100a00 */
[----:B------:R1:W-:Y:S04]  /*37080*/  STL.64 [R1+0x368], R6 ;  /* 0x0003680601007387 */ /* 0x0003e80000100a00 */
[----:B------:R1:W-:Y:S01]  /*37090*/  LDGSTS.E [R0+-0x7f780], desc[UR22][R6.64], P2 ;  /* 0x8088000006007fae */ /* 0x0003e200091a1016 */
[----:B--2---:R-:W-:-:S03]  /*370a0*/  IMAD.WIDE R8, R135, 0x4, R28 ;  /* 0x0000000487087825 */ /* 0x004fc600078e021c */
[----:B------:R-:W2:Y:S01]  /*370b0*/  LDL.LU.64 R28, [R1+0x550] ;  /* 0x00055000011c7983 */ /* 0x000ea20000300a00 */
[----:B-1----:R-:W-:-:S03]  /*370c0*/  IMAD.WIDE R6, R135, 0x4, R46 ;  /* 0x0000000487067825 */ /* 0x002fc600078e022e */
[----:B------:R1:W-:Y:S04]  /*370d0*/  STL.64 [R1+0x360], R8 ;  /* 0x0003600801007387 */ /* 0x0003e80000100a00 */
[----:B------:R1:W-:Y:S04]  /*370e0*/  STL.64 [R1+0x358], R6 ;  /* 0x0003580601007387 */ /* 0x0003e80000100a00 */
[----:B------:R1:W-:Y:S04]  /*370f0*/  LDGSTS.E [R4+-0x7f380], desc[UR22][R8.64], P2 ;  /* 0x80c8000008047fae */ /* 0x0003e800091a1016 */
[----:B------:R-:W2:Y:S04]  /*37100*/  LDL.LU.64 R46, [R1+0x500] ;  /* 0x00050000012e7983 */ /* 0x000ea80000300a00 */
[----:B------:R1:W-:Y:S02]  /*37110*/  LDGSTS.E [R0+-0x7ef80], desc[UR22][R6.64], P2 ;  /* 0x8108000006007fae */ /* 0x0003e400091a1016 */
[----:B-1----:R-:W-:-:S02]  /*37120*/  IMAD.WIDE R8, R135, 0x4, R66 ;  /* 0x0000000487087825 */ /* 0x002fc400078e0242 */
[----:B------:R-:W2:Y:S04]  /*37130*/  LDL.LU.64 R66, [R1+0x4d8] ;  /* 0x0004d80001427983 */ /* 0x000ea80000300a00 */
[----:B------:R-:W-:Y:S01]  /*37140*/  LDGSTS.E [R4+-0x7eb80], desc[UR22][R8.64], P2 ;  /* 0x8148000008047fae */ /* 0x000fe200091a1016 */
[----:B------:R-:W-:-:S03]  /*37150*/  IMAD.WIDE R6, R135, 0x4, R84 ;  /* 0x0000000487067825 */ /* 0x000fc600078e0254 */
[----:B------:R-:W2:Y:S04]  /*37160*/  LDL.LU.64 R84, [R1+0x4c0] ;  /* 0x0004c00001547983 */ /* 0x000ea80000300a00 */
[----:B------:R1:W-:Y:S04]  /*37170*/  STL.64 [R1+0x350], R8 ;  /* 0x0003500801007387 */ /* 0x0003e80000100a00 */
[----:B------:R1:W-:Y:S04]  /*37180*/  STL.64 [R1+0x348], R6 ;  /* 0x0003480601007387 */ /* 0x0003e80000100a00 */
[----:B------:R1:W-:Y:S04]  /*37190*/  LDGSTS.E [R0+-0x7e780], desc[UR22][R6.64], P2 ;  /* 0x8188000006007fae */ /* 0x0003e800091a1016 */
[----:B------:R-:W2:Y:S04]  /*371a0*/  LDL.LU.64 R10, [R1+0x4a0] ;  /* 0x0004a000010a7983 */ /* 0x000ea80000300a00 */
[----:B-1----:R-:W2:Y:S01]  /*371b0*/  LDL.LU.64 R8, [R1+0x480] ;  /* 0x0004800001087983 */ /* 0x002ea20000300a00 */
[----:B------:R-:W-:-:S05]  /*371c0*/  IMAD.WIDE R6, R135, 0x4, R24 ;  /* 0x0000000487067825 */ /* 0x000fca00078e0218 */
[----:B------:R1:W-:Y:S04]  /*371d0*/  STL.64 [R1+0x340], R6 ;  /* 0x0003400601007387 */ /* 0x0003e80000100a00 */
[----:B------:R-:W-:Y:S01]  /*371e0*/  LDGSTS.E [R4+-0x7e380], desc[UR22][R6.64], P2 ;  /* 0x81c8000006047fae */ /* 0x000fe200091a1016 */
[----:B---3--:R-:W-:-:S05]  /*371f0*/  IMAD.WIDE R24, R135, 0x4, R26 ;  /* 0x0000000487187825 */ /* 0x008fca00078e021a */
[----:B------:R3:W-:Y:S04]  /*37200*/  STL.64 [R1+0x338], R24 ;  /* 0x0003381801007387 */ /* 0x0007e80000100a00 */
[----:B-1----:R-:W2:Y:S04]  /*37210*/  LDL.LU.64 R6, [R1+0x470] ;  /* 0x0004700001067983 */ /* 0x002ea80000300a00 */
[----:B------:R-:W2:Y:S04]  /*37220*/  LDL.LU.64 R12, [R1+0x370] ;  /* 0x00037000010c7983 */ /* 0x000ea80000300a00 */
[----:B------:R-:W-:Y:S01]  /*37230*/  LDGSTS.E [R0+-0x7df80], desc[UR22][R24.64], P2 ;  /* 0x8208000018007fae */ /* 0x000fe200091a1016 */
[----:B----4-:R-:W-:-:S03]  /*37240*/  IMAD.WIDE R64, R135, 0x4, R64 ;  /* 0x0000000487407825 */ /* 0x010fc600078e0240 */
[----:B---3--:R-:W3:Y:S01]  /*37250*/  LDL.LU.64 R24, [R1+0x2b0] ;  /* 0x0002b00001187983 */ /* 0x008ee20000300a00 */
[----:B------:R-:W-:-:S03]  /*37260*/  IMAD.WIDE R44, R135, 0x4, R44 ;  /* 0x00000004872c7825 */ /* 0x000fc600078e022c */
[----:B------:R-:W4:Y:S04]  /*37270*/  LDL.LU.64 R26, [R1+0x2a8] ;  /* 0x0002a800011a7983 */ /* 0x000f280000300a00 */
[----:B------:R-:W-:Y:S04]  /*37280*/  STL.64 [R1+0x330], R64 ;  /* 0x0003304001007387 */ /* 0x000fe80000100a00 */
[----:B------:R-:W-:Y:S04]  /*37290*/  LDGSTS.E [R4+-0x7db80], desc[UR22][R64.64], P2 ;  /* 0x8248000040047fae */ /* 0x000fe800091a1016 */
[----:B------:R1:W-:Y:S04]  /*372a0*/  STL.64 [R1+0x328], R44 ;  /* 0x0003282c01007387 */ /* 0x0003e80000100a00 */
[----:B------:R-:W-:Y:S01]  /*372b0*/  LDGSTS.E [R0+-0x7d780], desc[UR22][R44.64], P2 ;  /* 0x828800002c007fae */ /* 0x000fe200091a1016 */
[----:B--2---:R-:W-:-:S05]  /*372c0*/  IMAD.WIDE R28, R135, 0x4, R28 ;  /* 0x00000004871c7825 */ /* 0x004fca00078e021c */
[----:B------:R-:W-:Y:S04]  /*372d0*/  LDGSTS.E [R4+-0x7d380], desc[UR22][R28.64], P2 ;  /* 0x82c800001c047fae */ /* 0x000fe800091a1016 */
[----:B-1----:R-:W2:Y:S04]  /*372e0*/  LDL.LU.64 R44, [R1+0x280] ;  /* 0x00028000012c7983 */ /* 0x002ea80000300a00 */
[----:B------:R-:W2:Y:S01]  /*372f0*/  LDL.LU.64 R64, [R1+0x278] ;  /* 0x0002780001407983 */ /* 0x000ea20000300a00 */
[----:B------:R-:W-:-:S03]  /*37300*/  IMAD.WIDE R46, R135, 0x4, R46 ;  /* 0x00000004872e7825 */ /* 0x000fc600078e022e */
[----:B------:R1:W-:Y:S04]  /*37310*/  STL.64 [R1+0x320], R28 ;  /* 0x0003201c01007387 */ /* 0x0003e80000100a00 */
[----:B------:R-:W-:Y:S01]  /*37320*/  LDGSTS.E [R0+-0x7cf80], desc[UR22][R46.64], P2 ;  /* 0x830800002e007fae */ /* 0x000fe200091a1016 */
[----:B------:R-:W-:-:S03]  /*37330*/  IMAD.WIDE R66, R135, 0x4, R66 ;  /* 0x0000000487427825 */ /* 0x000fc600078e0242 */
[----:B-1----:R-:W2:Y:S04]  /*37340*/  LDL.LU.64 R28, [R1+0x1268] ;  /* 0x00126800011c7983 */ /* 0x002ea80000300a00 */
[----:B------:R1:W-:Y:S01]  /*37350*/  STL.64 [R1+0x318], R46 ;  /* 0x0003182e01007387 */ /* 0x0003e20000100a00 */
[----:B------:R-:W-:-:S03]  /*37360*/  IMAD.WIDE R84, R135, 0x4, R84 ;  /* 0x0000000487547825 */ /* 0x000fc600078e0254 */
[----:B------:R-:W-:Y:S04]  /*37370*/  LDGSTS.E [R4+-0x7cb80], desc[UR22][R66.64], P2 ;  /* 0x8348000042047fae */ /* 0x000fe800091a1016 */
[----:B------:R-:W-:Y:S04]  /*37380*/  LDGSTS.E [R0+-0x7c780], desc[UR22][R84.64], P2 ;  /* 0x8388000054007fae */ /* 0x000fe800091a1016 */
[----:B-1----:R-:W2:Y:S04]  /*37390*/  LDL.LU.64 R46, [R1+0x1260] ;  /* 0x00126000012e7983 */ /* 0x002ea80000300a00 */
[----:B------:R1:W-:Y:S04]  /*373a0*/  STL.64 [R1+0x310], R66 ;  /* 0x0003104201007387 */ /* 0x0003e80000100a00 */
[----:B-1----:R-:W2:Y:S04]  /*373b0*/  LDL.LU.64 R66, [R1+0x1258] ;  /* 0x0012580001427983 */ /* 0x002ea80000300a00 */
[----:B------:R1:W-:Y:S04]  /*373c0*/  STL.64 [R1+0x308], R84 ;  /* 0x0003085401007387 */ /* 0x0003e80000100a00 */
[----:B-1----:R-:W2:Y:S01]  /*373d0*/  LDL.LU.64 R84, [R1+0x1250] ;  /* 0x0012500001547983 */ /* 0x002ea20000300a00 */
[----:B------:R-:W-:-:S04]  /*373e0*/  IMAD.WIDE R10, R135, 0x4, R10 ;  /* 0x00000004870a7825 */ /* 0x000fc800078e020a */
[C---:B------:R-:W-:Y:S01]  /*373f0*/  IMAD.WIDE R8, R135.reuse, 0x4, R8 ;  /* 0x0000000487087825 */ /* 0x040fe200078e0208 */
[----:B------:R-:W-:Y:S04]  /*37400*/  STL.64 [R1+0x300], R10 ;  /* 0x0003000a01007387 */ /* 0x000fe80000100a00 */
[----:B------:R-:W-:Y:S04]  /*37410*/  LDGSTS.E [R4+-0x7c380], desc[UR22][R10.64], P2 ;  /* 0x83c800000a047fae */ /* 0x000fe800091a1016 */
[----:B------:R1:W-:Y:S04]  /*37420*/  STL.64 [R1+0x2f8], R8 ;  /* 0x0002f80801007387 */ /* 0x0003e80000100a00 */
[----:B------:R1:W-:Y:S02]  /*37430*/  LDGSTS.E [R0+-0x7bf80], desc[UR22][R8.64], P2 ;  /* 0x8408000008007fae */ /* 0x0003e400091a1016 */
[----:B-1----:R-:W-:-:S04]  /*37440*/  IMAD.WIDE R8, R135, 0x4, R6 ;  /* 0x0000000487087825 */ /* 0x002fc800078e0206 */
[C---:B------:R-:W-:Y:S01]  /*37450*/  IMAD.WIDE R6, R135.reuse, 0x4, R12 ;  /* 0x0000000487067825 */ /* 0x040fe200078e020c */
[----:B------:R3:W-:Y:S04]  /*37460*/  STL.64 [R1+0x2f0], R8 ;  /* 0x0002f00801007387 */ /* 0x0007e80000100a00 */
[----:B------:R3:W-:Y:S04]  /*37470*/  LDGSTS.E [R4+-0x7bb80], desc[UR22][R8.64], P2 ;  /* 0x8448000008047fae */ /* 0x0007e800091a1016 */
[----:B------:R4:W-:Y:S04]  /*37480*/  STL.64 [R1+0x2e8], R6 ;  /* 0x0002e80601007387 */ /* 0x0009e80000100a00 */
[----:B------:R4:W-:Y:S01]  /*37490*/  LDGSTS.E [R0+-0x7b780], desc[UR22][R6.64], P2 ;  /* 0x8488000006007fae */ /* 0x0009e200091a1016 */
[----:B---3--:R-:W-:-:S04]  /*374a0*/  IMAD.WIDE R8, R135, 0x4, R24 ;  /* 0x0000000487087825 */ /* 0x008fc800078e0218 */
[C---:B----4-:R-:W-:Y:S01]  /*374b0*/  IMAD.WIDE R6, R135.reuse, 0x4, R26 ;  /* 0x0000000487067825 */ /* 0x050fe200078e021a */
[----:B------:R2:W-:Y:S04]  /*374c0*/  STL.64 [R1+0x2e0], R8 ;  /* 0x0002e00801007387 */ /* 0x0005e80000100a00 */
[----:B------:R2:W-:Y:S04]  /*374d0*/  LDGSTS.E [R4+-0x7b380], desc[UR22][R8.64], P2 ;  /* 0x84c8000008047fae */ /* 0x0005e800091a1016 */
[----:B------:R1:W-:Y:S04]  /*374e0*/  STL.64 [R1+0x2d8], R6 ;  /* 0x0002d80601007387 */ /* 0x0003e80000100a00 */
[----:B------:R1:W-:Y:S01]  /*374f0*/  LDGSTS.E [R0+-0x7af80], desc[UR22][R6.64], P2 ;  /* 0x8508000006007fae */ /* 0x0003e200091a1016 */
[----:B--2---:R-:W-:-:S04]  /*37500*/  IMAD.WIDE R8, R135, 0x4, R44 ;  /* 0x0000000487087825 */ /* 0x004fc800078e022c */
[C---:B-1----:R-:W-:Y:S01]  /*37510*/  IMAD.WIDE R6, R135.reuse, 0x4, R64 ;  /* 0x0000000487067825 */ /* 0x042fe200078e0240 */
[----:B------:R-:W-:Y:S04]  /*37520*/  STL.64 [R1+0x2d0], R8 ;  /* 0x0002d00801007387 */ /* 0x000fe80000100a00 */
[----:B------:R1:W-:Y:S04]  /*37530*/  STL.64 [R1+0x2c8], R6 ;  /* 0x0002c80601007387 */ /* 0x0003e80000100a00 */
[----:B------:R-:W2:Y:S04]  /*37540*/  LDL.LU.64 R24, [R1+0x858] ;  /* 0x0008580001187983 */ /* 0x000ea80000300a00 */
[----:B------:R-:W-:Y:S04]  /*37550*/  LDGSTS.E [R4+-0x7ab80], desc[UR22][R8.64], P2 ;  /* 0x8548000008047fae */ /* 0x000fe800091a1016 */
[----:B------:R1:W-:Y:S02]  /*37560*/  LDGSTS.E [R0+-0x7a780], desc[UR22][R6.64], P2 ;  /* 0x8588000006007fae */ /* 0x0003e400091a1016 */
[----:B-1----:R-:W-:-:S04]  /*37570*/  IMAD.WIDE R6, R135, 0x4, R66 ;  /* 0x0000000487067825 */ /* 0x002fc800078e0242 */
[----:B------:R-:W-:-:S05]  /*37580*/  IMAD.WIDE R8, R135, 0x4, R84 ;  /* 0x0000000487087825 */ /* 0x000fca00078e0254 */
[----:B------:R1:W-:Y:S04]  /*37590*/  STL.64 [R1+0x2c0], R8 ;  /* 0x0002c00801007387 */ /* 0x0003e80000100a00 */
[----:B------:R1:W-:Y:S04]  /*375a0*/  LDGSTS.E [R4+-0x7a380], desc[UR22][R8.64], P2 ;  /* 0x85c8000008047fae */ /* 0x0003e800091a1016 */
[----:B------:R3:W-:Y:S04]  /*375b0*/  STL.64 [R1+0x2b8], R6 ;  /* 0x0002b80601007387 */ /* 0x0007e80000100a00 */
[----:B------:R3:W-:Y:S04]  /*375c0*/  LDGSTS.E [R0+-0x79f80], desc[UR22][R6.64], P2 ;  /* 0x8608000006007fae */ /* 0x0007e800091a1016 */
[----:B------:R-:W4:Y:S01]  /*375d0*/  LDL.LU.64 R26, [R1+0x830] ;  /* 0x00083000011a7983 */ /* 0x000f220000300a00 */
[----:B-1----:R-:W-:-:S03]  /*375e0*/  IMAD.WIDE R8, R135, 0x4, R46 ;  /* 0x0000000487087825 */ /* 0x002fc600078e022e */
[----:B------:R-:W4:Y:S01]  /*375f0*/  LDL.LU.64 R44, [R1+0x818] ;  /* 0x00081800012c7983 */ /* 0x000f220000300a00 */
[----:B---3--:R-:W-:-:S03]  /*37600*/  IMAD.WIDE R6, R135, 0x4, R28 ;  /* 0x0000000487067825 */ /* 0x008fc600078e021c */
[----:B------:R1:W-:Y:S04]  /*37610*/  STL.64 [R1+0x2b0], R8 ;  /* 0x0002b00801007387 */ /* 0x0003e80000100a00 */
[----:B------:R3:W-:Y:S04]  /*37620*/  STL.64 [R1+0x2a8], R6 ;  /* 0x0002a80601007387 */ /* 0x0007e80000100a00 */
[----:B------:R-:W4:Y:S04]  /*37630*/  LDL.LU.64 R10, [R1+0x808] ;  /* 0x00080800010a7983 */ /* 0x000f280000300a00 */
[----:B------:R-:W4:Y:S04]  /*37640*/  LDL.LU.64 R64, [R1+0x768] ;  /* 0x0007680001407983 */ /* 0x000f280000300a00 */
[----:B------:R1:W-:Y:S04]  /*37650*/  LDGSTS.E [R4+-0x79b80], desc[UR22][R8.64], P2 ;  /* 0x8648000008047fae */ /* 0x0003e800091a1016 */
[----:B------:R3:W-:Y:S01]  /*37660*/  LDGSTS.E [R0+-0x79780], desc[UR22][R6.64], P2 ;  /* 0x8688000006007fae */ /* 0x0007e200091a1016 */
[----:B-1----:R-:W-:-:S04]  /*37670*/  IMAD.WIDE R8, R135, 0x4, R14 ;  /* 0x0000000487087825 */ /* 0x002fc800078e020e */
[C---:B---3--:R-:W-:Y:S01]  /*37680*/  IMAD.WIDE R6, R135.reuse, 0x4, R16 ;  /* 0x0000000487067825 */ /* 0x048fe200078e0210 */
[----:B------:R1:W-:Y:S03]  /*37690*/  STL.64 [R1+0x2a0], R8 ;  /* 0x0002a00801007387 */ /* 0x0003e60000100a00 */
[C---:B------:R-:W-:Y:S01]  /*376a0*/  IMAD.WIDE R14, R135.reuse, 0x4, R18 ;  /* 0x00000004870e7825 */ /* 0x040fe200078e0212 */
[----:B------:R-:W-:Y:S04]  /*376b0*/  LDGSTS.E [R4+-0x79380], desc[UR22][R8.64], P2 ;  /* 0x86c8000008047fae */ /* 0x000fe800091a1016 */
[----:B------:R3:W-:Y:S01]  /*376c0*/  STL.64 [R1+0x298], R6 ;  /* 0x0002980601007387 */ /* 0x0007e20000100a00 */
[----:B------:R-:W-:-:S03]  /*376d0*/  IMAD.WIDE R12, R135, 0x4, R20 ;  /* 0x00000004870c7825 */ /* 0x000fc600078e0214 */
[----:B------:R-:W-:Y:S04]  /*376e0*/  LDGSTS.E [R0+-0x78f80], desc[UR22][R6.64], P2 ;  /* 0x8708000006007fae */ /* 0x000fe800091a1016 */
[----:B-1----:R-:W4:Y:S04]  /*376f0*/  LDL.LU.64 R8, [R1+0x740] ;  /* 0x0007400001087983 */ /* 0x002f280000300a00 */
[----:B------:R-:W-:Y:S04]  /*37700*/  LDGSTS.E [R4+-0x78b80], desc[UR22][R14.64], P2 ;  /* 0x874800000e047fae */ /* 0x000fe800091a1016 */
[----:B---3--:R-:W3:Y:S04]  /*37710*/  LDL.LU.64 R6, [R1+0x730] ;  /* 0x0007300001067983 */ /* 0x008ee80000300a00 */
[----:B------:R-:W-:Y:S04]  /*37720*/  STL.64 [R1+0x288], R14 ;  /* 0x0002880e01007387 */ /* 0x000fe80000100a00 */
[----:B------:R1:W-:Y:S04]  /*37730*/  STL.64 [R1+0x280], R12 ;  /* 0x0002800c01007387 */ /* 0x0003e80000100a00 */
[----:B------:R1:W-:Y:S01]  /*37740*/  LDGSTS.E [R0+-0x78780], desc[UR22][R12.64], P2 ;  /* 0x878800000c007fae */ /* 0x0003e200091a1016 */
[----:B------:R-:W-:-:S05]  /*37750*/  IMAD.WIDE R16, R135, 0x4, R22 ;  /* 0x0000000487107825 */ /* 0x000fca00078e0216 */
[----:B------:R1:W-:Y:S04]  /*37760*/  LDGSTS.E [R4+-0x78380], desc[UR22][R16.64], P2 ;  /* 0x87c8000010047fae */ /* 0x0003e800091a1016 */
[----:B-1----:R-:W3:Y:S01]  /*37770*/  LDL.LU.64 R12, [R1+0x670] ;  /* 0x00067000010c7983 */ /* 0x002ee20000300a00 */
[C---:B------:R-:W-:Y:S01]  /*37780*/  IADD3 R0, PT, PT, R142.reuse, 0x100000, RZ ;  /* 0x001000008e007810 */ /* 0x040fe20007ffe0ff */
[----:B------:R-:W-:Y:S02]  /*37790*/  VIADD R4, R142, 0x100000 ;  /* 0x001000008e047836 */ /* 0x000fe40000000000 */
[C---:B--2---:R-:W-:Y:S02]  /*377a0*/  IMAD.WIDE R14, R135.reuse, 0x4, R24 ;  /* 0x00000004870e7825 */ /* 0x044fe400078e0218 */
[----:B------:R-:W2:Y:S04]  /*377b0*/  LDL.LU.64 R24, [R1+0x628] ;  /* 0x0006280001187983 */ /* 0x000ea80000300a00 */
[----:B------:R-:W-:Y:S04]  /*377c0*/  STL.64 [R1+0x370], R14 ;  /* 0x0003700e01007387 */ /* 0x000fe80000100a00 */
[----:B------:R4:W-:Y:S04]  /*377d0*/  STL.64 [R1+0x278], R16 ;  /* 0x0002781001007387 */ /* 0x0009e80000100a00 */
[----:B------:R1:W-:Y:S01]  /*377e0*/  LDGSTS.E [R0+-0x7ff00], desc[UR22][R14.64], P2 ;  /* 0x801000000e007fae */ /* 0x0003e200091a1016 */
[----:B----4-:R-:W-:-:S03]  /*377f0*/  IMAD.WIDE R16, R135, 0x4, R26 ;  /* 0x0000000487107825 */ /* 0x010fc600078e021a */
[----:B------:R-:W4:Y:S01]  /*37800*/  LDL.LU.64 R26, [R1+0x610] ;  /* 0x00061000011a7983 */ /* 0x000f220000300a00 */
[----:B-1----:R-:W-:-:S03]  /*37810*/  IMAD.WIDE R14, R135, 0x4, R44 ;  /* 0x00000004870e7825 */ /* 0x002fc600078e022c */
[----:B------:R-:W4:Y:S04]  /*37820*/  LDL.LU.64 R44, [R1+0x590] ;  /* 0x00059000012c7983 */ /* 0x000f280000300a00 */
[----:B------:R-:W-:Y:S04]  /*37830*/  STL.64 [R1+0x460], R16 ;  /* 0x0004601001007387 */ /* 0x000fe80000100a00 */
[----:B------:R-:W-:Y:S04]  /*37840*/  LDGSTS.E [R4+-0x7fb00], desc[UR22][R16.64], P2 ;  /* 0x8050000010047fae */ /* 0x000fe800091a1016 */
[----:B------:R1:W-:Y:S04]  /*37850*/  STL.64 [R1+0x468], R14 ;  /* 0x0004680e01007387 */ /* 0x0003e80000100a00 */
[----:B------:R1:W-:Y:S02]  /*37860*/  LDGSTS.E [R0+-0x7f700], desc[UR22][R14.64], P2 ;  /* 0x809000000e007fae */ /* 0x0003e400091a1016 */
[----:B-1----:R-:W-:-:S04]  /*37870*/  IMAD.WIDE R14, R135, 0x4, R10 ;  /* 0x00000004870e7825 */ /* 0x002fc800078e020a */
[C---:B------:R-:W-:Y:S01]  /*37880*/  IMAD.WIDE R10, R135.reuse, 0x4, R64 ;  /* 0x00000004870a7825 */ /* 0x040fe200078e0240 */
[----:B------:R-:W-:Y:S04]  /*37890*/  LDGSTS.E [R4+-0x7f300], desc[UR22][R14.64], P2 ;  /* 0x80d000000e047fae */ /* 0x000fe800091a1016 */
[----:B------:R-:W4:Y:S04]  /*378a0*/  LDL.LU.64 R64, [R1+0x568] ;  /* 0x0005680001407983 */ /* 0x000f280000300a00 */
[----:B------:R-:W-:Y:S04]  /*378b0*/  STL.64 [R1+0x470], R14 ;  /* 0x0004700e01007387 */ /* 0x000fe80000100a00 */
[----:B------:R1:W-:Y:S04]  /*378c0*/  STL.64 [R1+0x478], R10 ;  /* 0x0004780a01007387 */ /* 0x0003e80000100a00 */
[----:B------:R-:W4:Y:S01]  /*378d0*/  LDL.LU.64 R46, [R1+0x520] ;  /* 0x00052000012e7983 */ /* 0x000f220000300a00 */
[----:B------:R-:W-:-:S03]  /*378e0*/  IMAD.WIDE R8, R135, 0x4, R8 ;  /* 0x0000000487087825 */ /* 0x000fc600078e0208 */
[----:B------:R-:W4:Y:S04]  /*378f0*/  LDL.LU.64 R66, [R1+0x560] ;  /* 0x0005600001427983 */ /* 0x000f280000300a00 */
[----:B------:R-:W-:Y:S01]  /*37900*/  LDGSTS.E [R0+-0x7ef00], desc[UR22][R10.64], P2 ;  /* 0x811000000a007fae */ /* 0x000fe200091a1016 */
[----:B---3--:R-:W-:-:S03]  /*37910*/  IMAD.WIDE R6, R135, 0x4, R6 ;  /* 0x0000000487067825 */ /* 0x008fc600078e0206 */
[----:B------:R-:W3:Y:S04]  /*37920*/  LDL.LU.64 R84, [R1+0x510] ;  /* 0x0005100001547983 */ /* 0x000ee80000300a00 */
[----:B------:R1:W-:Y:S04]  /*37930*/  STL.64 [R1+0x480], R8 ;  /* 0x0004800801007387 */ /* 0x0003e80000100a00 */
[----:B------:R-:W-:Y:S04]  /*37940*/  LDGSTS.E [R4+-0x7eb00], desc[UR22][R8.64], P2 ;  /* 0x8150000008047fae */ /* 0x000fe800091a1016 */
[----:B------:R1:W-:Y:S04]  /*37950*/  STL.64 [R1+0x550], R6 ;  /* 0x0005500601007387 */ /* 0x0003e80000100a00 */
[----:B------:R1:W-:Y:S04]  /*37960*/  LDGSTS.E [R0+-0x7e700], desc[UR22][R6.64], P2 ;  /* 0x8190000006007fae */ /* 0x0003e800091a1016 */
[----:B-1----:R-:W3:Y:S04]  /*37970*/  LDL.LU.64 R10, [R1+0x4f8] ;  /* 0x0004f800010a7983 */ /* 0x002ee80000300a00 */
[----:B------:R-:W3:Y:S01]  /*37980*/  LDL.LU.64 R8, [R1+0x4f0] ;  /* 0x0004f00001087983 */ /* 0x000ee20000300a00 */
[----:B------:R-:W-:-:S05]  /*37990*/  IMAD.WIDE R6, R135, 0x4, R12 ;  /* 0x0000000487067825 */ /* 0x000fca00078e020c */
[----:B------:R1:W-:Y:S04]  /*379a0*/  STL.64 [R1+0x548], R6 ;  /* 0x0005480601007387 */ /* 0x0003e80000100a00 */
[----:B------:R-:W-:Y:S01]  /*379b0*/  LDGSTS.E [R4+-0x7e300], desc[UR22][R6.64], P2 ;  /* 0x81d0000006047fae */ /* 0x000fe200091a1016 */
[----:B--2---:R-:W-:-:S05]  /*379c0*/  IMAD.WIDE R14, R135, 0x4, R24 ;  /* 0x00000004870e7825 */ /* 0x004fca00078e0218 */
[----:B------:R2:W-:Y:S04]  /*379d0*/  STL.64 [R1+0x540], R14 ;  /* 0x0005400e01007387 */ /* 0x0005e80000100a00 */
[----:B-1----:R-:W3:Y:S04]  /*379e0*/  LDL.LU.64 R6, [R1+0x4e0] ;  /* 0x0004e00001067983 */ /* 0x002ee80000300a00 */
[----:B------:R-:W3:Y:S04]  /*379f0*/  LDL.LU.64 R12, [R1+0x4d0] ;  /* 0x0004d000010c7983 */ /* 0x000ee80000300a00 */
[----:B------:R2:W-:Y:S04]  /*37a00*/  LDGSTS.E [R0+-0x7df00], desc[UR22][R14.64], P2 ;  /* 0x821000000e007fae */ /* 0x0005e800091a1016 */
[----:B------:R-:W3:Y:S01]  /*37a10*/  LDL.LU.64 R24, [R1+0x4b0] ;  /* 0x0004b00001187983 */ /* 0x000ee20000300a00 */
[----:B----4-:R-:W-:-:S03]  /*37a20*/  IMAD.WIDE R16, R135, 0x4, R26 ;  /* 0x0000000487107825 */ /* 0x010fc600078e021a */
[----:B------:R-:W4:Y:S01]  /*37a30*/  LDL.LU.64 R26, [R1+0x498] ;  /* 0x00049800011a7983 */ /* 0x000f220000300a00 */
[----:B--2---:R-:W-:-:S03]  /*37a40*/  IMAD.WIDE R14, R135, 0x4, R44 ;  /* 0x00000004870e7825 */ /* 0x004fc600078e022c */
[----:B------:R1:W-:Y:S04]  /*37a50*/  STL.64 [R1+0x538], R16 ;  /* 0x0005381001007387 */ /* 0x0003e80000100a00 */
[----:B------:R2:W-:Y:S04]  /*37a60*/  STL.64 [R1+0x530], R14 ;  /* 0x0005300e01007387 */ /* 0x0005e80000100a00 */
[----:B------:R1:W-:Y:S04]  /*37a70*/  LDGSTS.E [R4+-0x7db00], desc[UR22][R16.64], P2 ;  /* 0x8250000010047fae */ /* 0x0003e800091a1016 */
[----:B------:R-:W4:Y:S04]  /*37a80*/  LDL.LU.64 R44, [R1+0x490] ;  /* 0x00049000012c7983 */ /* 0x000f280000300a00 */
[----:B------:R2:W-:Y:S01]  /*37a90*/  LDGSTS.E [R0+-0x7d700], desc[UR22][R14.64], P2 ;  /* 0x829000000e007fae */ /* 0x0005e200091a1016 */
[----:B-1----:R-:W-:-:S03]  /*37aa0*/  IMAD.WIDE R16, R135, 0x4, R64 ;  /* 0x0000000487107825 */ /* 0x002fc600078e0240 */
[----:B------:R-:W4:Y:S04]  /*37ab0*/  LDL.LU.64 R64, [R1+0x488] ;  /* 0x0004880001407983 */ /* 0x000f280000300a00 */
[----:B------:R1:W-:Y:S04]  /*37ac0*/  STL.64 [R1+0x528], R16 ;  /* 0x0005281001007387 */ /* 0x0003e80000100a00 */
[----:B------:R1:W-:Y:S01]  /*37ad0*/  LDGSTS.E [R4+-0x7d300], desc[UR22][R16.64], P2 ;  /* 0x82d0000010047fae */ /* 0x0003e200091a1016 */
[----:B--2---:R-:W-:-:S05]  /*37ae0*/  IMAD.WIDE R14, R135, 0x4, R46 ;  /* 0x00000004870e7825 */ /* 0x004fca00078e022e */
[----:B------:R3:W-:Y:S04]  /*37af0*/  STL.64 [R1+0x520], R14 ;  /* 0x0005200e01007387 */ /* 0x0007e80000100a00 */
[----:B------:R3:W-:Y:S01]  /*37b00*/  LDGSTS.E [R0+-0x7cf00], desc[UR22][R14.64], P2 ;  /* 0x831000000e007fae */ /* 0x0007e200091a1016 */
[----:B-1----:R-:W-:-:S05]  /*37b10*/  IMAD.WIDE R16, R135, 0x4, R66 ;  /* 0x0000000487107825 */ /* 0x002fca00078e0242 */
[----:B------:R-:W-:Y:S04]  /*37b20*/  STL.64 [R1+0x518], R16 ;  /* 0x0005181001007387 */ /* 0x000fe80000100a00 */
[----:B------:R-:W-:Y:S01]  /*37b30*/  LDGSTS.E [R4+-0x7cb00], desc[UR22][R16.64], P2 ;  /* 0x8350000010047fae */ /* 0x000fe200091a1016 */
[----:B---3--:R-:W-:-:S05]  /*37b40*/  IMAD.WIDE R14, R135, 0x4, R84 ;  /* 0x00000004870e7825 */ /* 0x008fca00078e0254 */
[----:B------:R-:W-:Y:S04]  /*37b50*/  STL.64 [R1+0x510], R14 ;  /* 0x0005100e01007387 */ /* 0x000fe80000100a00 */
[----:B------:R-:W-:Y:S01]  /*37b60*/  LDGSTS.E [R0+-0x7c700], desc[UR22][R14.64], P2 ;  /* 0x839000000e007fae */ /* 0x000fe200091a1016 */
        /* <DEDUP_REMOVED lines=12> */
[----:B-1----:R-:W-:-:S05]  /*37c30*/  IMAD.WIDE R8, R135, 0x4, R24 ;  /* 0x0000000487087825 */ /* 0x002fca00078e0218 */
[----:B------:R1:W-:Y:S04]  /*37c40*/  STL.64 [R1+0x4e8], R8 ;  /* 0x0004e80801007387 */ /* 0x0003e80000100a00 */
[----:B------:R1:W-:Y:S01]  /*37c50*/  LDGSTS.E [R4+-0x7b300], desc[UR22][R8.64], P2 ;  /* 0x84d0000008047fae */ /* 0x0003e200091a1016 */
[----:B----4-:R-:W-:-:S05]  /*37c60*/  IMAD.WIDE R6, R135, 0x4, R26 ;  /* 0x0000000487067825 */ /* 0x010fca00078e021a */
[----:B------:R2:W-:Y:S04]  /*37c70*/  STL.64 [R1+0x4e0], R6 ;  /* 0x0004e00601007387 */ /* 0x0005e80000100a00 */
[----:B------:R2:W-:Y:S01]  /*37c80*/  LDGSTS.E [R0+-0x7af00], desc[UR22][R6.64], P2 ;  /* 0x8510000006007fae */ /* 0x0005e200091a1016 */
[----:B-1----:R-:W-:-:S05]  /*37c90*/  IMAD.WIDE R8, R135, 0x4, R44 ;  /* 0x0000000487087825 */ /* 0x002fca00078e022c */
[----:B------:R1:W-:Y:S04]  /*37ca0*/  STL.64 [R1+0x4d8], R8 ;  /* 0x0004d80801007387 */ /* 0x0003e80000100a00 */
[----:B------:R1:W-:Y:S01]  /*37cb0*/  LDGSTS.E [R4+-0x7ab00], desc[UR22][R8.64], P2 ;  /* 0x8550000008047fae */ /* 0x0003e200091a1016 */
[----:B--2---:R-:W-:-:S05]  /*37cc0*/  IMAD.WIDE R6, R135, 0x4, R64 ;  /* 0x0000000487067825 */ /* 0x004fca00078e0240 */
[----:B------:R2:W-:Y:S01]  /*37cd0*/  STL.64 [R1+0x4d0], R6 ;  /* 0x0004d00601007387 */ /* 0x0005e20000100a00 */
[----:B-1----:R-:W-:-:S03]  /*37ce0*/  IMAD.WIDE R8, R135, 0x4, R104 ;  /* 0x0000000487087825 */ /* 0x002fc600078e0268 */
[----:B------:R-:W3:Y:S04]  /*37cf0*/  LDL.LU.64 R24, [R1+0x888] ;  /* 0x0008880001187983 */ /* 0x000ee80000300a00 */
[----:B------:R2:W-:Y:S04]  /*37d00*/  LDGSTS.E [R0+-0x7a700], desc[UR22][R6.64], P2 ;  /* 0x8590000006007fae */ /* 0x0005e800091a1016 */
[----:B------:R1:W-:Y:S04]  /*37d10*/  STL.64 [R1+0x4c8], R8 ;  /* 0x0004c80801007387 */ /* 0x0003e80000100a00 */
[----:B------:R1:W-:Y:S01]  /*37d20*/  LDGSTS.E [R4+-0x7a300], desc[UR22][R8.64], P2 ;  /* 0x85d0000008047fae */ /* 0x0003e200091a1016 */
[----:B--2---:R-:W-:-:S05]  /*37d30*/  IMAD.WIDE R6, R135, 0x4, R86 ;  /* 0x0000000487067825 */ /* 0x004fca00078e0256 */
[----:B------:R2:W-:Y:S01]  /*37d40*/  STL.64 [R1+0x4c0], R6 ;  /* 0x0004c00601007387 */ /* 0x0005e20000100a00 */
[----:B-1----:R-:W-:-:S03]  /*37d50*/  IMAD.WIDE R8, R135, 0x4, R30 ;  /* 0x0000000487087825 */ /* 0x002fc600078e021e */
[----:B------:R2:W-:Y:S04]  /*37d60*/  LDGSTS.E [R0+-0x79f00], desc[UR22][R6.64], P2 ;  /* 0x8610000006007fae */ /* 0x0005e800091a1016 */
[----:B------:R-:W4:Y:S04]  /*37d70*/  LDL.LU.64 R26, [R1+0x870] ;  /* 0x00087000011a7983 */ /* 0x000f280000300a00 */
[----:B------:R-:W4:Y:S01]  /*37d80*/  LDL.LU.64 R44, [R1+0x848] ;  /* 0x00084800012c7983 */ /* 0x000f220000300a00 */
[----:B--2---:R-:W-:-:S03]  /*37d90*/  IMAD.WIDE R6, R135, 0x4, R32 ;  /* 0x0000000487067825 */ /* 0x004fc600078e0220 */
[----:B------:R1:W-:Y:S04]  /*37da0*/  STL.64 [R1+0x4b8], R8 ;  /* 0x0004b80801007387 */ /* 0x0003e80000100a00 */
[----:B------:R2:W-:Y:S04]  /*37db0*/  STL.64 [R1+0x4b0], R6 ;  /* 0x0004b00601007387 */ /* 0x0005e80000100a00 */
[----:B------:R-:W4:Y:S04]  /*37dc0*/  LDL.LU.64 R10, [R1+0x840] ;  /* 0x00084000010a7983 */ /* 0x000f280000300a00 */
[----:B------:R-:W4:Y:S04]  /*37dd0*/  LDL.LU.64 R64, [R1+0x7a0] ;  /* 0x0007a00001407983 */ /* 0x000f280000300a00 */
[----:B------:R1:W-:Y:S04]  /*37de0*/  LDGSTS.E [R4+-0x79b00], desc[UR22][R8.64], P2 ;  /* 0x8650000008047fae */ /* 0x0003e800091a1016 */
[----:B------:R2:W-:Y:S01]  /*37df0*/  LDGSTS.E [R0+-0x79700], desc[UR22][R6.64], P2 ;  /* 0x8690000006007fae */ /* 0x0005e200091a1016 */
[----:B------:R-:W-:-:S04]  /*37e00*/  IMAD.WIDE R14, R135, 0x4, R38 ;  /* 0x00000004870e7825 */ /* 0x000fc800078e0226 */
[----:B-1----:R-:W-:-:S04]  /*37e10*/  IMAD.WIDE R8, R135, 0x4, R34 ;  /* 0x0000000487087825 */ /* 0x002fc800078e0222 */
[C---:B--2---:R-:W-:Y:S01]  /*37e20*/  IMAD.WIDE R6, R135.reuse, 0x4, R36 ;  /* 0x0000000487067825 */ /* 0x044fe200078e0224 */
[----:B------:R1:W-:Y:S04]  /*37e30*/  STL.64 [R1+0x4a8], R8 ;  /* 0x0004a80801007387 */ /* 0x0003e80000100a00 */
[----:B------:R-:W-:Y:S01]  /*37e40*/  LDGSTS.E [R4+-0x79300], desc[UR22][R8.64], P2 ;  /* 0x86d0000008047fae */ /* 0x000fe200091a1016 */
[----:B------:R-:W-:-:S03]  /*37e50*/  IMAD.WIDE R12, R135, 0x4, R40 ;  /* 0x00000004870c7825 */ /* 0x000fc600078e0228 */
[----:B------:R2:W-:Y:S04]  /*37e60*/  STL.64 [R1+0x4a0], R6 ;  /* 0x0004a00601007387 */ /* 0x0005e80000100a00 */
[----:B------:R-:W-:Y:S04]  /*37e70*/  LDGSTS.E [R0+-0x78f00], desc[UR22][R6.64], P2 ;  /* 0x8710000006007fae */ /* 0x000fe800091a1016 */
[----:B-1----:R-:W4:Y:S04]  /*37e80*/  LDL.LU.64 R8, [R1+0x798] ;  /* 0x0007980001087983 */ /* 0x002f280000300a00 */
[----:B------:R-:W-:Y:S04]  /*37e90*/  LDGSTS.E [R4+-0x78b00], desc[UR22][R14.64], P2 ;  /* 0x875000000e047fae */ /* 0x000fe800091a1016 */
[----:B--2---:R-:W2:Y:S04]  /*37ea0*/  LDL.LU.64 R6, [R1+0x6a8] ;  /* 0x0006a80001067983 */ /* 0x004ea80000300a00 */
[----:B------:R-:W-:Y:S04]  /*37eb0*/  STL.64 [R1+0x498], R14 ;  /* 0x0004980e01007387 */ /* 0x000fe80000100a00 */
[----:B------:R1:W-:Y:S04]  /*37ec0*/  STL.64 [R1+0x490], R12 ;  /* 0x0004900c01007387 */ /* 0x0003e80000100a00 */
[----:B------:R1:W-:Y:S01]  /*37ed0*/  LDGSTS.E [R0+-0x78700], desc[UR22][R12.64], P2 ;  /* 0x879000000c007fae */ /* 0x0003e200091a1016 */
[----:B------:R-:W-:-:S05]  /*37ee0*/  IMAD.WIDE R16, R135, 0x4, R42 ;  /* 0x0000000487107825 */ /* 0x000fca00078e022a */
[----:B------:R1:W-:Y:S04]  /*37ef0*/  LDGSTS.E [R4+-0x78300], desc[UR22][R16.64], P2 ;  /* 0x87d0000010047fae */ /* 0x0003e800091a1016 */
[----:B-1----:R-:W2:Y:S01]  /*37f00*/  LDL.LU.64 R12, [R1+0x688] ;  /* 0x00068800010c7983 */ /* 0x002ea20000300a00 */
[C---:B------:R-:W-:Y:S02]  /*37f10*/  VIADD R0, R141.reuse, 0x100000 ;  /* 0x001000008d007836 */ /* 0x040fe40000000000 */
[----:B------:R-:W-:Y:S02]  /*37f20*/  VIADD R4, R141, 0x100000 ;  /* 0x001000008d047836 */ /* 0x000fe40000000000 */
[C---:B---3--:R-:W-:Y:S02]  /*37f30*/  IMAD.WIDE R14, R135.reuse, 0x4, R24 ;  /* 0x00000004870e7825 */ /* 0x048fe400078e0218 */
[----:B------:R-:W3:Y:S04]  /*37f40*/  LDL.LU.64 R24, [R1+0x650] ;  /* 0x0006500001187983 */ /* 0x000ee80000300a00 */
        /* <DEDUP_REMOVED lines=21> */
[----:B--2---:R-:W-:-:S03]  /*380a0*/  IMAD.WIDE R6, R135, 0x4, R6 ;  /* 0x0000000487067825 */ /* 0x004fc600078e0206 */
[----:B------:R-:W2:Y:S04]  /*380b0*/  LDL.LU.64 R84, [R1+0x608] ;  /* 0x0006080001547983 */ /* 0x000ea80000300a00 */
[----:B------:R1:W-:Y:S04]  /*380c0*/  STL.64 [R1+0x580], R8 ;  /* 0x0005800801007387 */ /* 0x0003e80000100a00 */
[----:B------:R-:W-:Y:S04]  /*380d0*/  LDGSTS.E [R4+-0x7ea80], desc[UR22][R8.64], P2 ;  /* 0x8158000008047fae */ /* 0x000fe800091a1016 */
[----:B------:R1:W-:Y:S04]  /*380e0*/  STL.64 [R1+0x588], R6 ;  /* 0x0005880601007387 */ /* 0x0003e80000100a00 */
[----:B------:R1:W-:Y:S04]  /*380f0*/  LDGSTS.E [R0+-0x7e680], desc[UR22][R6.64], P2 ;  /* 0x8198000006007fae */ /* 0x0003e800091a1016 */
[----:B-1----:R-:W2:Y:S04]  /*38100*/  LDL.LU.64 R10, [R1+0x600] ;  /* 0x00060000010a7983 */ /* 0x002ea80000300a00 */
[----:B------:R-:W2:Y:S01]  /*38110*/  LDL.LU.64 R8, [R1+0x5f8] ;  /* 0x0005f80001087983 */ /* 0x000ea20000300a00 */
[----:B------:R-:W-:-:S05]  /*38120*/  IMAD.WIDE R6, R135, 0x4, R12 ;  /* 0x0000000487067825 */ /* 0x000fca00078e020c */
[----:B------:R1:W-:Y:S04]  /*38130*/  STL.64 [R1+0x590], R6 ;  /* 0x0005900601007387 */ /* 0x0003e80000100a00 */
[----:B------:R-:W-:Y:S01]  /*38140*/  LDGSTS.E [R4+-0x7e280], desc[UR22][R6.64], P2 ;  /* 0x81d8000006047fae */ /* 0x000fe200091a1016 */
[----:B---3--:R-:W-:-:S05]  /*38150*/  IMAD.WIDE R14, R135, 0x4, R24 ;  /* 0x00000004870e7825 */ /* 0x008fca00078e0218 */
[----:B------:R3:W-:Y:S04]  /*38160*/  STL.64 [R1+0x650], R14 ;  /* 0x0006500e01007387 */ /* 0x0007e80000100a00 */
[----:B-1----:R-:W2:Y:S04]  /*38170*/  LDL.LU.64 R6, [R1+0x5d8] ;  /* 0x0005d80001067983 */ /* 0x002ea80000300a00 */
[----:B------:R-:W2:Y:S04]  /*38180*/  LDL.LU.64 R12, [R1+0x5d0] ;  /* 0x0005d000010c7983 */ /* 0x000ea80000300a00 */
[----:B------:R3:W-:Y:S04]  /*38190*/  LDGSTS.E [R0+-0x7de80], desc[UR22][R14.64], P2 ;  /* 0x821800000e007fae */ /* 0x0007e800091a1016 */
[----:B------:R-:W2:Y:S01]  /*381a0*/  LDL.LU.64 R24, [R1+0x5c0] ;  /* 0x0005c00001187983 */ /* 0x000ea20000300a00 */
[----:B----4-:R-:W-:-:S03]  /*381b0*/  IMAD.WIDE R16, R135, 0x4, R26 ;  /* 0x0000000487107825 */ /* 0x010fc600078e021a */
[----:B------:R-:W4:Y:S01]  /*381c0*/  LDL.LU.64 R26, [R1+0x5b8] ;  /* 0x0005b800011a7983 */ /* 0x000f220000300a00 */
[----:B---3--:R-:W-:-:S03]  /*381d0*/  IMAD.WIDE R14, R135, 0x4, R44 ;  /* 0x00000004870e7825 */ /* 0x008fc600078e022c */
        /* <DEDUP_REMOVED lines=9> */
[----:B---3--:R-:W-:-:S05]  /*38270*/  IMAD.WIDE R14, R135, 0x4, R46 ;  /* 0x00000004870e7825 */ /* 0x008fca00078e022e */
[----:B------:R2:W-:Y:S04]  /*38280*/  STL.64 [R1+0x630], R14 ;  /* 0x0006300e01007387 */ /* 0x0005e80000100a00 */
[----:B------:R2:W-:Y:S01]  /*38290*/  LDGSTS.E [R0+-0x7ce80], desc[UR22][R14.64], P2 ;  /* 0x831800000e007fae */ /* 0x0005e200091a1016 */
[----:B-1----:R-:W-:-:S05]  /*382a0*/  IMAD.WIDE R16, R135, 0x4, R66 ;  /* 0x0000000487107825 */ /* 0x002fca00078e0242 */
[----:B------:R-:W-:Y:S04]  /*382b0*/  STL.64 [R1+0x628], R16 ;  /* 0x0006281001007387 */ /* 0x000fe80000100a00 */
[----:B------:R-:W-:Y:S01]  /*382c0*/  LDGSTS.E [R4+-0x7ca80], desc[UR22][R16.64], P2 ;  /* 0x8358000010047fae */ /* 0x000fe200091a1016 */
[----:B--2---:R-:W-:-:S05]  /*382d0*/  IMAD.WIDE R14, R135, 0x4, R84 ;  /* 0x00000004870e7825 */ /* 0x004fca00078e0254 */
[----:B------:R-:W-:Y:S04]  /*382e0*/  STL.64 [R1+0x620], R14 ;  /* 0x0006200e01007387 */ /* 0x000fe80000100a00 */
[----:B------:R-:W-:Y:S01]  /*382f0*/  LDGSTS.E [R0+-0x7c680], desc[UR22][R14.64], P2 ;  /* 0x839800000e007fae */ /* 0x000fe200091a1016 */
[----:B------:R-:W-:-:S04]  /*38300*/  IMAD.WIDE R10, R135, 0x4, R10 ;  /* 0x00000004870a7825 */ /* 0x000fc800078e020a */
[C---:B------:R-:W-:Y:S01]  /*38310*/  IMAD.WIDE R8, R135.reuse, 0x4, R8 ;  /* 0x0000000487087825 */ /* 0x040fe200078e0208 */
[----:B------:R1:W-:Y:S04]  /*38320*/  STL.64 [R1+0x618], R10 ;  /* 0x0006180a01007387 */ /* 0x0003e80000100a00 */
[----:B------:R1:W-:Y:S04]  /*38330*/  LDGSTS.E [R4+-0x7c280], desc[UR22][R10.64], P2 ;  /* 0x83d800000a047fae */ /* 0x0003e800091a1016 */
[----:B------:R2:W-:Y:S04]  /*38340*/  STL.64 [R1+0x610], R8 ;  /* 0x0006100801007387 */ /* 0x0005e80000100a00 */
[----:B------:R2:W-:Y:S01]  /*38350*/  LDGSTS.E [R0+-0x7be80], desc[UR22][R8.64], P2 ;  /* 0x8418000008007fae */ /* 0x0005e200091a1016 */
[----:B-1----:R-:W-:-:S04]  /*38360*/  IMAD.WIDE R10, R135, 0x4, R124 ;  /* 0x00000004870a7825 */ /* 0x002fc800078e027c */
[----:B--2---:R-:W-:-:S04]  /*38370*/  IMAD.WIDE R8, R135, 0x4, R6 ;  /* 0x0000000487087825 */ /* 0x004fc800078e0206 */
[C---:B------:R-:W-:Y:S01]  /*38380*/  IMAD.WIDE R6, R135.reuse, 0x4, R12 ;  /* 0x0000000487067825 */ /* 0x040fe200078e020c */
[----:B------:R1:W-:Y:S04]  /*38390*/  STL.64 [R1+0x608], R8 ;  /* 0x0006080801007387 */ /* 0x0003e80000100a00 */
[----:B------:R1:W-:Y:S04]  /*383a0*/  LDGSTS.E [R4+-0x7ba80], desc[UR22][R8.64], P2 ;  /* 0x8458000008047fae */ /* 0x0003e800091a1016 */
[----:B------:R4:W-:Y:S04]  /*383b0*/  STL.64 [R1+0x600], R6 ;  /* 0x0006000601007387 */ /* 0x0009e80000100a00 */
[----:B------:R4:W-:Y:S01]  /*383c0*/  LDGSTS.E [R0+-0x7b680], desc[UR22][R6.64], P2 ;  /* 0x8498000006007fae */ /* 0x0009e200091a1016 */
[----:B-1----:R-:W-:-:S04]  /*383d0*/  IMAD.WIDE R8, R135, 0x4, R24 ;  /* 0x0000000487087825 */ /* 0x002fc800078e0218 */
[C---:B----4-:R-:W-:Y:S01]  /*383e0*/  IMAD.WIDE R6, R135.reuse, 0x4, R26 ;  /* 0x0000000487067825 */ /* 0x050fe200078e021a */
[----:B------:R1:W-:Y:S04]  /*383f0*/  STL.64 [R1+0x5f8], R8 ;  /* 0x0005f80801007387 */ /* 0x0003e80000100a00 */
[----:B------:R1:W-:Y:S04]  /*38400*/  LDGSTS.E [R4+-0x7b280], desc[UR22][R8.64], P2 ;  /* 0x84d8000008047fae */ /* 0x0003e800091a1016 */
[----:B------:R2:W-:Y:S04]  /*38410*/  STL.64 [R1+0x5f0], R6 ;  /* 0x0005f00601007387 */ /* 0x0005e80000100a00 */
[----:B------:R2:W-:Y:S01]  /*38420*/  LDGSTS.E [R0+-0x7ae80], desc[UR22][R6.64], P2 ;  /* 0x8518000006007fae */ /* 0x0005e200091a1016 */
[----:B-1----:R-:W-:-:S05]  /*38430*/  IMAD.WIDE R8, R135, 0x4, R44 ;  /* 0x0000000487087825 */ /* 0x002fca00078e022c */
[----:B------:R1:W-:Y:S04]  /*38440*/  STL.64 [R1+0x5e8], R8 ;  /* 0x0005e80801007387 */ /* 0x0003e80000100a00 */
[----:B------:R1:W-:Y:S01]  /*38450*/  LDGSTS.E [R4+-0x7aa80], desc[UR22][R8.64], P2 ;  /* 0x8558000008047fae */ /* 0x0003e200091a1016 */
[----:B--2---:R-:W-:-:S05]  /*38460*/  IMAD.WIDE R6, R135, 0x4, R64 ;  /* 0x0000000487067825 */ /* 0x004fca00078e0240 */
[----:B------:R2:W-:Y:S04]  /*38470*/  STL.64 [R1+0x5e0], R6 ;  /* 0x0005e00601007387 */ /* 0x0005e80000100a00 */
[----:B------:R-:W-:Y:S01]  /*38480*/  LDGSTS.E [R0+-0x7a680], desc[UR22][R6.64], P2 ;  /* 0x8598000006007fae */ /* 0x000fe200091a1016 */
[----:B-1----:R-:W-:-:S03]  /*38490*/  IMAD.WIDE R8, R135, 0x4, R48 ;  /* 0x0000000487087825 */ /* 0x002fc600078e0230 */
[----:B------:R1:W-:Y:S04]  /*384a0*/  LDGSTS.E [R4+-0x7a280], desc[UR22][R10.64], P2 ;  /* 0x85d800000a047fae */ /* 0x0003e800091a1016 */
[----:B------:R3:W-:Y:S04]  /*384b0*/  LDGSTS.E [R0+-0x79e80], desc[UR22][R8.64], P2 ;  /* 0x8618000008007fae */ /* 0x0007e800091a1016 */
[----:B--2---:R-:W2:Y:S04]  /*384c0*/  LDL.LU.64 R6, [R1+0x948] ;  /* 0x0009480001067983 */ /* 0x004ea80000300a00 */
[----:B------:R1:W-:Y:S04]  /*384d0*/  STL.64 [R1+0x5d8], R10 ;  /* 0x0005d80a01007387 */ /* 0x0003e80000100a00 */
[----:B------:R3:W-:Y:S04]  /*384e0*/  STL.64 [R1+0x5d0], R8 ;  /* 0x0005d00801007387 */ /* 0x0007e80000100a00 */
[----:B------:R-:W4:Y:S01]  /*384f0*/  LDL.LU.64 R12, [R1+0x930] ;  /* 0x00093000010c7983 */ /* 0x000f220000300a00 */
[----:B-1----:R-:W-:-:S03]  /*38500*/  IMAD.WIDE R10, R135, 0x4, R50 ;  /* 0x00000004870a7825 */ /* 0x002fc600078e0232 */
[----:B------:R-:W4:Y:S01]  /*38510*/  LDL.LU.64 R24, [R1+0x8b0] ;  /* 0x0008b00001187983 */ /* 0x000f220000300a00 */
[----:B---3--:R-:W-:-:S03]  /*38520*/  IMAD.WIDE R8, R135, 0x4, R52 ;  /* 0x0000000487087825 */ /* 0x008fc600078e0234 */
[----:B------:R1:W-:Y:S04]  /*38530*/  STL.64 [R1+0x5c8], R10 ;  /* 0x0005c80a01007387 */ /* 0x0003e80000100a00 */
[----:B------:R3:W-:Y:S04]  /*38540*/  STL.64 [R1+0x5c0], R8 ;  /* 0x0005c00801007387 */ /* 0x0007e80000100a00 */
[----:B------:R-:W4:Y:S04]  /*38550*/  LDL.LU.64 R26, [R1+0x8a0] ;  /* 0x0008a000011a7983 */ /* 0x000f280000300a00 */
[----:B------:R1:W-:Y:S04]  /*38560*/  LDGSTS.E [R4+-0x79a80], desc[UR22][R10.64], P2 ;  /* 0x865800000a047fae */ /* 0x0003e800091a1016 */
[----:B------:R-:W4:Y:S04]  /*38570*/  LDL.LU.64 R44, [R1+0x890] ;  /* 0x00089000012c7983 */ /* 0x000f280000300a00 */
[----:B------:R3:W-:Y:S01]  /*38580*/  LDGSTS.E [R0+-0x79680], desc[UR22][R8.64], P2 ;  /* 0x8698000008007fae */ /* 0x0007e200091a1016 */
[----:B-1----:R-:W-:-:S04]  /*38590*/  IMAD.WIDE R10, R135, 0x4, R54 ;  /* 0x00000004870a7825 */ /* 0x002fc800078e0236 */
[C---:B---3--:R-:W-:Y:S01]  /*385a0*/  IMAD.WIDE R8, R135.reuse, 0x4, R56 ;  /* 0x0000000487087825 */ /* 0x048fe200078e0238 */
[----:B------:R1:W-:Y:S04]  /*385b0*/  STL.64 [R1+0x5b8], R10 ;  /* 0x0005b80a01007387 */ /* 0x0003e80000100a00 */
[----:B------:R-:W-:Y:S04]  /*385c0*/  LDGSTS.E [R4+-0x79280], desc[UR22][R10.64], P2 ;  /* 0x86d800000a047fae */ /* 0x000fe800091a1016 */
[----:B------:R3:W-:Y:S01]  /*385d0*/  STL.64 [R1+0x5b0], R8 ;  /* 0x0005b00801007387 */ /* 0x0007e20000100a00 */
[----:B------:R-:W-:-:S03]  /*385e0*/  IMAD.WIDE R14, R135, 0x4, R58 ;  /* 0x00000004870e7825 */ /* 0x000fc600078e023a */
[----:B------:R3:W-:Y:S04]  /*385f0*/  LDGSTS.E [R0+-0x78e80], desc[UR22][R8.64], P2 ;  /* 0x8718000008007fae */ /* 0x0007e800091a1016 */
[----:B-1----:R-:W4:Y:S04]  /*38600*/  LDL.LU.64 R10, [R1+0x878] ;  /* 0x00087800010a7983 */ /* 0x002f280000300a00 */
[----:B------:R-:W4:Y:S01]  /*38610*/  LDL.LU.64 R64, [R1+0x850] ;  /* 0x0008500001407983 */ /* 0x000f220000300a00 */
[----:B---3--:R-:W-:-:S03]  /*38620*/  IMAD.WIDE R8, R135, 0x4, R60 ;  /* 0x0000000487087825 */ /* 0x008fc600078e023c */
[----:B------:R-:W-:Y:S04]  /*38630*/  STL.64 [R1+0x5a8], R14 ;  /* 0x0005a80e01007387 */ /* 0x000fe80000100a00 */
[----:B------:R-:W-:Y:S04]  /*38640*/  LDGSTS.E [R4+-0x78a80], desc[UR22][R14.64], P2 ;  /* 0x875800000e047fae */ /* 0x000fe800091a1016 */
[----:B------:R1:W-:Y:S04]  /*38650*/  STL.64 [R1+0x5a0], R8 ;  /* 0x0005a00801007387 */ /* 0x0003e80000100a00 */
[----:B------:R3:W-:Y:S01]  /*38660*/  LDGSTS.E [R0+-0x78680], desc[UR22][R8.64], P2 ;  /* 0x8798000008007fae */ /* 0x0007e200091a1016 */
[----:B------:R-:W-:-:S05]  /*38670*/  IMAD.WIDE R16, R135, 0x4, R62 ;  /* 0x0000000487107825 */ /* 0x000fca00078e023e */
[----:B------:R3:W-:Y:S04]  /*38680*/  LDGSTS.E [R4+-0x78280], desc[UR22][R16.64], P2 ;  /* 0x87d8000010047fae */ /* 0x0007e800091a1016 */
[----:B-1----:R-:W4:Y:S01]  /*38690*/  LDL.LU.64 R8, [R1+0x690] ;  /* 0x0006900001087983 */ /* 0x002f220000300a00 */
[C---:B---3--:R-:W-:Y:S01]  /*386a0*/  IADD3 R0, PT, PT, R140.reuse, 0x100000, RZ ;  /* 0x001000008c007810 */ /* 0x048fe20007ffe0ff */
[----:B------:R-:W-:Y:S02]  /*386b0*/  VIADD R4, R140, 0x100000 ;  /* 0x001000008c047836 */ /* 0x000fe40000000000 */
[C---:B--2---:R-:W-:Y:S02]  /*386c0*/  IMAD.WIDE R14, R135.reuse, 0x4, R6 ;  /* 0x00000004870e7825 */ /* 0x044fe400078e0206 */
[----:B------:R-:W2:Y:S04]  /*386d0*/  LDL.LU.64 R6, [R1+0x698] ;  /* 0x0006980001067983 */ /* 0x000ea80000300a00 */
[----:B------:R-:W-:Y:S04]  /*386e0*/  STL.64 [R1+0x658], R14 ;  /* 0x0006580e01007387 */ /* 0x000fe80000100a00 */
[----:B------:R4:W-:Y:S04]  /*386f0*/  STL.64 [R1+0x598], R16 ;  /* 0x0005981001007387 */ /* 0x0009e80000100a00 */
[----:B------:R1:W-:Y:S01]  /*38700*/  LDGSTS.E [R0+-0x7fe00], desc[UR22][R14.64], P2 ;  /* 0x802000000e007fae */ /* 0x0003e200091a1016 */
[----:B----4-:R-:W-:-:S03]  /*38710*/  IMAD.WIDE R16, R135, 0x4, R12 ;  /* 0x0000000487107825 */ /* 0x010fc600078e020c */
[----:B------:R-:W3:Y:S01]  /*38720*/  LDL.LU.64 R12, [R1+0x6a0] ;  /* 0x0006a000010c7983 */ /* 0x000ee20000300a00 */
[----:B-1----:R-:W-:-:S03]  /*38730*/  IMAD.WIDE R14, R135, 0x4, R24 ;  /* 0x00000004870e7825 */ /* 0x002fc600078e0218 */
[----:B------:R-:W4:Y:S04]  /*38740*/  LDL.LU.64 R24, [R1+0x788] ;  /* 0x0007880001187983 */ /* 0x000f280000300a00 */
[----:B------:R1:W-:Y:S04]  /*38750*/  STL.64 [R1+0x660], R16 ;  /* 0x0006601001007387 */ /* 0x0003e80000100a00 */
[----:B------:R1:W-:Y:S04]  /*38760*/  LDGSTS.E [R4+-0x7fa00], desc[UR22][R16.64], P2 ;  /* 0x8060000010047fae */ /* 0x0003e800091a1016 */
[----:B------:R1:W-:Y:S04]  /*38770*/  STL.64 [R1+0x668], R14 ;  /* 0x0006680e01007387 */ /* 0x0003e80000100a00 */
[----:B------:R1:W-:Y:S02]  /*38780*/  LDGSTS.E [R0+-0x7f600], desc[UR22][R14.64], P2 ;  /* 0x80a000000e007fae */ /* 0x0003e400091a1016 */
[----:B-1----:R-:W-:-:S02]  /*38790*/  IMAD.WIDE R16, R135, 0x4, R26 ;  /* 0x0000000487107825 */ /* 0x002fc400078e021a */
[----:B------:R-:W4:Y:S04]  /*387a0*/  LDL.LU.64 R26, [R1+0x780] ;  /* 0x00078000011a7983 */ /* 0x000f280000300a00 */
[----:B------:R-:W-:Y:S01]  /*387b0*/  LDGSTS.E [R4+-0x7f200], desc[UR22][R16.64], P2 ;  /* 0x80e0000010047fae */ /* 0x000fe200091a1016 */
[----:B------:R-:W-:-:S03]  /*387c0*/  IMAD.WIDE R14, R135, 0x4, R44 ;  /* 0x00000004870e7825 */ /* 0x000fc600078e022c */
[----:B------:R-:W4:Y:S04]  /*387d0*/  LDL.LU.64 R44, [R1+0x748] ;  /* 0x00074800012c7983 */ /* 0x000f280000300a00 */
[----:B------:R-:W-:Y:S04]  /*387e0*/  STL.64 [R1+0x670], R16 ;  /* 0x0006701001007387 */ /* 0x000fe80000100a00 */
[----:B------:R1:W-:Y:S04]  /*387f0*/  STL.64 [R1+0x678], R14 ;  /* 0x0006780e01007387 */ /* 0x0003e80000100a00 */
[----:B------:R1:W-:Y:S02]  /*38800*/  LDGSTS.E [R0+-0x7ee00], desc[UR22][R14.64], P2 ;  /* 0x812000000e007fae */ /* 0x0003e400091a1016 */
[----:B-1----:R-:W-:-:S04]  /*38810*/  IMAD.WIDE R14, R135, 0x4, R10 ;  /* 0x00000004870e7825 */ /* 0x002fc800078e020a */
[C---:B------:R-:W-:Y:S01]  /*38820*/  IMAD.WIDE R10, R135.reuse, 0x4, R64 ;  /* 0x00000004870a7825 */ /* 0x040fe200078e0240 */
[----:B------:R4:W-:Y:S04]  /*38830*/  LDGSTS.E [R4+-0x7ea00], desc[UR22][R14.64], P2 ;  /* 0x816000000e047fae */ /* 0x0009e800091a1016 */
[----:B------:R-:W4:Y:S04]  /*38840*/  LDL.LU.64 R64, [R1+0x760] ;  /* 0x0007600001407983 */ /* 0x000f280000300a00 */
[----:B------:R-:W4:Y:S04]  /*38850*/  LDL.LU.64 R66, [R1+0x758] ;  /* 0x0007580001427983 */ /* 0x000f280000300a00 */
[----:B------:R-:W-:Y:S01]  /*38860*/  STL.64 [R1+0x680], R14 ;  /* 0x0006800e01007387 */ /* 0x000fe20000100a00 */
[----:B------:R-:W-:-:S03]  /*38870*/  IMAD.WIDE R8, R135, 0x4, R8 ;  /* 0x0000000487087825 */ /* 0x000fc600078e0208 */
[----:B------:R1:W-:Y:S04]  /*38880*/  STL.64 [R1+0x688], R10 ;  /* 0x0006880a01007387 */ /* 0x0003e80000100a00 */
[----:B------:R-:W-:Y:S04]  /*38890*/  LDGSTS.E [R0+-0x7e600], desc[UR22][R10.64], P2 ;  /* 0x81a000000a007fae */ /* 0x000fe800091a1016 */
[----:B------:R-:W4:Y:S04]  /*388a0*/  LDL.LU.64 R84, [R1+0x728] ;  /* 0x0007280001547983 */ /* 0x000f280000300a00 */
[----:B------:R-:W-:Y:S04]  /*388b0*/  LDGSTS.E [R4+-0x7e200], desc[UR22][R8.64], P2 ;  /* 0x81e0000008047fae */ /* 0x000fe800091a1016 */
[----:B-1----:R-:W4:Y:S04]  /*388c0*/  LDL.LU.64 R10, [R1+0x710] ;  /* 0x00071000010a7983 */ /* 0x002f280000300a00 */
[----:B------:R1:W-:Y:S01]  /*388d0*/  STL.64 [R1+0x690], R8 ;  /* 0x0006900801007387 */ /* 0x0003e20000100a00 */
[----:B--2---:R-:W-:-:S05]  /*388e0*/  IMAD.WIDE R6, R135, 0x4, R6 ;  /* 0x0000000487067825 */ /* 0x004fca00078e0206 */
[----:B------:R2:W-:Y:S04]  /*388f0*/  STL.64 [R1+0x698], R6 ;  /* 0x0006980601007387 */ /* 0x0005e80000100a00 */
[----:B------:R-:W-:Y:S04]  /*38900*/  LDGSTS.E [R0+-0x7de00], desc[UR22][R6.64], P2 ;  /* 0x8220000006007fae */ /* 0x000fe800091a1016 */
[----:B-1----:R-:W4:Y:S04]  /*38910*/  LDL.LU.64 R8, [R1+0x700] ;  /* 0x0007000001087983 */ /* 0x002f280000300a00 */
[----:B--2---:R-:W2:Y:S01]  /*38920*/  LDL.LU.64 R6, [R1+0x6f8] ;  /* 0x0006f80001067983 */ /* 0x004ea20000300a00 */
[----:B---3--:R-:W-:-:S03]  /*38930*/  IMAD.WIDE R16, R135, 0x4, R12 ;  /* 0x0000000487107825 */ /* 0x008fc600078e020c */
[----:B------:R-:W3:Y:S01]  /*38940*/  LDL.LU.64 R12, [R1+0x6f0] ;  /* 0x0006f000010c7983 */ /* 0x000ee20000300a00 */
[----:B----4-:R-:W-:-:S03]  /*38950*/  IMAD.WIDE R14, R135, 0x4, R24 ;  /* 0x00000004870e7825 */ /* 0x010fc600078e0218 */
[----:B------:R-:W4:Y:S04]  /*38960*/  LDL.LU.64 R24, [R1+0x6d8] ;  /* 0x0006d80001187983 */ /* 0x000f280000300a00 */
[----:B------:R1:W-:Y:S04]  /*38970*/  STL.64 [R1+0x6a0], R16 ;  /* 0x0006a01001007387 */ /* 0x0003e80000100a00 */
[----:B------:R1:W-:Y:S04]  /*38980*/  LDGSTS.E [R4+-0x7da00], desc[UR22][R16.64], P2 ;  /* 0x8260000010047fae */ /* 0x0003e800091a1016 */
[----:B------:R1:W-:Y:S04]  /*38990*/  STL.64 [R1+0x6a8], R14 ;  /* 0x0006a80e01007387 */ /* 0x0003e80000100a00 */
[----:B------:R1:W-:Y:S02]  /*389a0*/  LDGSTS.E [R0+-0x7d600], desc[UR22][R14.64], P2 ;  /* 0x82a000000e007fae */ /* 0x0003e400091a1016 */
[----:B-1----:R-:W-:-:S02]  /*389b0*/  IMAD.WIDE R16, R135, 0x4, R26 ;  /* 0x0000000487107825 */ /* 0x002fc400078e021a */
[----:B------:R-:W4:Y:S04]  /*389c0*/  LDL.LU.64 R26, [R1+0x6d0] ;  /* 0x0006d000011a7983 */ /* 0x000f280000300a00 */
[----:B------:R1:W-:Y:S01]  /*389d0*/  LDGSTS.E [R4+-0x7d200], desc[UR22][R16.64], P2 ;  /* 0x82e0000010047fae */ /* 0x0003e200091a1016 */
[----:B------:R-:W-:-:S03]  /*389e0*/  IMAD.WIDE R14, R135, 0x4, R44 ;  /* 0x00000004870e7825 */ /* 0x000fc600078e022c */
[----:B------:R-:W4:Y:S04]  /*389f0*/  LDL.LU.64 R44, [R1+0x6c0] ;  /* 0x0006c000012c7983 */ /* 0x000f280000300a00 */
[----:B------:R1:W-:Y:S04]  /*38a00*/  STL.64 [R1+0x750], R16 ;  /* 0x0007501001007387 */ /* 0x0003e80000100a00 */
[----:B------:R1:W-:Y:S04]  /*38a10*/  STL.64 [R1+0x748], R14 ;  /* 0x0007480e01007387 */ /* 0x0003e80000100a00 */
[----:B------:R1:W-:Y:S02]  /*38a20*/  LDGSTS.E [R0+-0x7ce00], desc[UR22][R14.64], P2 ;  /* 0x832000000e007fae */ /* 0x0003e400091a1016 */
[----:B-1----:R-:W-:-:S02]  /*38a30*/  IMAD.WIDE R16, R135, 0x4, R64 ;  /* 0x0000000487107825 */ /* 0x002fc400078e0240 */
[----:B------:R-:W4:Y:S02]  /*38a40*/  LDL.LU.64 R64, [R1+0x6b8] ;  /* 0x0006b80001407983 */ /* 0x000f240000300a00 */
[C---:B------:R-:W-:Y:S02]  /*38a50*/  IMAD.WIDE R14, R135.reuse, 0x4, R66 ;  /* 0x00000004870e7825 */ /* 0x040fe400078e0242 */
[----:B------:R-:W-:Y:S04]  /*38a60*/  STL.64 [R1+0x740], R16 ;  /* 0x0007401001007387 */ /* 0x000fe80000100a00 */
[----:B------:R-:W-:Y:S04]  /*38a70*/  LDGSTS.E [R4+-0x7ca00], desc[UR22][R16.64], P2 ;  /* 0x8360000010047fae */ /* 0x000fe800091a1016 */
[----:B------:R1:W-:Y:S04]  /*38a80*/  STL.64 [R1+0x738], R14 ;  /* 0x0007380e01007387 */ /* 0x0003e80000100a00 */
[----:B------:R1:W-:Y:S01]  /*38a90*/  LDGSTS.E [R0+-0x7c600], desc[UR22][R14.64], P2 ;  /* 0x83a000000e007fae */ /* 0x0003e200091a1016 */
[----:B------:R-:W-:-:S04]  /*38aa0*/  IMAD.WIDE R10, R135, 0x4, R10 ;  /* 0x00000004870a7825 */ /* 0x000fc800078e020a */
[----:B-1----:R-:W-:-:S05]  /*38ab0*/  IMAD.WIDE R14, R135, 0x4, R84 ;  /* 0x00000004870e7825 */ /* 0x002fca00078e0254 */
[----:B------:R-:W-:Y:S04]  /*38ac0*/  STL.64 [R1+0x730], R14 ;  /* 0x0007300e01007387 */ /* 0x000fe80000100a00 */
[----:B------:R-:W-:Y:S04]  /*38ad0*/  LDGSTS.E [R4+-0x7c200], desc[UR22][R14.64], P2 ;  /* 0x83e000000e047fae */ /* 0x000fe800091a1016 */
[----:B------:R-:W-:Y:S04]  /*38ae0*/  STL.64 [R1+0x728], R10 ;  /* 0x0007280a01007387 */ /* 0x000fe80000100a00 */
[----:B------:R-:W-:Y:S01]  /*38af0*/  LDGSTS.E [R0+-0x7be00], desc[UR22][R10.64], P2 ;  /* 0x842000000a007fae */ /* 0x000fe200091a1016 */
[----:B------:R-:W-:-:S04]  /*38b00*/  IMAD.WIDE R8, R135, 0x4, R8 ;  /* 0x0000000487087825 */ /* 0x000fc800078e0208 */
[C---:B--2---:R-:W-:Y:S01]  /*38b10*/  IMAD.WIDE R6, R135.reuse, 0x4, R6 ;  /* 0x0000000487067825 */ /* 0x044fe200078e0206 */
        /* <DEDUP_REMOVED lines=10> */
[----:B-1----:R-:W-:-:S04]  /*38bc0*/  IMAD.WIDE R8, R135, 0x4, R26 ;  /* 0x0000000487087825 */ /* 0x002fc800078e021a */
[C---:B--2---:R-:W-:Y:S01]  /*38bd0*/  IMAD.WIDE R6, R135.reuse, 0x4, R44 ;  /* 0x0000000487067825 */ /* 0x044fe200078e022c */
[----:B------:R1:W-:Y:S04]  /*38be0*/  STL.64 [R1+0x700], R8 ;  /* 0x0007000801007387 */ /* 0x0003e80000100a00 */
[----:B------:R1:W-:Y:S04]  /*38bf0*/  LDGSTS.E [R4+-0x7aa00], desc[UR22][R8.64], P2 ;  /* 0x8560000008047fae */ /* 0x0003e800091a1016 */
[----:B------:R2:W-:Y:S04]  /*38c00*/  STL.64 [R1+0x6f8], R6 ;  /* 0x0006f80601007387 */ /* 0x0005e80000100a00 */
[----:B------:R-:W-:Y:S01]  /*38c10*/  LDGSTS.E [R0+-0x7a600], desc[UR22][R6.64], P2 ;  /* 0x85a0000006007fae */ /* 0x000fe200091a1016 */
[----:B-1----:R-:W-:-:S04]  /*38c20*/  IMAD.WIDE R8, R135, 0x4, R68 ;  /* 0x0000000487087825 */ /* 0x002fc800078e0244 */
[C---:B------:R-:W-:Y:S01]  /*38c30*/  IMAD.WIDE R10, R135.reuse, 0x4, R64 ;  /* 0x00000004870a7825 */ /* 0x040fe200078e0240 */
[----:B--2---:R-:W2:Y:S04]  /*38c40*/  LDL.LU.64 R6, [R1+0x998] ;  /* 0x0009980001067983 */ /* 0x004ea80000300a00 */
[----:B------:R1:W-:Y:S04]  /*38c50*/  STL.64 [R1+0x6f0], R10 ;  /* 0x0006f00a01007387 */ /* 0x0003e80000100a00 */
[----:B------:R1:W-:Y:S04]  /*38c60*/  LDGSTS.E [R4+-0x7a200], desc[UR22][R10.64], P2 ;  /* 0x85e000000a047fae */ /* 0x0003e800091a1016 */
[----:B------:R3:W-:Y:S04]  /*38c70*/  STL.64 [R1+0x6e8], R8 ;  /* 0x0006e80801007387 */ /* 0x0007e80000100a00 */
[----:B------:R3:W-:Y:S01]  /*38c80*/  LDGSTS.E [R0+-0x79e00], desc[UR22][R8.64], P2 ;  /* 0x8620000008007fae */ /* 0x0007e200091a1016 */
[----:B-1----:R-:W-:-:S03]  /*38c90*/  IMAD.WIDE R10, R135, 0x4, R70 ;  /* 0x00000004870a7825 */ /* 0x002fc600078e0246 */
[----:B------:R-:W4:Y:S04]  /*38ca0*/  LDL.LU.64 R12, [R1+0x980] ;  /* 0x00098000010c7983 */ /* 0x000f280000300a00 */
[----:B------:R-:W4:Y:S01]  /*38cb0*/  LDL.LU.64 R24, [R1+0x970] ;  /* 0x0009700001187983 */ /* 0x000f220000300a00 */
[----:B---3--:R-:W-:-:S03]  /*38cc0*/  IMAD.WIDE R8, R135, 0x4, R72 ;  /* 0x0000000487087825 */ /* 0x008fc600078e0248 */
        /* <DEDUP_REMOVED lines=23> */
[C---:B---3--:R-:W-:Y:S02]  /*38e40*/  VIADD R0, R139.reuse, 0x100000 ;  /* 0x001000008b007836 */ /* 0x048fe40000000000 */
        /* <DEDUP_REMOVED lines=65> */
[----:B------:R1:W-:Y:S04]  /*39260*/  STL.64 [R1+0x850], R14 ;  /* 0x0008500e01007387 */ /* 0x0003e80000100a00 */
[----:B------:R1:W-:Y:S04]  /*39270*/  LDGSTS.E [R4+-0x7c180], desc[UR22][R14.64], P2 ;  /* 0x83e800000e047fae */ /* 0x0003e800091a1016 */
[----:B------:R-:W-:Y:S04]  /*39280*/  STL.64 [R1+0x848], R10 ;  /* 0x0008480a01007387 */ /* 0x000fe80000100a00 */
[----:B------:R-:W-:Y:S01]  /*39290*/  LDGSTS.E [R0+-0x7bd80], desc[UR22][R10.64], P2 ;  /* 0x842800000a007fae */ /* 0x000fe200091a1016 */
[----:B-1----:R-:W-:-:S04]  /*392a0*/  IMAD.WIDE R14, R135, 0x4, R90 ;  /* 0x00000004870e7825 */ /* 0x002fc800078e025a */
        /* <DEDUP_REMOVED lines=15> */
[----:B------:R-:W-:Y:S04]  /*393a0*/  LDGSTS.E [R4+-0x7a980], desc[UR22][R8.64], P2 ;  /* 0x8568000008047fae */ /* 0x000fe800091a1016 */
[----:B------:R2:W-:Y:S04]  /*393b0*/  STL.64 [R1+0x818], R6 ;  /* 0x0008180601007387 */ /* 0x0005e80000100a00 */
[----:B------:R2:W-:Y:S04]  /*393c0*/  LDGSTS.E [R0+-0x7a580], desc[UR22][R6.64], P2 ;  /* 0x85a8000006007fae */ /* 0x0005e800091a1016 */
[----:B-1----:R-:W3:Y:S01]  /*393d0*/  LDL.LU.64 R8, [R1+0xa68] ;  /* 0x000a680001087983 */ /* 0x002ee20000300a00 */
[----:B------:R-:W-:-:S04]  /*393e0*/  IMAD.WIDE R10, R135, 0x4, R64 ;  /* 0x00000004870a7825 */ /* 0x000fc800078e0240 */
[C---:B--2---:R-:W-:Y:S01]  /*393f0*/  IMAD.WIDE R6, R135.reuse, 0x4, R88 ;  /* 0x0000000487067825 */ /* 0x044fe200078e0258 */
[----:B------:R1:W-:Y:S04]  /*39400*/  STL.64 [R1+0x810], R10 ;  /* 0x0008100a01007387 */ /* 0x0003e80000100a00 */
[----:B------:R1:W-:Y:S04]  /*39410*/  LDGSTS.E [R4+-0x7a180], desc[UR22][R10.64], P2 ;  /* 0x85e800000a047fae */ /* 0x0003e800091a1016 */
[----:B------:R2:W-:Y:S04]  /*39420*/  STL.64 [R1+0x808], R6 ;  /* 0x0008080601007387 */ /* 0x0005e80000100a00 */
[----:B------:R-:W-:Y:S01]  /*39430*/  LDGSTS.E [R0+-0x79d80], desc[UR22][R6.64], P2 ;  /* 0x8628000006007fae */ /* 0x000fe200091a1016 */
[----:B-1----:R-:W-:-:S03]  /*39440*/  IMAD.WIDE R10, R135, 0x4, R92 ;  /* 0x00000004870a7825 */ /* 0x002fc600078e025c */
[----:B------:R1:W-:Y:S04]  /*39450*/  LDGSTS.E [R4+-0x79980], desc[UR22][R14.64], P2 ;  /* 0x866800000e047fae */ /* 0x0003e800091a1016 */
[----:B------:R4:W-:Y:S04]  /*39460*/  LDGSTS.E [R0+-0x79580], desc[UR22][R10.64], P2 ;  /* 0x86a800000a007fae */ /* 0x0009e800091a1016 */
[----:B--2---:R-:W2:Y:S04]  /*39470*/  LDL.LU.64 R6, [R1+0xa58] ;  /* 0x000a580001067983 */ /* 0x004ea80000300a00 */
[----:B------:R-:W2:Y:S04]  /*39480*/  LDL.LU.64 R12, [R1+0xa48] ;  /* 0x000a4800010c7983 */ /* 0x000ea80000300a00 */
[----:B------:R1:W-:Y:S04]  /*39490*/  STL.64 [R1+0x7f8], R14 ;  /* 0x0007f80e01007387 */ /* 0x0003e80000100a00 */
[----:B------:R4:W-:Y:S04]  /*394a0*/  STL.64 [R1+0x7f0], R10 ;  /* 0x0007f00a01007387 */ /* 0x0009e80000100a00 */
[----:B------:R-:W2:Y:S01]  /*394b0*/  LDL.LU.64 R24, [R1+0x9a8] ;  /* 0x0009a80001187983 */ /* 0x000ea20000300a00 */
[----:B-1----:R-:W-:-:S03]  /*394c0*/  IMAD.WIDE R14, R135, 0x4, R94 ;  /* 0x00000004870e7825 */ /* 0x002fc600078e025e */
[----:B------:R-:W2:Y:S01]  /*394d0*/  LDL.LU.64 R26, [R1+0x9a0] ;  /* 0x0009a000011a7983 */ /* 0x000ea20000300a00 */
[----:B----4-:R-:W-:-:S03]  /*394e0*/  IMAD.WIDE R10, R135, 0x4, R96 ;  /* 0x00000004870a7825 */ /* 0x010fc600078e0260 */
[----:B------:R1:W-:Y:S04]  /*394f0*/  STL.64 [R1+0x7e8], R14 ;  /* 0x0007e80e01007387 */ /* 0x0003e80000100a00 */
[----:B------:R4:W-:Y:S04]  /*39500*/  STL.64 [R1+0x7e0], R10 ;  /* 0x0007e00a01007387 */ /* 0x0009e80000100a00 */
[----:B------:R-:W2:Y:S04]  /*39510*/  LDL.LU.64 R44, [R1+0x990] ;  /* 0x00099000012c7983 */ /* 0x000ea80000300a00 */
[----:B------:R-:W2:Y:S04]  /*39520*/  LDL.LU.64 R64, [R1+0x978] ;  /* 0x0009780001407983 */ /* 0x000ea80000300a00 */
[----:B------:R1:W-:Y:S04]  /*39530*/  LDGSTS.E [R4+-0x79180], desc[UR22][R14.64], P2 ;  /* 0x86e800000e047fae */ /* 0x0003e800091a1016 */
[----:B------:R4:W-:Y:S01]  /*39540*/  LDGSTS.E [R0+-0x78d80], desc[UR22][R10.64], P2 ;  /* 0x872800000a007fae */ /* 0x0009e200091a1016 */
[----:B------:R-:W-:-:S04]  /*39550*/  IMAD.WIDE R16, R135, 0x4, R102 ;  /* 0x0000000487107825 */ /* 0x000fc800078e0266 */
[----:B-1----:R-:W-:-:S04]  /*39560*/  IMAD.WIDE R14, R135, 0x4, R98 ;  /* 0x00000004870e7825 */ /* 0x002fc800078e0262 */
[----:B----4-:R-:W-:Y:S01]  /*39570*/  IMAD.WIDE R10, R135, 0x4, R100 ;  /* 0x00000004870a7825 */ /* 0x010fe200078e0264 */
[----:B------:R-:W-:Y:S04]  /*39580*/  STL.64 [R1+0x7d8], R14 ;  /* 0x0007d80e01007387 */ /* 0x000fe80000100a00 */
[----:B------:R-:W-:Y:S04]  /*39590*/  LDGSTS.E [R4+-0x78980], desc[UR22][R14.64], P2 ;  /* 0x876800000e047fae */ /* 0x000fe800091a1016 */
[----:B------:R1:W-:Y:S04]  /*395a0*/  STL.64 [R1+0x7d0], R10 ;  /* 0x0007d00a01007387 */ /* 0x0003e80000100a00 */
[----:B------:R4:W-:Y:S04]  /*395b0*/  LDGSTS.E [R0+-0x78580], desc[UR22][R10.64], P2 ;  /* 0x87a800000a007fae */ /* 0x0009e800091a1016 */
[----:B------:R4:W-:Y:S04]  /*395c0*/  LDGSTS.E [R4+-0x78180], desc[UR22][R16.64], P2 ;  /* 0x87e8000010047fae */ /* 0x0009e800091a1016 */
[----:B-1----:R-:W2:Y:S01]  /*395d0*/  LDL.LU.64 R10, [R1+0x968] ;  /* 0x00096800010a7983 */ /* 0x002ea20000300a00 */
[C---:B----4-:R-:W-:Y:S01]  /*395e0*/  IADD3 R0, PT, PT, R138.reuse, 0x100000, RZ ;  /* 0x001000008a007810 */ /* 0x050fe20007ffe0ff */
[----:B------:R-:W-:-:S02]  /*395f0*/  VIADD R4, R138, 0x100000 ;  /* 0x001000008a047836 */ /* 0x000fc40000000000 */
[C---:B---3--:R-:W-:Y:S02]  /*39600*/  IMAD.WIDE R14, R135.reuse, 0x4, R8 ;  /* 0x00000004870e7825 */ /* 0x048fe400078e0208 */
[----:B------:R-:W3:Y:S04]  /*39610*/  LDL.LU.64 R8, [R1+0x958] ;  /* 0x0009580001087983 */ /* 0x000ee80000300a00 */
[----:B------:R-:W-:Y:S04]  /*39620*/  STL.64 [R1+0x858], R14 ;  /* 0x0008580e01007387 */ /* 0x000fe80000100a00 */
[----:B------:R2:W-:Y:S04]  /*39630*/  STL.64 [R1+0x7c8], R16 ;  /* 0x0007c81001007387 */ /* 0x0005e80000100a00 */
[----:B------:R1:W-:Y:S01]  /*39640*/  LDGSTS.E [R0+-0x7fd00], desc[UR22][R14.64], P2 ;  /* 0x803000000e007fae */ /* 0x0003e200091a1016 */
[----:B--2---:R-:W-:-:S03]  /*39650*/  IMAD.WIDE R16, R135, 0x4, R6 ;  /* 0x0000000487107825 */ /* 0x004fc600078e0206 */
[----:B------:R-:W2:Y:S01]  /*39660*/  LDL.LU.64 R6, [R1+0x940] ;  /* 0x0009400001067983 */ /* 0x000ea20000300a00 */
        /* <DEDUP_REMOVED lines=20> */
[----:B------:R-:W-:Y:S04]  /*397b0*/  STL.64 [R1+0x890], R14 ;  /* 0x0008900e01007387 */ /* 0x000fe80000100a00 */
[----:B------:R-:W4:Y:S04]  /*397c0*/  LDL.LU.64 R66, [R1+0x8e0] ;  /* 0x0008e00001427983 */ /* 0x000f280000300a00 */
[----:B------:R-:W4:Y:S01]  /*397d0*/  LDL.LU.64 R84, [R1+0x8e8] ;  /* 0x0008e80001547983 */ /* 0x000f220000300a00 */
[----:B------:R-:W-:-:S03]  /*397e0*/  IMAD.WIDE R10, R135, 0x4, R10 ;  /* 0x00000004870a7825 */ /* 0x000fc600078e020a */
[----:B------:R4:W-:Y:S04]  /*397f0*/  LDGSTS.E [R0+-0x7e500], desc[UR22][R14.64], P2 ;  /* 0x81b000000e007fae */ /* 0x0009e800091a1016 */
[----:B------:R1:W-:Y:S04]  /*39800*/  STL.64 [R1+0x898], R10 ;  /* 0x0008980a01007387 */ /* 0x0003e80000100a00 */
[----:B------:R-:W-:Y:S01]  /*39810*/  LDGSTS.E [R4+-0x7e100], desc[UR22][R10.64], P2 ;  /* 0x81f000000a047fae */ /* 0x000fe200091a1016 */
[----:B---3--:R-:W-:-:S05]  /*39820*/  IMAD.WIDE R8, R135, 0x4, R8 ;  /* 0x0000000487087825 */ /* 0x008fca00078e0208 */
[----:B------:R3:W-:Y:S04]  /*39830*/  STL.64 [R1+0x8a0], R8 ;  /* 0x0008a00801007387 */ /* 0x0007e80000100a00 */
[----:B------:R-:W-:Y:S04]  /*39840*/  LDGSTS.E [R0+-0x7dd00], desc[UR22][R8.64], P2 ;  /* 0x8230000008007fae */ /* 0x000fe800091a1016 */
[----:B-1----:R-:W4:Y:S04]  /*39850*/  LDL.LU.64 R10, [R1+0x8f0] ;  /* 0x0008f000010a7983 */ /* 0x002f280000300a00 */
[----:B---3--:R-:W3:Y:S01]  /*39860*/  LDL.LU.64 R8, [R1+0x918] ;  /* 0x0009180001087983 */ /* 0x008ee20000300a00 */
[----:B--2---:R-:W-:-:S04]  /*39870*/  IMAD.WIDE R6, R135, 0x4, R6 ;  /* 0x0000000487067825 */ /* 0x004fc800078e0206 */
[C---:B----4-:R-:W-:Y:S01]  /*39880*/  IMAD.WIDE R14, R135.reuse, 0x4, R12 ;  /* 0x00000004870e7825 */ /* 0x050fe200078e020c */
[----:B------:R1:W-:Y:S04]  /*39890*/  STL.64 [R1+0x8a8], R6 ;  /* 0x0008a80601007387 */ /* 0x0003e80000100a00 */
[----:B------:R-:W-:Y:S04]  /*398a0*/  LDGSTS.E [R4+-0x7d900], desc[UR22][R6.64], P2 ;  /* 0x8270000006047fae */ /* 0x000fe800091a1016 */
[----:B------:R2:W-:Y:S04]  /*398b0*/  STL.64 [R1+0x8b0], R14 ;  /* 0x0008b00e01007387 */ /* 0x0005e80000100a00 */
[----:B------:R2:W-:Y:S04]  /*398c0*/  LDGSTS.E [R0+-0x7d500], desc[UR22][R14.64], P2 ;  /* 0x82b000000e007fae */ /* 0x0005e800091a1016 */
[----:B-1----:R-:W4:Y:S04]  /*398d0*/  LDL.LU.64 R6, [R1+0x910] ;  /* 0x0009100001067983 */ /* 0x002f280000300a00 */
[----:B------:R-:W4:Y:S01]  /*398e0*/  LDL.LU.64 R12, [R1+0x908] ;  /* 0x00090800010c7983 */ /* 0x000f220000300a00 */
[----:B------:R-:W-:-:S03]  /*398f0*/  IMAD.WIDE R16, R135, 0x4, R24 ;  /* 0x0000000487107825 */ /* 0x000fc600078e0218 */
[----:B------:R-:W4:Y:S04]  /*39900*/  LDL.LU.64 R24, [R1+0x900] ;  /* 0x0009000001187983 */ /* 0x000f280000300a00 */
[----:B------:R1:W-:Y:S01]  /*39910*/  LDGSTS.E [R4+-0x7d100], desc[UR22][R16.64], P2 ;  /* 0x82f0000010047fae */ /* 0x0003e200091a1016 */
[----:B--2---:R-:W-:-:S03]  /*39920*/  IMAD.WIDE R14, R135, 0x4, R26 ;  /* 0x00000004870e7825 */ /* 0x004fc600078e021a */
[----:B------:R-:W2:Y:S04]  /*39930*/  LDL.LU.64 R26, [R1+0x8f8] ;  /* 0x0008f800011a7983 */ /* 0x000ea80000300a00 */
[----:B------:R1:W-:Y:S04]  /*39940*/  STL.64 [R1+0x8b8], R16 ;  /* 0x0008b81001007387 */ /* 0x0003e80000100a00 */
[----:B------:R1:W-:Y:S04]  /*39950*/  STL.64 [R1+0x8c0], R14 ;  /* 0x0008c00e01007387 */ /* 0x0003e80000100a00 */
[----:B------:R1:W-:Y:S02]  /*39960*/  LDGSTS.E [R0+-0x7cd00], desc[UR22][R14.64], P2 ;  /* 0x833000000e007fae */ /* 0x0003e400091a1016 */
[----:B-1----:R-:W-:-:S02]  /*39970*/  IMAD.WIDE R16, R135, 0x4, R44 ;  /* 0x0000000487107825 */ /* 0x002fc400078e022c */
[----:B------:R-:W2:Y:S04]  /*39980*/  LDL.LU.64 R44, [R1+0x8d0] ;  /* 0x0008d000012c7983 */ /* 0x000ea80000300a00 */
[----:B------:R1:W-:Y:S01]  /*39990*/  LDGSTS.E [R4+-0x7c900], desc[UR22][R16.64], P2 ;  /* 0x8370000010047fae */ /* 0x0003e200091a1016 */
[----:B------:R-:W-:-:S03]  /*399a0*/  IMAD.WIDE R14, R135, 0x4, R64 ;  /* 0x00000004870e7825 */ /* 0x000fc600078e0240 */
[----:B------:R-:W2:Y:S04]  /*399b0*/  LDL.LU.64 R64, [R1+0x868] ;  /* 0x0008680001407983 */ /* 0x000ea80000300a00 */
[----:B------:R1:W-:Y:S04]  /*399c0*/  STL.64 [R1+0x8c8], R16 ;  /* 0x0008c81001007387 */ /* 0x0003e80000100a00 */
[----:B------:R1:W-:Y:S04]  /*399d0*/  STL.64 [R1+0x8d8], R14 ;  /* 0x0008d80e01007387 */ /* 0x0003e80000100a00 */
[----:B------:R1:W-:Y:S02]  /*399e0*/  LDGSTS.E [R0+-0x7c500], desc[UR22][R14.64], P2 ;  /* 0x83b000000e007fae */ /* 0x0003e400091a1016 */
[----:B-1----:R-:W-:-:S04]  /*399f0*/  IMAD.WIDE R16, R135, 0x4, R66 ;  /* 0x0000000487107825 */ /* 0x002fc800078e0242 */
[C---:B------:R-:W-:Y:S01]  /*39a00*/  IMAD.WIDE R14, R135.reuse, 0x4, R84 ;  /* 0x00000004870e7825 */ /* 0x040fe200078e0254 */
[----:B------:R-:W-:Y:S04]  /*39a10*/  STL.64 [R1+0x8e0], R16 ;  /* 0x0008e01001007387 */ /* 0x000fe80000100a00 */
[----:B------:R-:W-:Y:S04]  /*39a20*/  LDGSTS.E [R4+-0x7c100], desc[UR22][R16.64], P2 ;  /* 0x83f0000010047fae */ /* 0x000fe800091a1016 */
[----:B------:R-:W-:Y:S04]  /*39a30*/  STL.64 [R1+0x8e8], R14 ;  /* 0x0008e80e01007387 */ /* 0x000fe80000100a00 */
[----:B------:R-:W-:Y:S01]  /*39a40*/  LDGSTS.E [R0+-0x7bd00], desc[UR22][R14.64], P2 ;  /* 0x843000000e007fae */ /* 0x000fe200091a1016 */
[----:B------:R-:W-:-:S04]  /*39a50*/  IMAD.WIDE R10, R135, 0x4, R10 ;  /* 0x00000004870a7825 */ /* 0x000fc800078e020a */
[C---:B---3--:R-:W-:Y:S01]  /*39a60*/  IMAD.WIDE R8, R135.reuse, 0x4, R8 ;  /* 0x0000000487087825 */ /* 0x048fe200078e0208 */
[----:B------:R-:W-:Y:S04]  /*39a70*/  STL.64 [R1+0x8f0], R10 ;  /* 0x0008f00a01007387 */ /* 0x000fe80000100a00 */
[----:B------:R-:W-:Y:S04]  /*39a80*/  LDGSTS.E [R4+-0x7b900], desc[UR22][R10.64], P2 ;  /* 0x847000000a047fae */ /* 0x000fe800091a1016 */
[----:B------:R4:W-:Y:S04]  /*39a90*/  STL.64 [R1+0x960], R8 ;  /* 0x0009600801007387 */ /* 0x0009e80000100a00 */
[----:B------:R4:W-:Y:S02]  /*39aa0*/  LDGSTS.E [R0+-0x7b500], desc[UR22][R8.64], P2 ;  /* 0x84b0000008007fae */ /* 0x0009e400091a1016 */
[----:B----4-:R-:W-:-:S04]  /*39ab0*/  IMAD.WIDE R8, R135, 0x4, R6 ;  /* 0x0000000487087825 */ /* 0x010fc800078e0206 */
[C---:B------:R-:W-:Y:S01]  /*39ac0*/  IMAD.WIDE R6, R135.reuse, 0x4, R12 ;  /* 0x0000000487067825 */ /* 0x040fe200078e020c */
[----:B------:R1:W-:Y:S04]  /*39ad0*/  STL.64 [R1+0x958], R8 ;  /* 0x0009580801007387 */ /* 0x0003e80000100a00 */
[----:B------:R1:W-:Y:S04]  /*39ae0*/  LDGSTS.E [R4+-0x7b100], desc[UR22][R8.64], P2 ;  /* 0x84f0000008047fae */ /* 0x0003e800091a1016 */
[----:B------:R2:W-:Y:S04]  /*39af0*/  STL.64 [R1+0x950], R6 ;  /* 0x0009500601007387 */ /* 0x0005e80000100a00 */
[----:B------:R2:W-:Y:S01]  /*39b00*/  LDGSTS.E [R0+-0x7ad00], desc[UR22][R6.64], P2 ;  /* 0x8530000006007fae */ /* 0x0005e200091a1016 */
[----:B-1----:R-:W-:-:S04]  /*39b10*/  IMAD.WIDE R8, R135, 0x4, R24 ;  /* 0x0000000487087825 */ /* 0x002fc800078e0218 */
[C---:B--2---:R-:W-:Y:S01]  /*39b20*/  IMAD.WIDE R6, R135.reuse, 0x4, R26 ;  /* 0x0000000487067825 */ /* 0x044fe200078e021a */
[----:B------:R1:W-:Y:S04]  /*39b30*/  STL.64 [R1+0x948], R8 ;  /* 0x0009480801007387 */ /* 0x0003e80000100a00 */
[----:B------:R1:W-:Y:S01]  /*39b40*/  LDGSTS.E [R4+-0x7a900], desc[UR22][R8.64], P2 ;  /* 0x8570000008047fae */ /* 0x0003e200091a1016 */
[----:B------:R-:W-:-:S03]  /*39b50*/  IMAD.WIDE R10, R135, 0x4, R44 ;  /* 0x00000004870a7825 */ /* 0x000fc600078e022c */
        /* <DEDUP_REMOVED lines=28> */
[----:B---3--:R-:W-:Y:S01]  /*39d20*/  IMAD.WIDE R8, R135, 0x4, R120 ;  /* 0x0000000487087825 */ /* 0x008fe200078e0278 */
[----:B------:R1:W-:Y:S04]  /*39d30*/  STL.64 [R1+0x908], R10 ;  /* 0x0009080a01007387 */ /* 0x0003e80000100a00 */
[----:B------:R-:W-:Y:S04]  /*39d40*/  LDGSTS.E [R4+-0x78900], desc[UR22][R10.64], P2 ;  /* 0x877000000a047fae */ /* 0x000fe800091a1016 */
[----:B------:R3:W-:Y:S04]  /*39d50*/  STL.64 [R1+0x900], R8 ;  /* 0x0009000801007387 */ /* 0x0007e80000100a00 */
[----:B------:R3:W-:Y:S04]  /*39d60*/  LDGSTS.E [R0+-0x78500], desc[UR22][R8.64], P2 ;  /* 0x87b0000008007fae */ /* 0x0007e800091a1016 */
[----:B-1----:R-:W4:Y:S04]  /*39d70*/  LDL.LU.64 R10, [R1+0xa40] ;  /* 0x000a4000010a7983 */ /* 0x002f280000300a00 */
[----:B------:R1:W-:Y:S04]  /*39d80*/  LDGSTS.E [R4+-0x78100], desc[UR22][R14.64], P2 ;  /* 0x87f000000e047fae */ /* 0x0003e800091a1016 */
[----:B---3--:R-:W3:Y:S01]  /*39d90*/  LDL.LU.64 R8, [R1+0x9b0] ;  /* 0x0009b00001087983 */ /* 0x008ee20000300a00 */
[----:B------:R-:W-:-:S02]  /*39da0*/  VIADD R0, R137, 0x100000 ;  /* 0x0010000089007836 */ /* 0x000fc40000000000 */
[----:B-1----:R-:W-:Y:S02]  /*39db0*/  VIADD R4, R137, 0x100000 ;  /* 0x0010000089047836 */ /* 0x002fe40000000000 */
[----:B--2---:R-:W-:-:S05]  /*39dc0*/  IMAD.WIDE R6, R135, 0x4, R6 ;  /* 0x0000000487067825 */ /* 0x004fca00078e0206 */
[----:B------:R1:W-:Y:S04]  /*39dd0*/  STL.64 [R1+0x968], R6 ;  /* 0x0009680601007387 */ /* 0x0003e80000100a00 */
[----:B------:R2:W-:Y:S01]  /*39de0*/  STL.64 [R1+0x8f8], R14 ;  /* 0x0008f80e01007387 */ /* 0x0005e20000100a00 */
[----:B----4-:R-:W-:-:S03]  /*39df0*/  IMAD.WIDE R16, R135, 0x4, R12 ;  /* 0x0000000487107825 */ /* 0x010fc600078e020c */
[----:B------:R-:W-:Y:S04]  /*39e00*/  LDGSTS.E [R0+-0x7fc80], desc[UR22][R6.64], P2 ;  /* 0x8038000006007fae */ /* 0x000fe800091a1016 */
[----:B------:R4:W-:Y:S04]  /*39e10*/  LDGSTS.E [R4+-0x7f880], desc[UR22][R16.64], P2 ;  /* 0x8078000010047fae */ /* 0x0009e800091a1016 */
[----:B-1----:R-:W3:Y:S04]  /*39e20*/  LDL.LU.64 R6, [R1+0x9b8] ;  /* 0x0009b80001067983 */ /* 0x002ee80000300a00 */
[----:B------:R-:W3:Y:S01]  /*39e30*/  LDL.LU.64 R12, [R1+0x9c0] ;  /* 0x0009c000010c7983 */ /* 0x000ee20000300a00 */
[----:B--2---:R-:W-:-:S03]  /*39e40*/  IMAD.WIDE R14, R135, 0x4, R84 ;  /* 0x00000004870e7825 */ /* 0x004fc600078e0254 */
[----:B------:R4:W-:Y:S04]  /*39e50*/  STL.64 [R1+0x970], R16 ;  /* 0x0009701001007387 */ /* 0x0009e80000100a00 */
[----:B------:R1:W-:Y:S04]  /*39e60*/  STL.64 [R1+0x978], R14 ;  /* 0x0009780e01007387 */ /* 0x0003e80000100a00 */
[----:B------:R1:W-:Y:S01]  /*39e70*/  LDGSTS.E [R0+-0x7f480], desc[UR22][R14.64], P2 ;  /* 0x80b800000e007fae */ /* 0x0003e200091a1016 */
[----:B----4-:R-:W-:-:S03]  /*39e80*/  IMAD.WIDE R16, R135, 0x4, R24 ;  /* 0x0000000487107825 */ /* 0x010fc600078e0218 */
[----:B------:R-:W2:Y:S04]  /*39e90*/  LDL.LU.64 R24, [R1+0x9c8] ;  /* 0x0009c80001187983 */ /* 0x000ea80000300a00 */
[----:B------:R4:W-:Y:S01]  /*39ea0*/  LDGSTS.E [R4+-0x7f080], desc[UR22][R16.64], P2 ;  /* 0x80f8000010047fae */ /* 0x0009e200091a1016 */
[----:B-1----:R-:W-:-:S03]  /*39eb0*/  IMAD.WIDE R14, R135, 0x4, R26 ;  /* 0x00000004870e7825 */ /* 0x002fc600078e021a */
[----:B------:R-:W2:Y:S04]  /*39ec0*/  LDL.LU.64 R26, [R1+0x9d0] ;  /* 0x0009d000011a7983 */ /* 0x000ea80000300a00 */
[----:B------:R4:W-:Y:S04]  /*39ed0*/  STL.64 [R1+0x980], R16 ;  /* 0x0009801001007387 */ /* 0x0009e80000100a00 */
[----:B------:R1:W-:Y:S04]  /*39ee0*/  STL.64 [R1+0x990], R14 ;  /* 0x0009900e01007387 */ /* 0x0003e80000100a00 */
[----:B------:R1:W-:Y:S01]  /*39ef0*/  LDGSTS.E [R0+-0x7ec80], desc[UR22][R14.64], P2 ;  /* 0x813800000e007fae */ /* 0x0003e200091a1016 */
[----:B----4-:R-:W-:-:S03]  /*39f00*/  IMAD.WIDE R16, R135, 0x4, R44 ;  /* 0x0000000487107825 */ /* 0x010fc600078e022c */
[----:B------:R-:W4:Y:S04]  /*39f10*/  LDL.LU.64 R44, [R1+0x9d8] ;  /* 0x0009d800012c7983 */ /* 0x000f280000300a00 */
[----:B------:R-:W-:Y:S01]  /*39f20*/  LDGSTS.E [R4+-0x7e880], desc[UR22][R16.64], P2 ;  /* 0x8178000010047fae */ /* 0x000fe200091a1016 */
[----:B-1----:R-:W-:-:S03]  /*39f30*/  IMAD.WIDE R14, R135, 0x4, R64 ;  /* 0x00000004870e7825 */ /* 0x002fc600078e0240 */
[----:B------:R-:W4:Y:S04]  /*39f40*/  LDL.LU.64 R64, [R1+0x9e0] ;  /* 0x0009e00001407983 */ /* 0x000f280000300a00 */
[----:B------:R-:W-:Y:S04]  /*39f50*/  STL.64 [R1+0x998], R16 ;  /* 0x0009981001007387 */ /* 0x000fe80000100a00 */
[----:B------:R-:W-:Y:S04]  /*39f60*/  STL.64 [R1+0x9a0], R14 ;  /* 0x0009a00e01007387 */ /* 0x000fe80000100a00 */
[----:B------:R-:W4:Y:S01]  /*39f70*/  LDL.LU.64 R46, [R1+0x9e8] ;  /* 0x0009e800012e7983 */ /* 0x000f220000300a00 */
[----:B------:R-:W-:-:S03]  /*39f80*/  IMAD.WIDE R10, R135, 0x4, R10 ;  /* 0x00000004870a7825 */ /* 0x000fc600078e020a */
[----:B------:R-:W-:Y:S04]  /*39f90*/  LDGSTS.E [R0+-0x7e480], desc[UR22][R14.64], P2 ;  /* 0x81b800000e007fae */ /* 0x000fe800091a1016 */
[----:B------:R-:W4:Y:S01]  /*39fa0*/  LDL.LU.64 R66, [R1+0x9f0] ;  /* 0x0009f00001427983 */ /* 0x000f220000300a00 */
[----:B---3--:R-:W-:-:S03]  /*39fb0*/  IMAD.WIDE R8, R135, 0x4, R8 ;  /* 0x0000000487087825 */ /* 0x008fc600078e0208 */
[----:B------:R1:W-:Y:S04]  /*39fc0*/  STL.64 [R1+0x9a8], R10 ;  /* 0x0009a80a01007387 */ /* 0x0003e80000100a00 */
[----:B------:R-:W-:Y:S04]  /*39fd0*/  LDGSTS.E [R4+-0x7e080], desc[UR22][R10.64], P2 ;  /* 0x81f800000a047fae */ /* 0x000fe800091a1016 */
[----:B------:R3:W-:Y:S04]  /*39fe0*/  STL.64 [R1+0x9b0], R8 ;  /* 0x0009b00801007387 */ /* 0x0007e80000100a00 */
[----:B------:R3:W-:Y:S04]  /*39ff0*/  LDGSTS.E [R0+-0x7dc80], desc[UR22][R8.64], P2 ;  /* 0x8238000008007fae */ /* 0x0007e800091a1016 */
[----:B------:R-:W4:Y:S04]  /*3a000*/  LDL.LU.64 R84, [R1+0x9f8] ;  /* 0x0009f80001547983 */ /* 0x000f280000300a00 */
[----:B-1----:R-:W4:Y:S01]  /*3a010*/  LDL.LU.64 R10, [R1+0xa00] ;  /* 0x000a0000010a7983 */ /* 0x002f220000300a00 */
[----:B---3--:R-:W-:-:S04]  /*3a020*/  IMAD.WIDE R8, R135, 0x4, R6 ;  /* 0x0000000487087825 */ /* 0x008fc800078e0206 */
[C---:B------:R-:W-:Y:S01]  /*3a030*/  IMAD.WIDE R6, R135.reuse, 0x4, R12 ;  /* 0x0000000487067825 */ /* 0x040fe200078e020c */
[----:B------:R1:W-:Y:S04]  /*3a040*/  STL.64 [R1+0x9b8], R8 ;  /* 0x0009b80801007387 */ /* 0x0003e80000100a00 */
[----:B------:R3:W-:Y:S04]  /*3a050*/  STL.64 [R1+0x9c0], R6 ;  /* 0x0009c00601007387 */ /* 0x0007e80000100a00 */
[----:B------:R-:W-:Y:S04]  /*3a060*/  LDGSTS.E [R4+-0x7d880], desc[UR22][R8.64], P2 ;  /* 0x8278000008047fae */ /* 0x000fe800091a1016 */
[----:B------:R-:W-:Y:S04]  /*3a070*/  LDGSTS.E [R0+-0x7d480], desc[UR22][R6.64], P2 ;  /* 0x82b8000006007fae */ /* 0x000fe800091a1016 */
[----:B-1----:R-:W4:Y:S04]  /*3a080*/  LDL.LU.64 R8, [R1+0xa08] ;  /* 0x000a080001087983 */ /* 0x002f280000300a00 */
[----:B---3--:R-:W3:Y:S01]  /*3a090*/  LDL.LU.64 R6, [R1+0xa10] ;  /* 0x000a100001067983 */ /* 0x008ee20000300a00 */
[----:B--2---:R-:W-:-:S03]  /*3a0a0*/  IMAD.WIDE R16, R135, 0x4, R24 ;  /* 0x0000000487107825 */ /* 0x004fc600078e0218 */
[----:B------:R-:W2:Y:S01]  /*3a0b0*/  LDL.LU.64 R12, [R1+0xa18] ;  /* 0x000a1800010c7983 */ /* 0x000ea20000300a00 */
[----:B------:R-:W-:-:S03]  /*3a0c0*/  IMAD.WIDE R14, R135, 0x4, R26 ;  /* 0x00000004870e7825 */ /* 0x000fc600078e021a */
[----:B------:R-:W2:Y:S04]  /*3a0d0*/  LDL.LU.64 R24, [R1+0xa20] ;  /* 0x000a200001187983 */ /* 0x000ea80000300a00 */
[----:B------:R4:W-:Y:S04]  /*3a0e0*/  STL.64 [R1+0x9c8], R16 ;  /* 0x0009c81001007387 */ /* 0x0009e80000100a00 */
[----:B------:R4:W-:Y:S04]  /*3a0f0*/  LDGSTS.E [R4+-0x7d080], desc[UR22][R16.64], P2 ;  /* 0x82f8000010047fae */ /* 0x0009e800091a1016 */
[----:B------:R1:W-:Y:S04]  /*3a100*/  STL.64 [R1+0x9d0], R14 ;  /* 0x0009d00e01007387 */ /* 0x0003e80000100a00 */
[----:B------:R1:W-:Y:S01]  /*3a110*/  LDGSTS.E [R0+-0x7cc80], desc[UR22][R14.64], P2 ;  /* 0x833800000e007fae */ /* 0x0003e200091a1016 */
[----:B----4-:R-:W-:-:S03]  /*3a120*/  IMAD.WIDE R16, R135, 0x4, R44 ;  /* 0x0000000487107825 */ /* 0x010fc600078e022c */
[----:B------:R-:W4:Y:S04]  /*3a130*/  LDL.LU.64 R26, [R1+0xa38] ;  /* 0x000a3800011a7983 */ /* 0x000f280000300a00 */
[----:B------:R-:W4:Y:S01]  /*3a140*/  LDL.LU.64 R44, [R1+0xa30] ;  /* 0x000a3000012c7983 */ /* 0x000f220000300a00 */
[----:B-1----:R-:W-:-:S03]  /*3a150*/  IMAD.WIDE R14, R135, 0x4, R64 ;  /* 0x00000004870e7825 */ /* 0x002fc600078e0240 */
[----:B------:R1:W-:Y:S04]  /*3a160*/  STL.64 [R1+0x9d8], R16 ;  /* 0x0009d81001007387 */ /* 0x0003e80000100a00 */
[----:B------:R1:W-:Y:S04]  /*3a170*/  STL.64 [R1+0x9e0], R14 ;  /* 0x0009e00e01007387 */ /* 0x0003e80000100a00 */
[----:B------:R-:W4:Y:S04]  /*3a180*/  LDL.LU.64 R64, [R1+0xa28] ;  /* 0x000a280001407983 */ /* 0x000f280000300a00 */
[----:B------:R1:W-:Y:S04]  /*3a190*/  LDGSTS.E [R4+-0x7c880], desc[UR22][R16.64], P2 ;  /* 0x8378000010047fae */ /* 0x0003e800091a1016 */
[----:B------:R1:W-:Y:S02]  /*3a1a0*/  LDGSTS.E [R0+-0x7c480], desc[UR22][R14.64], P2 ;  /* 0x83b800000e007fae */ /* 0x0003e400091a1016 */
[----:B-1----:R-:W-:-:S04]  /*3a1b0*/  IMAD.WIDE R16, R135, 0x4, R46 ;  /* 0x0000000487107825 */ /* 0x002fc800078e022e */
[C---:B------:R-:W-:Y:S01]  /*3a1c0*/  IMAD.WIDE R14, R135.reuse, 0x4, R66 ;  /* 0x00000004870e7825 */ /* 0x040fe200078e0242 */
[----:B------:R-:W-:Y:S04]  /*3a1d0*/  STL.64 [R1+0x9e8], R16 ;  /* 0x0009e81001007387 */ /* 0x000fe80000100a00 */
[----:B------:R-:W-:Y:S01]  /*3a1e0*/  LDGSTS.E [R4+-0x7c080], desc[UR22][R16.64], P2 ;  /* 0x83f8000010047fae */ /* 0x000fe200091a1016 */
[----:B------:R-:W-:-:S03]  /*3a1f0*/  IMAD.WIDE R10, R135, 0x4, R10 ;  /* 0x00000004870a7825 */ /* 0x000fc600078e020a */
[----:B------:R1:W-:Y:S04]  /*3a200*/  STL.64 [R1+0x9f0], R14 ;  /* 0x0009f00e01007387 */ /* 0x0003e80000100a00 */
[----:B------:R1:W-:Y:S02]  /*3a210*/  LDGSTS.E [R0+-0x7bc80], desc[UR22][R14.64], P2 ;  /* 0x843800000e007fae */ /* 0x0003e400091a1016 */
[----:B-1----:R-:W-:-:S05]  /*3a220*/  IMAD.WIDE R14, R135, 0x4, R84 ;  /* 0x00000004870e7825 */ /* 0x002fca00078e0254 */
[----:B------:R-:W-:Y:S04]  /*3a230*/  STL.64 [R1+0x9f8], R14 ;  /* 0x0009f80e01007387 */ /* 0x000fe80000100a00 */
[----:B------:R-:W-:Y:S04]  /*3a240*/  LDGSTS.E [R4+-0x7b880], desc[UR22][R14.64], P2 ;  /* 0x847800000e047fae */ /* 0x000fe800091a1016 */
[----:B------:R-:W-:Y:S04]  /*3a250*/  STL.64 [R1+0xa00], R10 ;  /* 0x000a000a01007387 */ /* 0x000fe80000100a00 */
[----:B------:R-:W-:Y:S01]  /*3a260*/  LDGSTS.E [R0+-0x7b480], desc[UR22][R10.64], P2 ;  /* 0x84b800000a007fae */ /* 0x000fe200091a1016 */
[----:B------:R-:W-:-:S04]  /*3a270*/  IMAD.WIDE R8, R135, 0x4, R8 ;  /* 0x0000000487087825 */ /* 0x000fc800078e0208 */
[C---:B---3--:R-:W-:Y:S01]  /*3a280*/  IMAD.WIDE R6, R135.reuse, 0x4, R6 ;  /* 0x0000000487067825 */ /* 0x048fe200078e0206 */
[----:B------:R2:W-:Y:S04]  /*3a290*/  STL.64 [R1+0xa08], R8 ;  /* 0x000a080801007387 */ /* 0x0005e80000100a00 */
[----:B------:R2:W-:Y:S04]  /*3a2a0*/  LDGSTS.E [R4+-0x7b080], desc[UR22][R8.64], P2 ;  /* 0x84f8000008047fae */ /* 0x0005e800091a1016 */
[----:B------:R1:W-:Y:S04]  /*3a2b0*/  STL.64 [R1+0xa10], R6 ;  /* 0x000a100601007387 */ /* 0x0003e80000100a00 */
[----:B------:R1:W-:Y:S01]  /*3a2c0*/  LDGSTS.E [R0+-0x7ac80], desc[UR22][R6.64], P2 ;  /* 0x8538000006007fae */ /* 0x0003e200091a1016 */
[----:B--2---:R-:W-:-:S04]  /*3a2d0*/  IMAD.WIDE R8, R135, 0x4, R12 ;  /* 0x0000000487087825 */ /* 0x004fc800078e020c */
[C---:B-1----:R-:W-:Y:S01]  /*3a2e0*/  IMAD.WIDE R6, R135.reuse, 0x4, R24 ;  /* 0x0000000487067825 */ /* 0x042fe200078e0218 */
[----:B------:R4:W-:Y:S04]  /*3a2f0*/  STL.64 [R1+0xa18], R8 ;  /* 0x000a180801007387 */ /* 0x0009e80000100a00 */
[----:B------:R4:W-:Y:S04]  /*3a300*/  LDGSTS.E [R4+-0x7a880], desc[UR22][R8.64], P2 ;  /* 0x8578000008047fae */ /* 0x0009e800091a1016 */
[----:B------:R1:W-:Y:S04]  /*3a310*/  STL.64 [R1+0xa20], R6 ;  /* 0x000a200601007387 */ /* 0x0003e80000100a00 */
[----:B------:R1:W-:Y:S01]  /*3a320*/  LDGSTS.E [R0+-0x7a480], desc[UR22][R6.64], P2 ;  /* 0x85b8000006007fae */ /* 0x0003e200091a1016 */
[----:B----4-:R-:W-:-:S04]  /*3a330*/  IMAD.WIDE R8, R135, 0x4, R26 ;  /* 0x0000000487087825 */ /* 0x010fc800078e021a */
[C---:B-1----:R-:W-:Y:S01]  /*3a340*/  IMAD.WIDE R6, R135.reuse, 0x4, R44 ;  /* 0x0000000487067825 */ /* 0x042fe200078e022c */
[----:B------:R1:W-:Y:S04]  /*3a350*/  STL.64 [R1+0xa80], R8 ;  /* 0x000a800801007387 */ /* 0x0003e80000100a00 */
[----:B------:R1:W-:Y:S04]  /*3a360*/  LDGSTS.E [R4+-0x7a080], desc[UR22][R8.64], P2 ;  /* 0x85f8000008047fae */ /* 0x0003e800091a1016 */
[----:B------:R2:W-:Y:S04]  /*3a370*/  STL.64 [R1+0xa78], R6 ;  /* 0x000a780601007387 */ /* 0x0005e80000100a00 */
[----:B------:R2:W-:Y:S01]  /*3a380*/  LDGSTS.E [R0+-0x79c80], desc[UR22][R6.64], P2 ;  /* 0x8638000006007fae */ /* 0x0005e200091a1016 */
[----:B-1----:R-:W-:-:S05]  /*3a390*/  IMAD.WIDE R8, R135, 0x4, R64 ;  /* 0x0000000487087825 */ /* 0x002fca00078e0240 */
[----:B------:R1:W-:Y:S01]  /*3a3a0*/  LDGSTS.E [R4+-0x79880], desc[UR22][R8.64], P2 ;  /* 0x8678000008047fae */ /* 0x0003e200091a1016 */
[----:B--2---:R-:W-:-:S03]  /*3a3b0*/  IMAD.WIDE R6, R135, 0x4, R132 ;  /* 0x0000000487067825 */ /* 0x004fc600078e0284 */
[----:B------:R-:W5:Y:S04]  /*3a3c0*/  LDL.LU.64 R132, [R1+0x1248] ;  /* 0x0012480001847983 */ /* 0x000f680000300a00 */
[----:B------:R1:W-:Y:S04]  /*3a3d0*/  STL.64 [R1+0xa70], R8 ;  /* 0x000a700801007387 */ /* 0x0003e80000100a00 */
[----:B------:R2:W-:Y:S04]  /*3a3e0*/  STL.64 [R1+0xa68], R6 ;  /* 0x000a680601007387 */ /* 0x0005e80000100a00 */
[----:B------:R2:W-:Y:S01]  /*3a3f0*/  LDGSTS.E [R0+-0x79480], desc[UR22][R6.64], P2 ;  /* 0x86b8000006007fae */ /* 0x0005e200091a1016 */
[----:B-1----:R-:W-:-:S04]  /*3a400*/  IMAD.WIDE R8, R135, 0x4, R130 ;  /* 0x0000000487087825 */ /* 0x002fc800078e0282 */
[C---:B--2---:R-:W-:Y:S01]  /*3a410*/  IMAD.WIDE R6, R135.reuse, 0x4, R128 ;  /* 0x0000000487067825 */ /* 0x044fe200078e0280 */
[----:B------:R1:W-:Y:S04]  /*3a420*/  STL.64 [R1+0xa60], R8 ;  /* 0x000a600801007387 */ /* 0x0003e80000100a00 */
[----:B------:R1:W-:Y:S04]  /*3a430*/  LDGSTS.E [R4+-0x79080], desc[UR22][R8.64], P2 ;  /* 0x86f8000008047fae */ /* 0x0003e800091a1016 */
[----:B------:R2:W-:Y:S04]  /*3a440*/  STL.64 [R1+0xa58], R6 ;  /* 0x000a580601007387 */ /* 0x0005e80000100a00 */
[----:B------:R2:W-:Y:S01]  /*3a450*/  LDGSTS.E [R0+-0x78c80], desc[UR22][R6.64], P2 ;  /* 0x8738000006007fae */ /* 0x0005e200091a1016 */
[----:B-1----:R-:W-:-:S04]  /*3a460*/  IMAD.WIDE R8, R135, 0x4, R108 ;  /* 0x0000000487087825 */ /* 0x002fc800078e026c */
[----:B--2---:R-:W-:-:S05]  /*3a470*/  IMAD.WIDE R6, R135, 0x4, R126 ;  /* 0x0000000487067825 */ /* 0x004fca00078e027e */
[----:B------:R1:W-:Y:S04]  /*3a480*/  STL.64 [R1+0xa48], R6 ;  /* 0x000a480601007387 */ /* 0x0003e80000100a00 */
[----:B------:R1:W-:Y:S04]  /*3a490*/  LDGSTS.E [R0+-0x78880], desc[UR22][R6.64], P2 ;  /* 0x8778000006007fae */ /* 0x0003e800091a1016 */
[----:B------:R-:W-:Y:S01]  /*3a4a0*/  LDGSTS.E [R4+-0x78480], desc[UR22][R8.64], P2 ;  /* 0x87b8000008047fae */ /* 0x000fe200091a1016 */
[----:B-1----:R-:W-:-:S05]  /*3a4b0*/  IMAD.WIDE R6, R135, 0x4, R106 ;  /* 0x0000000487067825 */ /* 0x002fca00078e026a */
[----:B------:R1:W-:Y:S04]  /*3a4c0*/  LDGSTS.E [R0+-0x78080], desc[UR22][R6.64], P2 ;  /* 0x87f8000006007fae */ /* 0x0003e800091a1016 */
[----:B------:R-:W0:Y:S04]  /*3a4d0*/  LDGDEPBAR ;  /* 0x00000000000079af */ /* 0x000e280000000000 */
[----:B------:R2:W-:Y:S04]  /*3a4e0*/  STL.64 [R1+0xa30], R8 ;  /* 0x000a300801007387 */ /* 0x0005e80000100a00 */
[----:B------:R2:W-:Y:S01]  /*3a4f0*/  STL.64 [R1+0xa28], R6 ;  /* 0x000a280601007387 */ /* 0x0005e20000100a00 */
[----:B-1----:R-:W-:Y:S01]  /*3a500*/  VIADD R0, R5, 0xfffffd7e ;  /* 0xfffffd7e05007836 */ /* 0x002fe20000000000 */
[----:B------:R-:W-:-:S04]  /*3a510*/  IADD3 R4, PT, PT, R245, -0x281, RZ ;  /* 0xfffffd7ff5047810 */ /* 0x000fc80007ffe0ff */
[----:B------:R-:W-:Y:S02]  /*3a520*/  ISETP.GE.U32.AND P3, PT, R0, 0x7ffffcff, PT ;  /* 0x7ffffcff0000780c */ /* 0x000fe40003f66070 */
[----:B------:R-:W-:Y:S02]  /*3a530*/  SHF.R.S32.HI R0, RZ, 0x1f, R2 ;  /* 0x0000001fff007819 */ /* 0x000fe40000011402 */
[----:B------:R-:W-:Y:S02]  /*3a540*/  ISETP.GE.U32.AND P2, PT, R4, 0x7ffffd00, PT ;  /* 0x7ffffd000400780c */ /* 0x000fe40003f46070 */
[----:B------:R-:W-:Y:S01]  /*3a550*/  SHF.L.U64.HI R0, R2, 0x2, R0 ;  /* 0x0000000202007819 */ /* 0x000fe20000010200 */
[----:B------:R-:W-:-:S04]  /*3a560*/  DEPBAR.LE SB0, 0x8 ;  /* 0x000082000000791a */ /* 0x000fc80000000000 */
[----:B------:R-:W-:Y:S01]  /*3a570*/  IMAD.SHL.U32 R2, R2, 0x4, RZ ;  /* 0x0000000402027824 */ /* 0x000fe200078e00ff */
[----:B------:R-:W-:Y:S06]  /*3a580*/  BAR.SYNC.DEFER_BLOCKING 0x0 ;  /* 0x0000000000007b1d */ /* 0x000fec0000010000 */
[----:B--2---:R-:W-:Y:S05]  /*3a590*/  @!P1 BRA `(.L_x_6) ;  /* 0x0000000000849947 */ /* 0x004fea0003800000 */
[----:B------:R-:W-:Y:S04]  /*3a5a0*/  LDS.128 R4, [R134+0xc0000] ;  /* 0x0c00000086047984 */ /* 0x000fe80000000c00 */
        /* <DEDUP_REMOVED lines=30> */
[----:B------:R-:W1:Y:S02]  /*3a790*/  LDS.128 R128, [R134+0xc01f0] ;  /* 0x0c01f00086807984 */ /* 0x000e640000000c00 */
[----:B-1----:R1:W-:Y:S02]  /*3a7a0*/  STTM.x128 tmem[UR11+0x100], R4 ;  /* 0x00010004000079ed */ /* 0x0023e400083c000b */
.L_x_6:
[----:B-1----:R-:W1:Y:S01]  /*3a7b0*/  LDC R7, c[0x0][0x3a0] ;  /* 0x0000e800ff077b82 */ /* 0x002e620000000800 */
[----:B------:R-:W-:Y:S01]  /*3a7c0*/  IADD3 R116, P4, PT, R144, R2, RZ ;  /* 0x0000000290747210 */ /* 0x000fe20007f9e0ff */
[----:B------:R-:W2:Y:S01]  /*3a7d0*/  FENCE.VIEW.ASYNC.T ;  /* 0x00000000000073c6 */ /* 0x000ea20000000200 */
[----:B------:R-:W-:Y:S01]  /*3a7e0*/  ISETP.NE.U32.AND P1, PT, RZ, UR5, PT ;  /* 0x00000005ff007c0c */ /* 0x000fe2000bf25070 */
[----:B------:R-:W-:Y:S01]  /*3a7f0*/  UIADD3 UR12, UPT, UPT, UR10, 0x100, URZ ;  /* 0x000001000a0c7890 */ /* 0x000fe2000fffe0ff */
[----:B------:R-:W-:Y:S01]  /*3a800*/  IADD3.X R117, PT, PT, R145, R0, RZ, P4, !PT ;  /* 0x0000000091757210 */ /* 0x000fe200027fe4ff */
[----:B------:R-:W-:Y:S02]  /*3a810*/  VIADD R245, R134, 0x100000 ;  /* 0x0010000086f57836 */ /* 0x000fe40000000000 */
[----:B--2---:R-:W-:Y:S01]  /*3a820*/  BAR.SYNC.DEFER_BLOCKING 0x0 ;  /* 0x0000000000007b1d */ /* 0x004fe20000010000 */
[----:B------:R-:W-:-:S07]  /*3a830*/  IADD3 R120, P5, PT, R146, R2, RZ ;  /* 0x0000000292787210 */ /* 0x000fce0007fbe0ff */
[----:B------:R-:W2:Y:S01]  /*3a840*/  LDC R4, c[0x0][0x3a0] ;  /* 0x0000e800ff047b82 */ /* 0x000ea20000000800 */
[----:B------:R-:W-:-:S07]  /*3a850*/  IMAD.X R121, R147, 0x1, R0, P5 ;  /* 0x0000000193797824 */ /* 0x000fce00028e0600 */
[----:B------:R-:W3:Y:S01]  /*3a860*/  LDC R5, c[0x0][0x3a0] ;  /* 0x0000e800ff057b82 */ /* 0x000ee20000000800 */
[----:B-1----:R-:W-:-:S07]  /*3a870*/  VIADD R7, R7, 0x7f ;  /* 0x0000007f07077836 */ /* 0x002fce0000000000 */
[----:B------:R-:W1:Y:S01]  /*3a880*/  LDC R6, c[0x0][0x3a0] ;  /* 0x0000e800ff067b82 */ /* 0x000e620000000800 */
[----:B------:R-:W-:-:S13]  /*3a890*/  ISETP.LT.OR P4, PT, R7, 0x80, P1 ;  /* 0x000000800700780c */ /* 0x000fda0000f81670 */
[----:B--2---:R-:W-:Y:S05]  /*3a8a0*/  @P4 BRA `(.L_x_7) ;  /* 0x0000000400384947 */ /* 0x004fea0003800000 */
[----:B------:R-:W-:Y:S01]  /*3a8b0*/  USHF.R.U32.HI UR70, URZ, 0x4, UR9 ;  /* 0x00000004ff467899 */ /* 0x000fe20008011609 */
[----:B------:R-:W-:Y:S01]  /*3a8c0*/  UMOV UR20, URZ ;  /* 0x000000ff00147c82 */ /* 0x000fe20008000000 */
[----:B------:R-:W-:Y:S02]  /*3a8d0*/  UIADD3 UR28, UPT, UPT, UR10, 0x108, URZ ;  /* 0x000001080a1c7890 */ /* 0x000fe4000fffe0ff */
[----:B------:R-:W-:Y:S02]  /*3a8e0*/  USGXT.U32 UR70, UR70, 0xe ;  /* 0x0000000e4646789a */ /* 0x000fe40008000000 */
[----:B------:R-:W-:Y:S02]  /*3a8f0*/  UIADD3 UR77, UPT, UPT, UR10, 0x110, URZ ;  /* 0x000001100a4d7890 */ /* 0x000fe4000fffe0ff */
[----:B------:R-:W-:Y:S02]  /*3a900*/  UIADD3 UR60, UP1, UPT, UR70, 0x2, URZ ;  /* 0x00000002463c7890 */ /* 0x000fe4000ff3e0ff */
[----:B------:R-:W-:-:S02]  /*3a910*/  UIADD3 UR13, UPT, UPT, UR10, 0x118, URZ ;  /* 0x000001180a0d7890 */ /* 0x000fc4000fffe0ff */
[----:B------:R-:W-:Y:S02]  /*3a920*/  UIADD3.X UR61, UPT, UPT, UR20, 0x40004040, URZ, UP1, !UPT ;  /* 0x40004040143d7890 */ /* 0x000fe40008ffe4ff */
[----:B------:R-:W-:Y:S02]  /*3a930*/  UIADD3 UR6, UPT, UPT, UR10, 0x120, URZ ;  /* 0x000001200a067890 */ /* 0x000fe4000fffe0ff */
[----:B------:R-:W-:Y:S02]  /*3a940*/  UIADD3.64 UR66, UPT, UPT, UR60, 0x2, URZ ;  /* 0x000000023c427897 */ /* 0x000fe4000fffe0ff */
[----:B------:R-:W-:Y:S02]  /*3a950*/  UIADD3.64 UR58, UPT, UPT, UR60, 0x4, URZ ;  /* 0x000000043c3a7897 */ /* 0x000fe4000fffe0ff */
[----:B------:R-:W-:Y:S02]  /*3a960*/  UIADD3.64 UR56, UPT, UPT, UR60, 0x7fe, URZ ;  /* 0x000007fe3c387897 */ /* 0x000fe4000fffe0ff */
[----:B------:R-:W-:-:S02]  /*3a970*/  UIADD3 UR5, UPT, UPT, UR10, 0x128, URZ ;  /* 0x000001280a057890 */ /* 0x000fc4000fffe0ff */
[----:B------:R-:W-:Y:S02]  /*3a980*/  UIADD3.64 UR54, UPT, UPT, UR60, 0x800, URZ ;  /* 0x000008003c367897 */ /* 0x000fe4000fffe0ff */
[----:B------:R-:W-:Y:S02]  /*3a990*/  UIADD3 UR7, UPT, UPT, UR10, 0x130, URZ ;  /* 0x000001300a077890 */ /* 0x000fe4000fffe0ff */
[----:B------:R-:W-:Y:S01]  /*3a9a0*/  UIADD3.64 UR52, UPT, UPT, UR60, 0x802, URZ ;  /* 0x000008023c347897 */ /* 0x000fe2000fffe0ff */
[----:B------:R-:W-:Y:S01]  /*3a9b0*/  UMOV UR72, 0x0 ;  /* 0x0000000000487882 */ /* 0x000fe20000000000 */
[----:B------:R-:W-:Y:S01]  /*3a9c0*/  UMOV UR73, 0x8400910 ;  /* 0x0840091000497882 */ /* 0x000fe20000000000 */
[----:B------:R-:W-:Y:S02]  /*3a9d0*/  UIADD3 UR8, UPT, UPT, UR10, 0x138, URZ ;  /* 0x000001380a087890 */ /* 0x000fe4000fffe0ff */
[----:B------:R-:W-:Y:S01]  /*3a9e0*/  UIADD3.64 UR50, UPT, UPT, UR60, 0x804, URZ ;  /* 0x000008043c327897 */ /* 0x000fe2000fffe0ff */
[----:B------:R-:W-:Y:S01]  /*3a9f0*/  UMOV UR71, 0x40004040 ;  /* 0x4000404000477882 */ /* 0x000fe20000000000 */
[----:B------:R-:W-:Y:S01]  /*3aa00*/  UMOV UR68, 0x0 ;  /* 0x0000000000447882 */ /* 0x000fe20000000000 */
[----:B------:R-:W-:Y:S01]  /*3aa10*/  UMOV UR69, 0x8400910 ;  /* 0x0840091000457882 */ /* 0x000fe20000000000 */
[----:B------:R-:W-:-:S02]  /*3aa20*/  UIADD3 UR14, UPT, UPT, UR10, 0x140, URZ ;  /* 0x000001400a0e7890 */ /* 0x000fc4000fffe0ff */
[----:B------:R2:W-:Y:S01]  /*3aa30*/  UTCHMMA tmem[UR12], gdesc[UR70], tmem[UR10], tmem[UR72], idesc[UR73], !UPT ;  /* 0x00ff48460c0079ea */ /* 0x0005e2000f80000a */
[----:B------:R-:W-:Y:S02]  /*3aa40*/  UIADD3.64 UR48, UPT, UPT, UR60, 0xffe, URZ ;  /* 0x00000ffe3c307897 */ /* 0x000fe4000fffe0ff */
[----:B------:R4:W-:Y:S01]  /*3aa50*/  UTCHMMA tmem[UR28], gdesc[UR60], tmem[UR10], tmem[UR68], idesc[UR69], UPT ;  /* 0x00ff443c1c0079ea */ /* 0x0009e2000b80000a */
[----:B------:R-:W-:Y:S01]  /*3aa60*/  UMOV UR64, 0x0 ;  /* 0x0000000000407882 */ /* 0x000fe20000000000 */
[----:B------:R-:W-:Y:S01]  /*3aa70*/  UMOV UR65, 0x8400910 ;  /* 0x0840091000417882 */ /* 0x000fe20000000000 */
[----:B------:R-:W-:Y:S02]  /*3aa80*/  UIADD3 UR15, UPT, UPT, UR10, 0x148, URZ ;  /* 0x000001480a0f7890 */ /* 0x000fe4000fffe0ff */
[----:B------:R3:W-:Y:S01]  /*3aa90*/  UTCHMMA tmem[UR77], gdesc[UR66], tmem[UR10], tmem[UR64], idesc[UR65], UPT ;  /* 0x00ff40424d0079ea */ /* 0x0007e2000b80000a */
[----:B------:R-:W-:Y:S02]  /*3aaa0*/  UIADD3.64 UR44, UPT, UPT, UR60, 0x1000, URZ ;  /* 0x000010003c2c7897 */ /* 0x000fe4000fffe0ff */
[----:B------:R-:W-:-:S02]  /*3aab0*/  UIADD3 UR16, UPT, UPT, UR10, 0x150, URZ ;  /* 0x000001500a107890 */ /* 0x000fc4000fffe0ff */
[----:B------:R-:W-:Y:S01]  /*3aac0*/  UIADD3.64 UR40, UPT, UPT, UR60, 0x1002, URZ ;  /* 0x000010023c287897 */ /* 0x000fe2000fffe0ff */
[----:B--2---:R-:W-:Y:S01]  /*3aad0*/  UMOV UR70, 0x0 ;  /* 0x0000000000467882 */ /* 0x004fe20000000000 */
[----:B------:R-:W-:Y:S01]  /*3aae0*/  UMOV UR71, 0x8400910 ;  /* 0x0840091000477882 */ /* 0x000fe20000000000 */
[----:B------:R-:W-:Y:S02]  /*3aaf0*/  UIADD3 UR17, UPT, UPT, UR10, 0x158, URZ ;  /* 0x000001580a117890 */ /* 0x000fe4000fffe0ff */
[----:B------:R3:W-:Y:S01]  /*3ab00*/  UTCHMMA tmem[UR13], gdesc[UR58], tmem[UR10], tmem[UR70], idesc[UR71], UPT ;  /* 0x00ff463a0d0079ea */ /* 0x0007e2000b80000a */
[----:B------:R-:W-:Y:S01]  /*3ab10*/  UMOV UR24, UR4 ;  /* 0x0000000400187c82 */ /* 0x000fe20008000000 */
[----:B------:R-:W-:Y:S01]  /*3ab20*/  UMOV UR25, URZ ;  /* 0x000000ff00197c82 */ /* 0x000fe20008000000 */
[----:B------:R-:W-:Y:S01]  /*3ab30*/  UIADD3.64 UR36, UPT, UPT, UR60, 0x1004, URZ ;  /* 0x000010043c247897 */ /* 0x000fe2000fffe0ff */
[----:B------:R3:W-:Y:S01]  /*3ab40*/  UTCHMMA tmem[UR6], gdesc[UR56], tmem[UR10], tmem[UR72], idesc[UR73], UPT ;  /* 0x00ff4838060079ea */ /* 0x0007e2000b80000a */
[----:B------:R-:W-:-:S02]  /*3ab50*/  UIADD3 UR18, UPT, UPT, UR10, 0x160, URZ ;  /* 0x000001600a127890 */ /* 0x000fc4000fffe0ff */
[----:B------:R3:W-:Y:S01]  /*3ab60*/  UTCHMMA tmem[UR5], gdesc[UR54], tmem[UR10], tmem[UR64], idesc[UR65], UPT ;  /* 0x00ff4036050079ea */ /* 0x0007e2000b80000a */
[----:B------:R-:W-:Y:S01]  /*3ab70*/  UIADD3.64 UR32, UPT, UPT, UR60, 0x17fe, URZ ;  /* 0x000017fe3c207897 */ /* 0x000fe2000fffe0ff */
[----:B------:R3:W-:Y:S01]  /*3ab80*/  UTCHMMA tmem[UR7], gdesc[UR52], tmem[UR10], tmem[UR68], idesc[UR69], UPT ;  /* 0x00ff4434070079ea */ /* 0x0007e2000b80000a */
[----:B------:R-:W-:Y:S02]  /*3ab90*/  UIADD3 UR19, UPT, UPT, UR10, 0x168, URZ ;  /* 0x000001680a137890 */ /* 0x000fe4000fffe0ff */
[----:B------:R3:W-:Y:S01]  /*3aba0*/  UTCHMMA tmem[UR8], gdesc[UR50], tmem[UR10], tmem[UR70], idesc[UR71], UPT ;  /* 0x00ff4632080079ea */ /* 0x0007e2000b80000a */
[----:B------:R-:W-:Y:S01]  /*3abb0*/  UMOV UR76, UR24 ;  /* 0x00000018004c7c82 */ /* 0x000fe20008000000 */
[----:B----4-:R-:W-:Y:S01]  /*3abc0*/  UIADD3.64 UR28, UPT, UPT, UR60, 0x1800, URZ ;  /* 0x000018003c1c7897 */ /* 0x010fe2000fffe0ff */
[----:B------:R3:W-:Y:S01]  /*3abd0*/  UTCHMMA tmem[UR14], gdesc[UR48], tmem[UR10], tmem[UR72], idesc[UR73], UPT ;  /* 0x00ff48300e0079ea */ /* 0x0007e2000b80000a */
[----:B------:R-:W-:Y:S02]  /*3abe0*/  UIADD3 UR74, UPT, UPT, UR10, 0x170, URZ ;  /* 0x000001700a4a7890 */ /* 0x000fe4000fffe0ff */
[----:B------:R-:W-:-:S02]  /*3abf0*/  UIADD3.64 UR24, UPT, UPT, UR60, 0x1802, URZ ;  /* 0x000018023c187897 */ /* 0x000fc4000fffe0ff */
[----:B------:R-:W-:Y:S02]  /*3ac00*/  UIADD3 UR75, UPT, UPT, UR10, 0x178, URZ ;  /* 0x000001780a4b7890 */ /* 0x000fe4000fffe0ff */
[----:B------:R-:W-:Y:S01]  /*3ac10*/  UIADD3.64 UR62, UPT, UPT, UR60, 0x1804, URZ ;  /* 0x000018043c3e7897 */ /* 0x000fe2000fffe0ff */
[----:B------:R-:W-:Y:S01]  /*3ac20*/  UMOV UR46, 0x0 ;  /* 0x00000000002e7882 */ /* 0x000fe20000000000 */
[----:B------:R-:W-:Y:S01]  /*3ac30*/  UMOV UR47, 0x8400910 ;  /* 0x08400910002f7882 */ /* 0x000fe20000000000 */
[----:B------:R-:W-:Y:S01]  /*3ac40*/  UMOV UR42, 0x0 ;  /* 0x00000000002a7882 */ /* 0x000fe20000000000 */
[----:B------:R-:W-:Y:S01]  /*3ac50*/  UMOV UR43, 0x8400910 ;  /* 0x08400910002b7882 */ /* 0x000fe20000000000 */
[----:B------:R-:W-:Y:S01]  /*3ac60*/  UMOV UR38, 0x0 ;  /* 0x0000000000267882 */ /* 0x000fe20000000000 */
[----:B------:R-:W-:Y:S01]  /*3ac70*/  UMOV UR39, 0x8400910 ;  /* 0x0840091000277882 */ /* 0x000fe20000000000 */
[----:B------:R3:W-:Y:S01]  /*3ac80*/  UTCHMMA tmem[UR15], gdesc[UR44], tmem[UR10], tmem[UR46], idesc[UR47], UPT ;  /* 0x00ff2e2c0f0079ea */ /* 0x0007e2000b80000a */
        /* <DEDUP_REMOVED lines=12> */
[----:B------:R3:W-:Y:S01]  /*3ad50*/  UTCHMMA tmem[UR74], gdesc[UR24], tmem[UR10], tmem[UR26], idesc[UR27], UPT ;  /* 0x00ff1a184a0079ea */ /* 0x0007e2000b80000a */
[----:B------:R3:W-:Y:S01]  /*3ad60*/  UTCHMMA tmem[UR75], gdesc[UR62], tmem[UR10], tmem[UR20], idesc[UR21], UPT ;  /* 0x00ff143e4b0079ea */ /* 0x0007e2000b80000a */
[----:B------:R3:W-:Y:S01]  /*3ad70*/  UTCBAR [UR76], URZ ;  /* 0x000000ff4c0073e9 */ /* 0x0007e200080000ff */
[----:B------:R-:W-:Y:S01]  /*3ad80*/  NOP ;  /* 0x0000000000007918 */ /* 0x000fe20000000000 */
.L_x_7:
[----:B------:R-:W-:Y:S01]  /*3ad90*/  BAR.SYNC.DEFER_BLOCKING 0x0 ;  /* 0x0000000000007b1d */ /* 0x000fe20000010000 */
[----:B------:R-:W-:-:S05]  /*3ada0*/  VIADD R4, R4, 0xfffffd7d ;  /* 0xfffffd7d04047836 */ /* 0x000fca0000000000 */
[----:B------:R-:W-:Y:S01]  /*3adb0*/  ISETP.GE.U32.AND P4, PT, R4, 0x7ffffcfe, PT ;  /* 0x7ffffcfe0400780c */ /* 0x000fe20003f86070 */
[----:B-1----:R-:W-:Y:S01]  /*3adc0*/  VIADD R4, R6, 0xfffffd7b ;  /* 0xfffffd7b06047836 */ /* 0x002fe20000000000 */
[----:B------:R-:W-:Y:S01]  /*3add0*/  IADD3 R126, P5, PT, R148, R2, RZ ;  /* 0x00000002947e7210 */ /* 0x000fe20007fbe0ff */
[----:B------:R-:W1:Y:S01]  /*3ade0*/  LDC R6, c[0x0][0x3a0] ;  /* 0x0000e800ff067b82 */ /* 0x000e620000000800 */
[----:B---3--:R-:W-:Y:S01]  /*3adf0*/  IADD3 R5, PT, PT, R5, -0x284, RZ ;  /* 0xfffffd7c05057810 */ /* 0x008fe20007ffe0ff */
[----:B------:R-:W2:Y:S06]  /*3ae00*/  LDL.LU.64 R18, [R1] ;  /* 0x0000000001127983 */ /* 0x000eac0000300a00 */
[----:B------:R-:W3:Y:S01]  /*3ae10*/  LDC R134, c[0x0][0x3a0] ;  /* 0x0000e800ff867b82 */ /* 0x000ee20000000800 */
[----:B------:R-:W-:Y:S01]  /*3ae20*/  @!PT LDS RZ, [RZ] ;  /* 0x00000000fffff984 */ /* 0x000fe20000000800 */
[----:B------:R-:W-:Y:S01]  /*3ae30*/  @!PT LDS RZ, [RZ] ;  /* 0x00000000fffff984 */ /* 0x000fe20000000800 */
[----:B------:R-:W-:Y:S01]  /*3ae40*/  @!PT LDS RZ, [RZ] ;  /* 0x00000000fffff984 */ /* 0x000fe20000000800 */
[----:B------:R-:W-:Y:S01]  /*3ae50*/  LDGSTS.E [R245+-0x40000], desc[UR22][R116.64], !P2 ;  /* 0xc000000074f57fae */ /* 0x000fe2000d1a1016 */
[----:B------:R-:W-:-:S06]  /*3ae60*/  ISETP.GE.U32.AND P2, PT, R4, 0x7ffffcfc, PT ;  /* 0x7ffffcfc0400780c */ /* 0x000fcc0003f46070 */
[----:B------:R-:W4:Y:S01]  /*3ae70*/  LDC R4, c[0x0][0x3a0] ;  /* 0x0000e800ff047b82 */ /* 0x000f220000000800 */
[--C-:B------:R-:W-:Y:S01]  /*3ae80*/  IMAD.X R127, R149, 0x1, R0.reuse, P5 ;  /* 0x00000001957f7824 */ /* 0x100fe200028e0600 */
[----:B------:R-:W-:Y:S01]  /*3ae90*/  LDGSTS.E [R245+-0x3fffc], desc[UR22][R120.64], !P3 ;  /* 0xc000400078f57fae */ /* 0x000fe2000d9a1016 */
[-C--:B------:R-:W-:Y:S02]  /*3aea0*/  IADD3 R130, P5, PT, R150, R2.reuse, RZ ;  /* 0x0000000296827210 */ /* 0x080fe40007fbe0ff */
[----:B------:R-:W-:Y:S01]  /*3aeb0*/  ISETP.GE.U32.AND P3, PT, R5, 0x7ffffcfd, PT ;  /* 0x7ffffcfd0500780c */ /* 0x000fe20003f66070 */
[----:B------:R-:W-:Y:S02]  /*3aec0*/  LDGSTS.E [R245+-0x3fff8], desc[UR22][R126.64], !P4 ;  /* 0xc00080007ef57fae */ /* 0x000fe4000e1a1016 */
[----:B------:R-:W-:Y:S01]  /*3aed0*/  IMAD.X R131, R151, 0x1, R0, P5 ;  /* 0x0000000197837824 */ /* 0x000fe200028e0600 */
[----:B------:R-:W-:Y:S01]  /*3aee0*/  IADD3 R146, P5, PT, R152, R2, RZ ;  /* 0x0000000298927210 */ /* 0x000fe20007fbe0ff */
[----:B------:R-:W3:Y:S01]  /*3aef0*/  LDC R5, c[0x0][0x3a0] ;  /* 0x0000e800ff057b82 */ /* 0x000ee20000000800 */
[----:B------:R-:W2:Y:S02]  /*3af00*/  LDL.LU.64 R16, [R1+0x8] ;  /* 0x0000080001107983 */ /* 0x000ea40000300a00 */
[----:B------:R-:W-:-:S05]  /*3af10*/  IADD3.X R147, PT, PT, R153, R0, RZ, P5, !PT ;  /* 0x0000000099937210 */ /* 0x000fca0002ffe4ff */
[----:B------:R-:W-:Y:S04]  /*3af20*/  LDGSTS.E [R245+-0x3fff4], desc[UR22][R130.64], !P3 ;  /* 0xc000c00082f57fae */ /* 0x000fe8000d9a1016 */
[----:B------:R-:W-:Y:S01]  /*3af30*/  LDGSTS.E [R245+-0x3fff0], desc[UR22][R146.64], !P2 ;  /* 0xc001000092f57fae */ /* 0x000fe2000d1a1016 */
[----:B----4-:R-:W-:-:S03]  /*3af40*/  VIADD R4, R4, 0xfffffd7a ;  /* 0xfffffd7a04047836 */ /* 0x010fc60000000000 */
[----:B------:R-:W4:Y:S02]  /*3af50*/  LDL.LU.64 R14, [R1+0x10] ;  /* 0x00001000010e7983 */ /* 0x000f240000300a00 */
[----:B------:R-:W-:Y:S01]  /*3af60*/  ISETP.GE.U32.AND P4, PT, R4, 0x7ffffcfb, PT ;  /* 0x7ffffcfb0400780c */ /* 0x000fe20003f86070 */
[----:B-1----:R-:W-:Y:S01]  /*3af70*/  VIADD R4, R6, 0xfffffd78 ;  /* 0xfffffd7806047836 */ /* 0x002fe20000000000 */
[----:B------:R-:W-:Y:S01]  /*3af80*/  IADD3 R150, P5, PT, R154, R2, RZ ;  /* 0x000000029a967210 */ /* 0x000fe20007fbe0ff */
[----:B------:R-:W1:Y:S01]  /*3af90*/  LDC R6, c[0x0][0x3a0] ;  /* 0x0000e800ff067b82 */ /* 0x000e620000000800 */
[----:B------:R-:W2:Y:S02]  /*3afa0*/  LDL.LU.64 R12, [R1+0x18] ;  /* 0x00001800010c7983 */ /* 0x000ea40000300a00 */
[----:B------:R-:W-:Y:S01]  /*3afb0*/  ISETP.GE.U32.AND P2, PT, R4, 0x7ffffcf9, PT ;  /* 0x7ffffcf90400780c */ /* 0x000fe20003f46070 */
[----:B---3--:R-:W-:Y:S01]  /*3afc0*/  VIADD R5, R5, 0xfffffd79 ;  /* 0xfffffd7905057836 */ /* 0x008fe20000000000 */
[----:B------:R-:W-:Y:S01]  /*3afd0*/  IADD3.X R151, PT, PT, R155, R0, RZ, P5, !PT ;  /* 0x000000009b977210 */ /* 0x000fe20002ffe4ff */
[----:B------:R-:W3:Y:S02]  /*3afe0*/  LDL.LU.64 R10, [R1+0x20] ;  /* 0x00002000010a7983 */ /* 0x000ee40000300a00 */
[----:B------:R-:W1:Y:S01]  /*3aff0*/  LDC R4, c[0x0][0x3a0] ;  /* 0x0000e800ff047b82 */ /* 0x000e620000000800 */
[----:B------:R-:W-:Y:S01]  /*3b000*/  IADD3 R148, P5, PT, R156, R2, RZ ;  /* 0x000000029c947210 */ /* 0x000fe20007fbe0ff */
[----:B------:R-:W-:Y:S01]  /*3b010*/  LDGSTS.E [R245+-0x3ffec], desc[UR22][R150.64], !P4 ;  /* 0xc001400096f57fae */ /* 0x000fe2000e1a1016 */
[----:B------:R-:W-:-:S03]  /*3b020*/  ISETP.GE.U32.AND P3, PT, R5, 0x7ffffcfa, PT ;  /* 0x7ffffcfa0500780c */ /* 0x000fc60003f66070 */
[--C-:B------:R-:W-:Y:S01]  /*3b030*/  IMAD.X R149, R157, 0x1, R0.reuse, P5 ;  /* 0x000000019d957824 */ /* 0x100fe200028e0600 */
[-C--:B------:R-:W-:Y:S01]  /*3b040*/  IADD3 R144, P5, PT, R158, R2.reuse, RZ ;  /* 0x000000029e907210 */ /* 0x080fe20007fbe0ff */
[----:B------:R-:W1:Y:S01]  /*3b050*/  LDC R5, c[0x0][0x3a0] ;  /* 0x0000e800ff057b82 */ /* 0x000e620000000800 */
[----:B------:R-:W2:Y:S03]  /*3b060*/  LDL.LU.64 R8, [R1+0x28] ;  /* 0x0000280001087983 */ /* 0x000ea60000300a00 */
[----:B------:R-:W-:Y:S01]  /*3b070*/  IMAD.X R145, R159, 0x1, R0, P5 ;  /* 0x000000019f917824 */ /* 0x000fe200028e0600 */
[----:B------:R-:W-:-:S03]  /*3b080*/  IADD3 R128, P5, PT, R160, R2, RZ ;  /* 0x00000002a0807210 */ /* 0x000fc60007fbe0ff */
[----:B------:R-:W-:Y:S02]  /*3b090*/  LDGSTS.E [R245+-0x3ffe8], desc[UR22][R148.64], !P3 ;  /* 0xc001800094f57fae */ /* 0x000fe4000d9a1016 */
[----:B------:R-:W-:Y:S01]  /*3b0a0*/  IMAD.X R129, R161, 0x1, R0, P5 ;  /* 0x00000001a1817824 */ /* 0x000fe200028e0600 */
[----:B------:R-:W-:Y:S01]  /*3b0b0*/  IADD3 R124, P5, PT, R162, R2, RZ ;  /* 0x00000002a27c7210 */ /* 0x000fe20007fbe0ff */
[----:B------:R-:W-:Y:S01]  /*3b0c0*/  LDGSTS.E [R245+-0x3ffe4], desc[UR22][R144.64], !P2 ;  /* 0xc001c00090f57fae */ /* 0x000fe2000d1a1016 */
[----:B-1----:R-:W-:-:S03]  /*3b0d0*/  VIADD R4, R4, 0xfffffd77 ;  /* 0xfffffd7704047836 */ /* 0x002fc60000000000 */
[----:B------:R-:W-:Y:S01]  /*3b0e0*/  IMAD.X R125, R163, 0x1, R0, P5 ;  /* 0x00000001a37d7824 */ /* 0x000fe200028e0600 */
[----:B------:R-:W-:Y:S02]  /*3b0f0*/  IADD3 R122, P5, PT, R164, R2, RZ ;  /* 0x00000002a47a7210 */ /* 0x000fe40007fbe0ff */
[----:B------:R-:W-:Y:S01]  /*3b100*/  ISETP.GE.U32.AND P4, PT, R4, 0x7ffffcf8, PT ;  /* 0x7ffffcf80400780c */ /* 0x000fe20003f86070 */
[----:B------:R-:W-:Y:S01]  /*3b110*/  VIADD R4, R6, 0xfffffd75 ;  /* 0xfffffd7506047836 */ /* 0x000fe20000000000 */
[----:B------:R-:W-:Y:S01]  /*3b120*/  IADD3.X R123, PT, PT, R165, R0, RZ, P5, !PT ;  /* 0x00000000a57b7210 */ /* 0x000fe20002ffe4ff */
[----:B------:R-:W1:Y:S01]  /*3b130*/  LDC R6, c[0x0][0x3a0] ;  /* 0x0000e800ff067b82 */ /* 0x000e620000000800 */
[----:B------:R-:W-:Y:S02]  /*3b140*/  IADD3 R5, PT, PT, R5, -0x28a, RZ ;  /* 0xfffffd7605057810 */ /* 0x000fe40007ffe0ff */
[----:B------:R-:W-:Y:S02]  /*3b150*/  ISETP.GE.U32.AND P2, PT, R4, 0x7ffffcf6, PT ;  /* 0x7ffffcf60400780c */ /* 0x000fe40003f46070 */
[----:B------:R-:W-:-:S02]  /*3b160*/  ISETP.GE.U32.AND P3, PT, R5, 0x7ffffcf7, PT ;  /* 0x7ffffcf70500780c */ /* 0x000fc40003f66070 */
[----:B------:R-:W-:Y:S01]  /*3b170*/  IADD3 R118, P5, PT, R166, R2, RZ ;  /* 0x00000002a6767210 */ /* 0x000fe20007fbe0ff */
[----:B------:R-:W1:Y:S02]  /*3b180*/  LDC R4, c[0x0][0x3a0] ;  /* 0x0000e800ff047b82 */ /* 0x000e640000000800 */
[----:B------:R-:W-:Y:S01]  /*3b190*/  LDGSTS.E [R245+-0x3ffe0], desc[UR22][R128.64], !P4 ;  /* 0xc002000080f57fae */ /* 0x000fe2000e1a1016 */
[----:B------:R-:W-:Y:S02]  /*3b1a0*/  IADD3.X R119, PT, PT, R167, R0, RZ, P5, !PT ;  /* 0x00000000a7777210 */ /* 0x000fe40002ffe4ff */
[----:B------:R-:W-:-:S03]  /*3b1b0*/  IADD3 R114, P5, PT, R168, R2, RZ ;  /* 0x00000002a8727210 */ /* 0x000fc60007fbe0ff */
[----:B------:R-:W1:Y:S02]  /*3b1c0*/  LDC R5, c[0x0][0x3a0] ;  /* 0x0000e800ff057b82 */ /* 0x000e640000000800 */
[----:B------:R-:W-:Y:S01]  /*3b1d0*/  LDGSTS.E [R245+-0x3ffdc], desc[UR22][R124.64], !P3 ;  /* 0xc00240007cf57fae */ /* 0x000fe2000d9a1016 */
[--C-:B------:R-:W-:Y:S01]  /*3b1e0*/  IMAD.X R115, R169, 0x1, R0.reuse, P5 ;  /* 0x00000001a9737824 */ /* 0x100fe200028e0600 */
[-C--:B------:R-:W-:Y:S02]  /*3b1f0*/  IADD3 R112, P5, PT, R170, R2.reuse, RZ ;  /* 0x00000002aa707210 */ /* 0x080fe40007fbe0ff */
[----:B------:R-:W-:Y:S03]  /*3b200*/  LDGSTS.E [R245+-0x3ffd8], desc[UR22][R122.64], !P2 ;  /* 0xc00280007af57fae */ /* 0x000fe6000d1a1016 */
[----:B------:R-:W-:Y:S01]  /*3b210*/  IMAD.X R113, R171, 0x1, R0, P5 ;  /* 0x00000001ab717824 */ /* 0x000fe200028e0600 */
[----:B------:R-:W-:-:S05]  /*3b220*/  IADD3 R110, P5, PT, R172, R2, RZ ;  /* 0x00000002ac6e7210 */ /* 0x000fca0007fbe0ff */
[----:B------:R-:W-:Y:S01]  /*3b230*/  IMAD.X R111, R173, 0x1, R0, P5 ;  /* 0x00000001ad6f7824 */ /* 0x000fe200028e0600 */
[----:B------:R-:W-:Y:S01]  /*3b240*/  IADD3 R108, P5, PT, R174, R2, RZ ;  /* 0x00000002ae6c7210 */ /* 0x000fe20007fbe0ff */
[----:B-1----:R-:W-:-:S04]  /*3b250*/  VIADD R4, R4, 0xfffffd74 ;  /* 0xfffffd7404047836 */ /* 0x002fc80000000000 */
[----:B------:R-:W-:Y:S01]  /*3b260*/  IMAD.X R109, R175, 0x1, R0, P5 ;  /* 0x00000001af6d7824 */ /* 0x000fe200028e0600 */
[----:B------:R-:W-:Y:S01]  /*3b270*/  ISETP.GE.U32.AND P4, PT, R4, 0x7ffffcf5, PT ;  /* 0x7ffffcf50400780c */ /* 0x000fe20003f86070 */
[----:B------:R-:W-:Y:S01]  /*3b280*/  VIADD R4, R6, 0xfffffd72 ;  /* 0xfffffd7206047836 */ /* 0x000fe20000000000 */
[----:B------:R-:W-:Y:S01]  /*3b290*/  IADD3 R106, P5, PT, R176, R2, RZ ;  /* 0x00000002b06a7210 */ /* 0x000fe20007fbe0ff */
[----:B------:R-:W1:Y:S01]  /*3b2a0*/  LDC R6, c[0x0][0x3a0] ;  /* 0x0000e800ff067b82 */ /* 0x000e620000000800 */
[----:B------:R-:W-:Y:S02]  /*3b2b0*/  VIADD R5, R5, 0xfffffd73 ;  /* 0xfffffd7305057836 */ /* 0x000fe40000000000 */
[----:B------:R-:W-:Y:S02]  /*3b2c0*/  ISETP.GE.U32.AND P2, PT, R4, 0x7ffffcf3, PT ;  /* 0x7ffffcf30400780c */ /* 0x000fe40003f46070 */
[----:B------:R-:W-:Y:S02]  /*3b2d0*/  IADD3.X R107, PT, PT, R177, R0, RZ, P5, !PT ;  /* 0x00000000b16b7210 */ /* 0x000fe40002ffe4ff */
[----:B------:R-:W-:Y:S01]  /*3b2e0*/  ISETP.GE.U32.AND P3, PT, R5, 0x7ffffcf4, PT ;  /* 0x7ffffcf40500780c */ /* 0x000fe20003f66070 */
[----:B------:R-:W1:Y:S01]  /*3b2f0*/  LDC R4, c[0x0][0x3a0] ;  /* 0x0000e800ff047b82 */ /* 0x000e620000000800 */
[----:B------:R-:W-:Y:S01]  /*3b300*/  IADD3 R104, P5, PT, R178, R2, RZ ;  /* 0x00000002b2687210 */ /* 0x000fe20007fbe0ff */
[----:B------:R-:W-:Y:S03]  /*3b310*/  LDGSTS.E [R245+-0x3ffd4], desc[UR22][R118.64], !P4 ;  /* 0xc002c00076f57fae */ /* 0x000fe6000e1a1016 */
[----:B------:R-:W-:-:S02]  /*3b320*/  IADD3.X R105, PT, PT, R179, R0, RZ, P5, !PT ;  /* 0x00000000b3697210 */ /* 0x000fc40002ffe4ff */
[-C--:B------:R-:W-:Y:S01]  /*3b330*/  IADD3 R102, P5, PT, R180, R2.reuse, RZ ;  /* 0x00000002b4667210 */ /* 0x080fe20007fbe0ff */
[----:B------:R-:W1:Y:S04]  /*3b340*/  LDC R5, c[0x0][0x3a0] ;  /* 0x0000e800ff057b82 */ /* 0x000e680000000800 */
[----:B------:R-:W-:Y:S01]  /*3b350*/  LDGSTS.E [R245+-0x3ffd0], desc[UR22][R114.64], !P3 ;  /* 0xc003000072f57fae */ /* 0x000fe2000d9a1016 */
[--C-:B------:R-:W-:Y:S01]  /*3b360*/  IMAD.X R103, R181, 0x1, R0.reuse, P5 ;  /* 0x00000001b5677824 */ /* 0x100fe200028e0600 */
[-C--:B------:R-:W-:Y:S02]  /*3b370*/  IADD3 R100, P5, PT, R182, R2.reuse, RZ ;  /* 0x00000002b6647210 */ /* 0x080fe40007fbe0ff */
[----:B------:R-:W-:Y:S03]  /*3b380*/  LDGSTS.E [R245+-0x3ffcc], desc[UR22][R112.64], !P2 ;  /* 0xc003400070f57fae */ /* 0x000fe6000d1a1016 */
[----:B------:R-:W-:Y:S01]  /*3b390*/  IMAD.X R101, R183, 0x1, R0, P5 ;  /* 0x00000001b7657824 */ /* 0x000fe200028e0600 */
[----:B------:R-:W-:Y:S01]  /*3b3a0*/  IADD3 R98, P5, PT, R184, R2, RZ ;  /* 0x00000002b8627210 */ /* 0x000fe20007fbe0ff */
[----:B-1----:R-:W-:-:S04]  /*3b3b0*/  VIADD R4, R4, 0xfffffd71 ;  /* 0xfffffd7104047836 */ /* 0x002fc80000000000 */
[--C-:B------:R-:W-:Y:S01]  /*3b3c0*/  IMAD.X R99, R185, 0x1, R0.reuse, P5 ;  /* 0x00000001b9637824 */ /* 0x100fe200028e0600 */
[----:B------:R-:W-:Y:S02]  /*3b3d0*/  IADD3 R96, P5, PT, R186, R2, RZ ;  /* 0x00000002ba607210 */ /* 0x000fe40007fbe0ff */
[----:B------:R-:W-:Y:S01]  /*3b3e0*/  ISETP.GE.U32.AND P4, PT, R4, 0x7ffffcf2, PT ;  /* 0x7ffffcf20400780c */ /* 0x000fe20003f86070 */
[----:B------:R-:W-:Y:S02]  /*3b3f0*/  VIADD R4, R6, 0xfffffd6f ;  /* 0xfffffd6f06047836 */ /* 0x000fe40000000000 */
[----:B------:R-:W1:Y:S01]  /*3b400*/  LDC R6, c[0x0][0x3a0] ;  /* 0x0000e800ff067b82 */ /* 0x000e620000000800 */
[----:B------:R-:W-:Y:S01]  /*3b410*/  IADD3 R5, PT, PT, R5, -0x290, RZ ;  /* 0xfffffd7005057810 */ /* 0x000fe20007ffe0ff */
[----:B------:R-:W-:Y:S01]  /*3b420*/  IMAD.X R97, R187, 0x1, R0, P5 ;  /* 0x00000001bb617824 */ /* 0x000fe200028e0600 */
[----:B------:R-:W-:Y:S02]  /*3b430*/  ISETP.GE.U32.AND P2, PT, R4, 0x7ffffcf0, PT ;  /* 0x7ffffcf00400780c */ /* 0x000fe40003f46070 */
[----:B------:R-:W-:-:S02]  /*3b440*/  ISETP.GE.U32.AND P3, PT, R5, 0x7ffffcf1, PT ;  /* 0x7ffffcf10500780c */ /* 0x000fc40003f66070 */
[----:B------:R-:W-:Y:S01]  /*3b450*/  IADD3 R94, P5, PT, R188, R2, RZ ;  /* 0x00000002bc5e7210 */ /* 0x000fe20007fbe0ff */
[----:B------:R-:W1:Y:S02]  /*3b460*/  LDC R4, c[0x0][0x3a0] ;  /* 0x0000e800ff047b82 */ /* 0x000e640000000800 */
[----:B------:R-:W-:Y:S01]  /*3b470*/  LDGSTS.E [R245+-0x3ffc8], desc[UR22][R110.64], !P4 ;  /* 0xc00380006ef57fae */ /* 0x000fe2000e1a1016 */
[----:B------:R-:W-:Y:S02]  /*3b480*/  IADD3.X R95, PT, PT, R189, R0, RZ, P5, !PT ;  /* 0x00000000bd5f7210 */ /* 0x000fe40002ffe4ff */
[----:B------:R-:W-:-:S03]  /*3b490*/  IADD3 R92, P5, PT, R190, R2, RZ ;  /* 0x00000002be5c7210 */ /* 0x000fc60007fbe0ff */
[----:B------:R-:W1:Y:S01]  /*3b4a0*/  LDC R5, c[0x0][0x3a0] ;  /* 0x0000e800ff057b82 */ /* 0x000e620000000800 */
[----:B------:R-:W-:Y:S01]  /*3b4b0*/  IADD3.X R93, PT, PT, R191, R0, RZ, P5, !PT ;  /* 0x00000000bf5d7210 */ /* 0x000fe20002ffe4ff */
[----:B------:R-:W-:Y:S01]  /*3b4c0*/  LDGSTS.E [R245+-0x3ffc4], desc[UR22][R108.64], !P3 ;  /* 0xc003c0006cf57fae */ /* 0x000fe2000d9a1016 */
[----:B------:R-:W-:-:S03]  /*3b4d0*/  IADD3 R90, P5, PT, R192, R2, RZ ;  /* 0x00000002c05a7210 */ /* 0x000fc60007fbe0ff */
[----:B------:R-:W-:Y:S02]  /*3b4e0*/  LDGSTS.E [R245+-0x3ffc0], desc[UR22][R106.64], !P2 ;  /* 0xc00400006af57fae */ /* 0x000fe4000d1a1016 */
[----:B------:R-:W-:Y:S01]  /*3b4f0*/  IMAD.X R91, R193, 0x1, R0, P5 ;  /* 0x00000001c15b7824 */ /* 0x000fe200028e0600 */
[----:B------:R-:W-:-:S05]  /*3b500*/  IADD3 R88, P5, PT, R194, R2, RZ ;  /* 0x00000002c2587210 */ /* 0x000fca0007fbe0ff */
[----:B------:R-:W-:Y:S01]  /*3b510*/  IMAD.X R89, R195, 0x1, R0, P5 ;  /* 0x00000001c3597824 */ /* 0x000fe200028e0600 */
[----:B------:R-:W-:Y:S01]  /*3b520*/  IADD3 R86, P5, PT, R196, R2, RZ ;  /* 0x00000002c4567210 */ /* 0x000fe20007fbe0ff */
[----:B-1----:R-:W-:-:S04]  /*3b530*/  VIADD R4, R4, 0xfffffd6e ;  /* 0xfffffd6e04047836 */ /* 0x002fc80000000000 */
[--C-:B------:R-:W-:Y:S01]  /*3b540*/  IMAD.X R87, R197, 0x1, R0.reuse, P5 ;  /* 0x00000001c5577824 */ /* 0x100fe200028e0600 */
[----:B------:R-:W-:Y:S01]  /*3b550*/  ISETP.GE.U32.AND P4, PT, R4, 0x7ffffcef, PT ;  /* 0x7ffffcef0400780c */ /* 0x000fe20003f86070 */
[----:B------:R-:W-:Y:S01]  /*3b560*/  VIADD R4, R6, 0xfffffd6c ;  /* 0xfffffd6c06047836 */ /* 0x000fe20000000000 */
[-C--:B------:R-:W-:Y:S01]  /*3b570*/  IADD3 R84, P5, PT, R198, R2.reuse, RZ ;  /* 0x00000002c6547210 */ /* 0x080fe20007fbe0ff */
[----:B------:R-:W1:Y:S01]  /*3b580*/  LDC R6, c[0x0][0x3a0] ;  /* 0x0000e800ff067b82 */ /* 0x000e620000000800 */
[----:B------:R-:W-:Y:S02]  /*3b590*/  VIADD R5, R5, 0xfffffd6d ;  /* 0xfffffd6d05057836 */ /* 0x000fe40000000000 */
[----:B------:R-:W-:Y:S01]  /*3b5a0*/  ISETP.GE.U32.AND P2, PT, R4, 0x7ffffced, PT ;  /* 0x7ffffced0400780c */ /* 0x000fe20003f46070 */
[----:B------:R-:W-:Y:S01]  /*3b5b0*/  IMAD.X R85, R199, 0x1, R0, P5 ;  /* 0x00000001c7557824 */ /* 0x000fe200028e0600 */
[----:B------:R-:W-:Y:S02]  /*3b5c0*/  IADD3 R82, P5, PT, R200, R2, RZ ;  /* 0x00000002c8527210 */ /* 0x000fe40007fbe0ff */
[----:B------:R-:W-:Y:S01]  /*3b5d0*/  ISETP.GE.U32.AND P3, PT, R5, 0x7ffffcee, PT ;  /* 0x7ffffcee0500780c */ /* 0x000fe20003f66070 */
[----:B------:R-:W1:Y:S01]  /*3b5e0*/  LDC R4, c[0x0][0x3a0] ;  /* 0x0000e800ff047b82 */ /* 0x000e620000000800 */
[----:B------:R-:W-:Y:S01]  /*3b5f0*/  IADD3.X R83, PT, PT, R201, R0, RZ, P5, !PT ;  /* 0x00000000c9537210 */ /* 0x000fe20002ffe4ff */
[----:B------:R-:W-:Y:S01]  /*3b600*/  LDGSTS.E [R245+-0x3ffbc], desc[UR22][R104.64], !P4 ;  /* 0xc004400068f57fae */ /* 0x000fe2000e1a1016 */
[----:B------:R-:W-:-:S04]  /*3b610*/  IADD3 R80, P5, PT, R202, R2, RZ ;  /* 0x00000002ca507210 */ /* 0x000fc80007fbe0ff */
[----:B------:R-:W-:Y:S01]  /*3b620*/  IADD3.X R81, PT, PT, R203, R0, RZ, P5, !PT ;  /* 0x00000000cb517210 */ /* 0x000fe20002ffe4ff */
[----:B------:R-:W2:Y:S01]  /*3b630*/  LDC R5, c[0x0][0x3a0] ;  /* 0x0000e800ff057b82 */ /* 0x000ea20000000800 */
[----:B------:R-:W-:-:S03]  /*3b640*/  IADD3 R78, P5, PT, R204, R2, RZ ;  /* 0x00000002cc4e7210 */ /* 0x000fc60007fbe0ff */
[----:B------:R-:W-:Y:S02]  /*3b650*/  LDGSTS.E [R245+-0x3ffb8], desc[UR22][R102.64], !P3 ;  /* 0xc004800066f57fae */ /* 0x000fe4000d9a1016 */
[--C-:B------:R-:W-:Y:S01]  /*3b660*/  IMAD.X R79, R205, 0x1, R0.reuse, P5 ;  /* 0x00000001cd4f7824 */ /* 0x100fe200028e0600 */
[-C--:B------:R-:W-:Y:S01]  /*3b670*/  IADD3 R76, P5, PT, R206, R2.reuse, RZ ;  /* 0x00000002ce4c7210 */ /* 0x080fe20007fbe0ff */
[----:B------:R-:W-:Y:S04]  /*3b680*/  LDGSTS.E [R245+-0x3ffb4], desc[UR22][R100.64], !P2 ;  /* 0xc004c00064f57fae */ /* 0x000fe8000d1a1016 */
        /* <DEDUP_REMOVED lines=8> */
[----:B--2---:R-:W-:Y:S01]  /*3b710*/  IADD3 R5, PT, PT, R5, -0x296, RZ ;  /* 0xfffffd6a05057810 */ /* 0x004fe20007ffe0ff */
[----:B------:R-:W-:Y:S01]  /*3b720*/  IMAD.X R73, R211, 0x1, R0, P5 ;  /* 0x00000001d3497824 */ /* 0x000fe200028e0600 */
[----:B------:R-:W-:Y:S02]  /*3b730*/  ISETP.GE.U32.AND P2, PT, R4, 0x7ffffcea, PT ;  /* 0x7ffffcea0400780c */ /* 0x000fe40003f46070 */
[----:B------:R-:W-:-:S02]  /*3b740*/  ISETP.GE.U32.AND P3, PT, R5, 0x7ffffceb, PT ;  /* 0x7ffffceb0500780c */ /* 0x000fc40003f66070 */
[----:B------:R-:W-:Y:S01]  /*3b750*/  IADD3 R70, P5, PT, R212, R2, RZ ;  /* 0x00000002d4467210 */ /* 0x000fe20007fbe0ff */
[----:B------:R-:W2:Y:S02]  /*3b760*/  LDC R4, c[0x0][0x3a0] ;  /* 0x0000e800ff047b82 */ /* 0x000ea40000000800 */
[----:B------:R-:W-:Y:S01]  /*3b770*/  LDGSTS.E [R245+-0x3ffb0], desc[UR22][R98.64], !P4 ;  /* 0xc005000062f57fae */ /* 0x000fe2000e1a1016 */
[----:B------:R-:W-:Y:S02]  /*3b780*/  IADD3.X R71, PT, PT, R213, R0, RZ, P5, !PT ;  /* 0x00000000d5477210 */ /* 0x000fe40002ffe4ff */
[----:B------:R-:W-:-:S03]  /*3b790*/  IADD3 R68, P5, PT, R214, R2, RZ ;  /* 0x00000002d6447210 */ /* 0x000fc60007fbe0ff */
[----:B------:R-:W3:Y:S01]  /*3b7a0*/  LDC R5, c[0x0][0x3a0] ;  /* 0x0000e800ff057b82 */ /* 0x000ee20000000800 */
        /* <DEDUP_REMOVED lines=8> */
[----:B--2---:R-:W-:-:S04]  /*3b830*/  VIADD R4, R4, 0xfffffd68 ;  /* 0xfffffd6804047836 */ /* 0x004fc80000000000 */
[--C-:B------:R-:W-:Y:S01]  /*3b840*/  IMAD.X R63, R221, 0x1, R0.reuse, P5 ;  /* 0x00000001dd3f7824 */ /* 0x100fe200028e0600 */
[----:B------:R-:W-:Y:S01]  /*3b850*/  ISETP.GE.U32.AND P4, PT, R4, 0x7ffffce9, PT ;  /* 0x7ffffce90400780c */ /* 0x000fe20003f86070 */
[----:B-1----:R-:W-:Y:S01]  /*3b860*/  VIADD R4, R6, 0xfffffd66 ;  /* 0xfffffd6606047836 */ /* 0x002fe20000000000 */
[-C--:B------:R-:W-:Y:S01]  /*3b870*/  IADD3 R60, P5, PT, R222, R2.reuse, RZ ;  /* 0x00000002de3c7210 */ /* 0x080fe20007fbe0ff */
[----:B------:R-:W1:Y:S01]  /*3b880*/  LDC R6, c[0x0][0x3a0] ;  /* 0x0000e800ff067b82 */ /* 0x000e620000000800 */
[----:B---3--:R-:W-:Y:S02]  /*3b890*/  VIADD R5, R5, 0xfffffd67 ;  /* 0xfffffd6705057836 */ /* 0x008fe40000000000 */
[----:B------:R-:W-:Y:S01]  /*3b8a0*/  ISETP.GE.U32.AND P2, PT, R4, 0x7ffffce7, PT ;  /* 0x7ffffce70400780c */ /* 0x000fe20003f46070 */
[----:B------:R-:W-:Y:S01]  /*3b8b0*/  IMAD.X R61, R223, 0x1, R0, P5 ;  /* 0x00000001df3d7824 */ /* 0x000fe200028e0600 */
[----:B------:R-:W-:Y:S02]  /*3b8c0*/  IADD3 R58, P5, PT, R224, R2, RZ ;  /* 0x00000002e03a7210 */ /* 0x000fe40007fbe0ff */
[----:B------:R-:W-:Y:S01]  /*3b8d0*/  ISETP.GE.U32.AND P3, PT, R5, 0x7ffffce8, PT ;  /* 0x7ffffce80500780c */ /* 0x000fe20003f66070 */
[----:B------:R-:W2:Y:S01]  /*3b8e0*/  LDC R4, c[0x0][0x3a0] ;  /* 0x0000e800ff047b82 */ /* 0x000ea20000000800 */
[----:B------:R-:W-:Y:S01]  /*3b8f0*/  IADD3.X R59, PT, PT, R225, R0, RZ, P5, !PT ;  /* 0x00000000e13b7210 */ /* 0x000fe20002ffe4ff */
[----:B------:R-:W-:Y:S01]  /*3b900*/  LDGSTS.E [R245+-0x3ffa4], desc[UR22][R92.64], !P4 ;  /* 0xc005c0005cf57fae */ /* 0x000fe2000e1a1016 */
[----:B------:R-:W-:-:S04]  /*3b910*/  IADD3 R56, P5, PT, R226, R2, RZ ;  /* 0x00000002e2387210 */ /* 0x000fc80007fbe0ff */
[----:B------:R-:W-:Y:S01]  /*3b920*/  IADD3.X R57, PT, PT, R227, R0, RZ, P5, !PT ;  /* 0x00000000e3397210 */ /* 0x000fe20002ffe4ff */
[----:B------:R-:W3:Y:S01]  /*3b930*/  LDC R5, c[0x0][0x3a0] ;  /* 0x0000e800ff057b82 */ /* 0x000ee20000000800 */
[----:B------:R-:W-:-:S03]  /*3b940*/  IADD3 R54, P5, PT, R228, R2, RZ ;  /* 0x00000002e4367210 */ /* 0x000fc60007fbe0ff */
[----:B------:R-:W-:Y:S02]  /*3b950*/  LDGSTS.E [R245+-0x3ffa0], desc[UR22][R90.64], !P3 ;  /* 0xc00600005af57fae */ /* 0x000fe4000d9a1016 */
[--C-:B------:R-:W-:Y:S01]  /*3b960*/  IMAD.X R55, R229, 0x1, R0.reuse, P5 ;  /* 0x00000001e5377824 */ /* 0x100fe200028e0600 */
[-C--:B------:R-:W-:Y:S01]  /*3b970*/  IADD3 R52, P5, PT, R230, R2.reuse, RZ ;  /* 0x00000002e6347210 */ /* 0x080fe20007fbe0ff */
[----:B------:R-:W-:Y:S04]  /*3b980*/  LDGSTS.E [R245+-0x3ff9c], desc[UR22][R88.64], !P2 ;  /* 0xc006400058f57fae */ /* 0x000fe8000d1a1016 */
[----:B------:R-:W-:Y:S01]  /*3b990*/  IMAD.X R53, R231, 0x1, R0, P5 ;  /* 0x00000001e7357824 */ /* 0x000fe200028e0600 */
[----:B------:R-:W-:Y:S01]  /*3b9a0*/  IADD3 R50, P5, PT, R232, R2, RZ ;  /* 0x00000002e8327210 */ /* 0x000fe20007fbe0ff */
[----:B--2---:R-:W-:-:S04]  /*3b9b0*/  VIADD R4, R4, 0xfffffd65 ;  /* 0xfffffd6504047836 */ /* 0x004fc80000000000 */
[--C-:B------:R-:W-:Y:S01]  /*3b9c0*/  IMAD.X R51, R233, 0x1, R0.reuse, P5 ;  /* 0x00000001e9337824 */ /* 0x100fe200028e0600 */
[----:B------:R-:W-:Y:S02]  /*3b9d0*/  IADD3 R48, P5, PT, R234, R2, RZ ;  /* 0x00000002ea307210 */ /* 0x000fe40007fbe0ff */
[----:B------:R-:W-:Y:S01]  /*3b9e0*/  ISETP.GE.U32.AND P4, PT, R4, 0x7ffffce6, PT ;  /* 0x7ffffce60400780c */ /* 0x000fe20003f86070 */
[----:B-1----:R-:W-:Y:S02]  /*3b9f0*/  VIADD R4, R6, 0xfffffd63 ;  /* 0xfffffd6306047836 */ /* 0x002fe40000000000 */
[----:B------:R-:W1:Y:S01]  /*3ba00*/  LDC R6, c[0x0][0x3a0] ;  /* 0x0000e800ff067b82 */ /* 0x000e620000000800 */
[----:B---3--:R-:W-:Y:S01]  /*3ba10*/  IADD3 R5, PT, PT, R5, -0x29c, RZ ;  /* 0xfffffd6405057810 */ /* 0x008fe20007ffe0ff */
        /* <DEDUP_REMOVED lines=34> */
[-C--:B------:R-:W-:Y:S01]  /*3bc40*/  IADD3 R30, P5, PT, R16, R2.reuse, RZ ;  /* 0x00000002101e7210 */ /* 0x080fe20007fbe0ff */
[----:B------:R-:W3:Y:S04]  /*3bc50*/  LDL.LU.64 R18, [R1+0x30] ;  /* 0x0000300001127983 */ /* 0x000ee80000300a00 */
[----:B------:R-:W-:Y:S01]  /*3bc60*/  LDGSTS.E [R245+-0x3ff88], desc[UR22][R78.64], !P3 ;  /* 0xc00780004ef57fae */ /* 0x000fe2000d9a1016 */
[--C-:B------:R-:W-:Y:S01]  /*3bc70*/  IMAD.X R31, R17, 0x1, R0.reuse, P5 ;  /* 0x00000001111f7824 */ /* 0x100fe200028e0600 */
[----:B----4-:R-:W-:Y:S02]  /*3bc80*/  IADD3 R28, P5, PT, R14, R2, RZ ;  /* 0x000000020e1c7210 */ /* 0x010fe40007fbe0ff */
[----:B------:R-:W-:Y:S03]  /*3bc90*/  LDGSTS.E [R245+-0x3ff84], desc[UR22][R76.64], !P2 ;  /* 0xc007c0004cf57fae */ /* 0x000fe6000d1a1016 */
[----:B------:R-:W-:Y:S01]  /*3bca0*/  IMAD.X R29, R15, 0x1, R0, P5 ;  /* 0x000000010f1d7824 */ /* 0x000fe200028e0600 */
[----:B------:R-:W4:Y:S01]  /*3bcb0*/  LDL.LU.64 R16, [R1+0x38] ;  /* 0x0000380001107983 */ /* 0x000f220000300a00 */
[----:B--2---:R-:W-:-:S03]  /*3bcc0*/  VIADD R4, R4, 0xfffffd5f ;  /* 0xfffffd5f04047836 */ /* 0x004fc60000000000 */
[----:B------:R-:W2:Y:S02]  /*3bcd0*/  LDL.LU.64 R14, [R1+0x40] ;  /* 0x00004000010e7983 */ /* 0x000ea40000300a00 */
[----:B------:R-:W-:Y:S01]  /*3bce0*/  ISETP.GE.U32.AND P4, PT, R4, 0x7ffffce0, PT ;  /* 0x7ffffce00400780c */ /* 0x000fe20003f86070 */
[----:B-1----:R-:W-:Y:S02]  /*3bcf0*/  VIADD R4, R6, 0xfffffd5d ;  /* 0xfffffd5d06047836 */ /* 0x002fe40000000000 */
[----:B------:R-:W1:Y:S01]  /*3bd00*/  LDC R6, c[0x0][0x3a0] ;  /* 0x0000e800ff067b82 */ /* 0x000e620000000800 */
[----:B---3--:R-:W-:Y:S02]  /*3bd10*/  IADD3 R5, PT, PT, R5, -0x2a2, RZ ;  /* 0xfffffd5e05057810 */ /* 0x008fe40007ffe0ff */
[----:B------:R-:W-:Y:S02]  /*3bd20*/  ISETP.GE.U32.AND P2, PT, R4, 0x7ffffcde, PT ;  /* 0x7ffffcde0400780c */ /* 0x000fe40003f46070 */
[----:B------:R-:W-:-:S03]  /*3bd30*/  ISETP.GE.U32.AND P3, PT, R5, 0x7ffffcdf, PT ;  /* 0x7ffffcdf0500780c */ /* 0x000fc60003f66070 */
[----:B------:R-:W3:Y:S02]  /*3bd40*/  LDC R4, c[0x0][0x3a0] ;  /* 0x0000e800ff047b82 */ /* 0x000ee40000000800 */
[----:B------:R-:W-:Y:S06]  /*3bd50*/  LDGSTS.E [R245+-0x3ff80], desc[UR22][R74.64], !P4 ;  /* 0xc00800004af57fae */ /* 0x000fec000e1a1016 */
[----:B------:R-:W3:Y:S02]  /*3bd60*/  LDC R5, c[0x0][0x3a0] ;  /* 0x0000e800ff057b82 */ /* 0x000ee40000000800 */
[----:B------:R-:W-:Y:S04]  /*3bd70*/  LDGSTS.E [R245+-0x3ff7c], desc[UR22][R72.64], !P3 ;  /* 0xc008400048f57fae */ /* 0x000fe8000d9a1016 */
[----:B------:R-:W-:Y:S01]  /*3bd80*/  LDGSTS.E [R245+-0x3ff78], desc[UR22][R70.64], !P2 ;  /* 0xc008800046f57fae */ /* 0x000fe2000d1a1016 */
[----:B---3--:R-:W-:-:S05]  /*3bd90*/  VIADD R4, R4, 0xfffffd5c ;  /* 0xfffffd5c04047836 */ /* 0x008fca0000000000 */
[----:B------:R-:W-:Y:S01]  /*3bda0*/  ISETP.GE.U32.AND P4, PT, R4, 0x7ffffcdd, PT ;  /* 0x7ffffcdd0400780c */ /* 0x000fe20003f86070 */
[----:B-1----:R-:W-:Y:S02]  /*3bdb0*/  VIADD R4, R6, 0xfffffd5a ;  /* 0xfffffd5a06047836 */ /* 0x002fe40000000000 */
[----:B------:R-:W1:Y:S01]  /*3bdc0*/  LDC R6, c[0x0][0x3a0] ;  /* 0x0000e800ff067b82 */ /* 0x000e620000000800 */
[----:B------:R-:W-:Y:S02]  /*3bdd0*/  VIADD R5, R5, 0xfffffd5b ;  /* 0xfffffd5b05057836 */ /* 0x000fe40000000000 */
[----:B------:R-:W-:-:S03]  /*3bde0*/  ISETP.GE.U32.AND P2, PT, R4, 0x7ffffcdb, PT ;  /* 0x7ffffcdb0400780c */ /* 0x000fc60003f46070 */
[----:B------:R-:W-:Y:S02]  /*3bdf0*/  ISETP.GE.U32.AND P3, PT, R5, 0x7ffffcdc, PT ;  /* 0x7ffffcdc0500780c */ /* 0x000fe40003f66070 */
[----:B------:R-:W3:Y:S01]  /*3be00*/  LDC R4, c[0x0][0x3a0] ;  /* 0x0000e800ff047b82 */ /* 0x000ee20000000800 */
[-C--:B------:R-:W-:Y:S01]  /*3be10*/  IADD3 R26, P5, PT, R12, R2.reuse, RZ ;  /* 0x000000020c1a7210 */ /* 0x080fe20007fbe0ff */
[----:B------:R-:W-:Y:S06]  /*3be20*/  LDGSTS.E [R245+-0x3ff74], desc[UR22][R68.64], !P4 ;  /* 0xc008c00044f57fae */ /* 0x000fec000e1a1016 */
[----:B------:R-:W3:Y:S01]  /*3be30*/  LDC R5, c[0x0][0x3a0] ;  /* 0x0000e800ff057b82 */ /* 0x000ee20000000800 */
[----:B------:R-:W-:Y:S01]  /*3be40*/  IMAD.X R27, R13, 0x1, R0, P5 ;  /* 0x000000010d1b7824 */ /* 0x000fe200028e0600 */
[----:B------:R-:W-:Y:S01]  /*3be50*/  IADD3 R24, P5, PT, R10, R2, RZ ;  /* 0x000000020a187210 */ /* 0x000fe20007fbe0ff */
[----:B------:R-:W-:Y:S04]  /*3be60*/  LDGSTS.E [R245+-0x3ff70], desc[UR22][R66.64], !P3 ;  /* 0xc009000042f57fae */ /* 0x000fe8000d9a1016 */
[----:B------:R-:W2:Y:S04]  /*3be70*/  LDL.LU.64 R12, [R1+0x48] ;  /* 0x00004800010c7983 */ /* 0x000ea80000300a00 */
[----:B------:R-:W-:Y:S01]  /*3be80*/  LDGSTS.E [R245+-0x3ff6c], desc[UR22][R64.64], !P2 ;  /* 0xc009400040f57fae */ /* 0x000fe2000d1a1016 */
[----:B---3--:R-:W-:-:S05]  /*3be90*/  VIADD R4, R4, 0xfffffd59 ;  /* 0xfffffd5904047836 */ /* 0x008fca0000000000 */
[----:B------:R-:W-:Y:S01]  /*3bea0*/  ISETP.GE.U32.AND P4, PT, R4, 0x7ffffcda, PT ;  /* 0x7ffffcda0400780c */ /* 0x000fe20003f86070 */
[----:B-1----:R-:W-:Y:S02]  /*3beb0*/  VIADD R4, R6, 0xfffffd57 ;  /* 0xfffffd5706047836 */ /* 0x002fe40000000000 */
[----:B------:R-:W-:Y:S01]  /*3bec0*/  IMAD.X R25, R11, 0x1, R0, P5 ;  /* 0x000000010b197824 */ /* 0x000fe200028e0600 */
[----:B------:R-:W1:Y:S01]  /*3bed0*/  LDC R6, c[0x0][0x3a0] ;  /* 0x0000e800ff067b82 */ /* 0x000e620000000800 */
[----:B------:R-:W3:Y:S01]  /*3bee0*/  LDL.LU.64 R10, [R1+0x50] ;  /* 0x00005000010a7983 */ /* 0x000ee20000300a00 */
[----:B------:R-:W-:Y:S02]  /*3bef0*/  ISETP.GE.U32.AND P2, PT, R4, 0x7ffffcd8, PT ;  /* 0x7ffffcd80400780c */ /* 0x000fe40003f46070 */
[----:B------:R-:W-:Y:S02]  /*3bf00*/  IADD3 R22, P5, PT, R8, R2, RZ ;  /* 0x0000000208167210 */ /* 0x000fe40007fbe0ff */
[----:B------:R-:W-:-:S02]  /*3bf10*/  IADD3 R5, PT, PT, R5, -0x2a8, RZ ;  /* 0xfffffd5805057810 */ /* 0x000fc40007ffe0ff */
[----:B------:R-:W1:Y:S01]  /*3bf20*/  LDC R4, c[0x0][0x3a0] ;  /* 0x0000e800ff047b82 */ /* 0x000e620000000800 */
[----:B------:R-:W-:Y:S01]  /*3bf30*/  IADD3.X R23, PT, PT, R9, R0, RZ, P5, !PT ;  /* 0x0000000009177210 */ /* 0x000fe20002ffe4ff */
[----:B------:R-:W-:Y:S01]  /*3bf40*/  LDGSTS.E [R245+-0x3ff68], desc[UR22][R62.64], !P4 ;  /* 0xc00980003ef57fae */ /* 0x000fe2000e1a1016 */
[----:B------:R-:W-:-:S03]  /*3bf50*/  ISETP.GE.U32.AND P3, PT, R5, 0x7ffffcd9, PT ;  /* 0x7ffffcd90500780c */ /* 0x000fc60003f66070 */
[----:B------:R-:W2:Y:S02]  /*3bf60*/  LDL.LU.64 R8, [R1+0x58] ;  /* 0x0000580001087983 */ /* 0x000ea40000300a00 */
[----:B------:R-:W1:Y:S02]  /*3bf70*/  LDC R5, c[0x0][0x3a0] ;  /* 0x0000e800ff057b82 */ /* 0x000e640000000800 */
[----:B------:R-:W2:Y:S04]  /*3bf80*/  LDL.LU.64 R152, [R1+0x60] ;  /* 0x0000600001987983 */ /* 0x000ea80000300a00 */
[----:B------:R-:W2:Y:S04]  /*3bf90*/  LDL.LU.64 R160, [R1+0x68] ;  /* 0x0000680001a07983 */ /* 0x000ea80000300a00 */
[----:B------:R-:W2:Y:S04]  /*3bfa0*/  LDL.LU.64 R158, [R1+0x70] ;  /* 0x00007000019e7983 */ /* 0x000ea80000300a00 */
[----:B------:R-:W-:Y:S01]  /*3bfb0*/  LDGSTS.E [R245+-0x3ff64], desc[UR22][R60.64], !P3 ;  /* 0xc009c0003cf57fae */ /* 0x000fe2000d9a1016 */
[----:B-1----:R-:W-:-:S03]  /*3bfc0*/  VIADD R4, R4, 0xfffffd56 ;  /* 0xfffffd5604047836 */ /* 0x002fc60000000000 */
[----:B------:R-:W-:Y:S02]  /*3bfd0*/  LDGSTS.E [R245+-0x3ff60], desc[UR22][R58.64], !P2 ;  /* 0xc00a00003af57fae */ /* 0x000fe4000d1a1016 */
[----:B------:R-:W-:Y:S01]  /*3bfe0*/  ISETP.GE.U32.AND P4, PT, R4, 0x7ffffcd7, PT ;  /* 0x7ffffcd70400780c */ /* 0x000fe20003f86070 */
[----:B------:R-:W-:Y:S01]  /*3bff0*/  VIADD R4, R6, 0xfffffd54 ;  /* 0xfffffd5406047836 */ /* 0x000fe20000000000 */
[----:B------:R-:W2:Y:S01]  /*3c000*/  LDL.LU.64 R162, [R1+0x78] ;  /* 0x0000780001a27983 */ /* 0x000ea20000300a00 */
[----:B------:R-:W1:Y:S01]  /*3c010*/  LDC R6, c[0x0][0x3a0] ;  /* 0x0000e800ff067b82 */ /* 0x000e620000000800 */
[----:B------:R-:W-:Y:S02]  /*3c020*/  VIADD R5, R5, 0xfffffd55 ;  /* 0xfffffd5505057836 */ /* 0x000fe40000000000 */
[----:B------:R-:W-:Y:S01]  /*3c030*/  ISETP.GE.U32.AND P2, PT, R4, 0x7ffffcd5, PT ;  /* 0x7ffffcd50400780c */ /* 0x000fe20003f46070 */
[----:B------:R-:W2:Y:S02]  /*3c040*/  LDL.LU.64 R156, [R1+0x80] ;  /* 0x00008000019c7983 */ /* 0x000ea40000300a00 */
[----:B------:R-:W-:-:S02]  /*3c050*/  ISETP.GE.U32.AND P3, PT, R5, 0x7ffffcd6, PT ;  /* 0x7ffffcd60500780c */ /* 0x000fc40003f66070 */
[----:B------:R-:W1:Y:S01]  /*3c060*/  LDC R4, c[0x0][0x3a0] ;  /* 0x0000e800ff047b82 */ /* 0x000e620000000800 */
[----:B------:R-:W2:Y:S04]  /*3c070*/  LDL.LU.64 R154, [R1+0x88] ;  /* 0x00008800019a7983 */ /* 0x000ea80000300a00 */
[----:B------:R-:W-:Y:S03]  /*3c080*/  LDGSTS.E [R245+-0x3ff5c], desc[UR22][R56.64], !P4 ;  /* 0xc00a400038f57fae */ /* 0x000fe6000e1a1016 */
[----:B------:R-:W1:Y:S03]  /*3c090*/  LDC R5, c[0x0][0x3a0] ;  /* 0x0000e800ff057b82 */ /* 0x000e660000000800 */
[----:B------:R-:W-:Y:S04]  /*3c0a0*/  LDGSTS.E [R245+-0x3ff58], desc[UR22][R54.64], !P3 ;  /* 0xc00a800036f57fae */ /* 0x000fe8000d9a1016 */
[----:B------:R-:W-:Y:S01]  /*3c0b0*/  LDGSTS.E [R245+-0x3ff54], desc[UR22][R52.64], !P2 ;  /* 0xc00ac00034f57fae */ /* 0x000fe2000d1a1016 */
[----:B-1----:R-:W-:-:S05]  /*3c0c0*/  VIADD R4, R4, 0xfffffd53 ;  /* 0xfffffd5304047836 */ /* 0x002fca0000000000 */
[----:B------:R-:W-:Y:S01]  /*3c0d0*/  ISETP.GE.U32.AND P4, PT, R4, 0x7ffffcd4, PT ;  /* 0x7ffffcd40400780c */ /* 0x000fe20003f86070 */
[----:B------:R-:W-:Y:S02]  /*3c0e0*/  VIADD R4, R6, 0xfffffd51 ;  /* 0xfffffd5106047836 */ /* 0x000fe40000000000 */
[----:B------:R-:W1:Y:S01]  /*3c0f0*/  LDC R6, c[0x0][0x3a0] ;  /* 0x0000e800ff067b82 */ /* 0x000e620000000800 */
[----:B------:R-:W-:Y:S02]  /*3c100*/  IADD3 R5, PT, PT, R5, -0x2ae, RZ ;  /* 0xfffffd5205057810 */ /* 0x000fe40007ffe0ff */
[----:B------:R-:W-:Y:S02]  /*3c110*/  ISETP.GE.U32.AND P2, PT, R4, 0x7ffffcd2, PT ;  /* 0x7ffffcd20400780c */ /* 0x000fe40003f46070 */
[----:B------:R-:W-:-:S03]  /*3c120*/  ISETP.GE.U32.AND P3, PT, R5, 0x7ffffcd3, PT ;  /* 0x7ffffcd30500780c */ /* 0x000fc60003f66070 */
[----:B------:R-:W1:Y:S02]  /*3c130*/  LDC R4, c[0x0][0x3a0] ;  /* 0x0000e800ff047b82 */ /* 0x000e640000000800 */
[----:B------:R-:W-:Y:S06]  /*3c140*/  LDGSTS.E [R245+-0x3ff50], desc[UR22][R50.64], !P4 ;  /* 0xc00b000032f57fae */ /* 0x000fec000e1a1016 */
[----:B------:R-:W4:Y:S02]  /*3c150*/  LDC R5, c[0x0][0x3a0] ;  /* 0x0000e800ff057b82 */ /* 0x000f240000000800 */
[----:B------:R-:W-:Y:S04]  /*3c160*/  LDGSTS.E [R245+-0x3ff4c], desc[UR22][R48.64], !P3 ;  /* 0xc00b400030f57fae */ /* 0x000fe8000d9a1016 */
[----:B------:R-:W-:Y:S01]  /*3c170*/  LDGSTS.E [R245+-0x3ff48], desc[UR22][R46.64], !P2 ;  /* 0xc00b80002ef57fae */ /* 0x000fe2000d1a1016 */
[----:B-1----:R-:W-:-:S05]  /*3c180*/  VIADD R4, R4, 0xfffffd50 ;  /* 0xfffffd5004047836 */ /* 0x002fca0000000000 */
[----:B------:R-:W-:Y:S01]  /*3c190*/  ISETP.GE.U32.AND P4, PT, R4, 0x7ffffcd1, PT ;  /* 0x7ffffcd10400780c */ /* 0x000fe20003f86070 */
[----:B------:R-:W-:Y:S02]  /*3c1a0*/  VIADD R4, R6, 0xfffffd4e ;  /* 0xfffffd4e06047836 */ /* 0x000fe40000000000 */
[----:B------:R-:W1:Y:S01]  /*3c1b0*/  LDC R6, c[0x0][0x3a0] ;  /* 0x0000e800ff067b82 */ /* 0x000e620000000800 */
[----:B----4-:R-:W-:Y:S02]  /*3c1c0*/  VIADD R5, R5, 0xfffffd4f ;  /* 0xfffffd4f05057836 */ /* 0x010fe40000000000 */
[----:B------:R-:W-:-:S03]  /*3c1d0*/  ISETP.GE.U32.AND P2, PT, R4, 0x7ffffccf, PT ;  /* 0x7ffffccf0400780c */ /* 0x000fc60003f46070 */
[----:B------:R-:W-:Y:S02]  /*3c1e0*/  ISETP.GE.U32.AND P3, PT, R5, 0x7ffffcd0, PT ;  /* 0x7ffffcd00500780c */ /* 0x000fe40003f66070 */
[----:B------:R-:W4:Y:S02]  /*3c1f0*/  LDC R4, c[0x0][0x3a0] ;  /* 0x0000e800ff047b82 */ /* 0x000f240000000800 */
[----:B------:R-:W-:Y:S06]  /*3c200*/  LDGSTS.E [R245+-0x3ff44], desc[UR22][R44.64], !P4 ;  /* 0xc00bc0002cf57fae */ /* 0x000fec000e1a1016 */
[----:B------:R-:W1:Y:S03]  /*3c210*/  LDC R5, c[0x0][0x3a0] ;  /* 0x0000e800ff057b82 */ /* 0x000e660000000800 */
[----:B------:R-:W-:Y:S04]  /*3c220*/  LDGSTS.E [R245+-0x3ff40], desc[UR22][R42.64], !P3 ;  /* 0xc00c00002af57fae */ /* 0x000fe8000d9a1016 */
[----:B------:R-:W-:Y:S01]  /*3c230*/  LDGSTS.E [R245+-0x3ff3c], desc[UR22][R40.64], !P2 ;  /* 0xc00c400028f57fae */ /* 0x000fe2000d1a1016 */
[----:B----4-:R-:W-:-:S05]  /*3c240*/  VIADD R4, R4, 0xfffffd4d ;  /* 0xfffffd4d04047836 */ /* 0x010fca0000000000 */
[----:B------:R-:W-:Y:S01]  /*3c250*/  ISETP.GE.U32.AND P4, PT, R4, 0x7ffffcce, PT ;  /* 0x7ffffcce0400780c */ /* 0x000fe20003f86070 */
[----:B-1----:R-:W-:Y:S02]  /*3c260*/  VIADD R4, R6, 0xfffffd4b ;  /* 0xfffffd4b06047836 */ /* 0x002fe40000000000 */
[----:B------:R-:W1:Y:S01]  /*3c270*/  LDC R6, c[0x0][0x3a0] ;  /* 0x0000e800ff067b82 */ /* 0x000e620000000800 */
[----:B------:R-:W-:Y:S02]  /*3c280*/  IADD3 R5, PT, PT, R5, -0x2b4, RZ ;  /* 0xfffffd4c05057810 */ /* 0x000fe40007ffe0ff */
[----:B------:R-:W-:Y:S02]  /*3c290*/  ISETP.GE.U32.AND P2, PT, R4, 0x7ffffccc, PT ;  /* 0x7ffffccc0400780c */ /* 0x000fe40003f46070 */
[----:B------:R-:W-:-:S03]  /*3c2a0*/  ISETP.GE.U32.AND P3, PT, R5, 0x7ffffccd, PT ;  /* 0x7ffffccd0500780c */ /* 0x000fc60003f66070 */
[----:B------:R-:W4:Y:S02]  /*3c2b0*/  LDC R4, c[0x0][0x3a0] ;  /* 0x0000e800ff047b82 */ /* 0x000f240000000800 */
[----:B------:R-:W-:Y:S06]  /*3c2c0*/  LDGSTS.E [R245+-0x3ff38], desc[UR22][R38.64], !P4 ;  /* 0xc00c800026f57fae */ /* 0x000fec000e1a1016 */
[----:B------:R-:W3:Y:S02]  /*3c2d0*/  LDC R5, c[0x0][0x3a0] ;  /* 0x0000e800ff057b82 */ /* 0x000ee40000000800 */
[----:B------:R-:W-:Y:S04]  /*3c2e0*/  LDGSTS.E [R245+-0x3ff34], desc[UR22][R36.64], !P3 ;  /* 0xc00cc00024f57fae */ /* 0x000fe8000d9a1016 */
[----:B------:R-:W-:Y:S01]  /*3c2f0*/  LDGSTS.E [R245+-0x3ff30], desc[UR22][R34.64], !P2 ;  /* 0xc00d000022f57fae */ /* 0x000fe2000d1a1016 */
[----:B----4-:R-:W-:-:S05]  /*3c300*/  VIADD R4, R4, 0xfffffd4a ;  /* 0xfffffd4a04047836 */ /* 0x010fca0000000000 */
[----:B------:R-:W-:Y:S01]  /*3c310*/  ISETP.GE.U32.AND P4, PT, R4, 0x7ffffccb, PT ;  /* 0x7ffffccb0400780c */ /* 0x000fe20003f86070 */
[----:B-1----:R-:W-:Y:S02]  /*3c320*/  VIADD R4, R6, 0xfffffd48 ;  /* 0xfffffd4806047836 */ /* 0x002fe40000000000 */
[----:B------:R-:W1:Y:S01]  /*3c330*/  LDC R6, c[0x0][0x3a0] ;  /* 0x0000e800ff067b82 */ /* 0x000e620000000800 */
[----:B---3--:R-:W-:Y:S02]  /*3c340*/  VIADD R5, R5, 0xfffffd49 ;  /* 0xfffffd4905057836 */ /* 0x008fe40000000000 */
[----:B------:R-:W-:-:S03]  /*3c350*/  ISETP.GE.U32.AND P2, PT, R4, 0x7ffffcc9, PT ;  /* 0x7ffffcc90400780c */ /* 0x000fc60003f46070 */
[----:B------:R-:W-:Y:S02]  /*3c360*/  ISETP.GE.U32.AND P3, PT, R5, 0x7ffffcca, PT ;  /* 0x7ffffcca0500780c */ /* 0x000fe40003f66070 */
[----:B------:R-:W3:Y:S02]  /*3c370*/  LDC R4, c[0x0][0x3a0] ;  /* 0x0000e800ff047b82 */ /* 0x000ee40000000800 */
[----:B------:R-:W-:Y:S06]  /*3c380*/  LDGSTS.E [R245+-0x3ff2c], desc[UR22][R32.64], !P4 ;  /* 0xc00d400020f57fae */ /* 0x000fec000e1a1016 */
[----:B------:R-:W4:Y:S03]  /*3c390*/  LDC R5, c[0x0][0x3a0] ;  /* 0x0000e800ff057b82 */ /* 0x000f260000000800 */
[----:B------:R-:W-:Y:S04]  /*3c3a0*/  LDGSTS.E [R245+-0x3ff28], desc[UR22][R30.64], !P3 ;  /* 0xc00d80001ef57fae */ /* 0x000fe8000d9a1016 */
[----:B------:R-:W-:Y:S01]  /*3c3b0*/  LDGSTS.E [R245+-0x3ff24], desc[UR22][R28.64], !P2 ;  /* 0xc00dc0001cf57fae */ /* 0x000fe2000d1a1016 */
[----:B---3--:R-:W-:-:S05]  /*3c3c0*/  VIADD R4, R4, 0xfffffd47 ;  /* 0xfffffd4704047836 */ /* 0x008fca0000000000 */
[----:B------:R-:W-:Y:S01]  /*3c3d0*/  ISETP.GE.U32.AND P4, PT, R4, 0x7ffffcc8, PT ;  /* 0x7ffffcc80400780c */ /* 0x000fe20003f86070 */
[----:B-1----:R-:W-:Y:S02]  /*3c3e0*/  VIADD R4, R6, 0xfffffd45 ;  /* 0xfffffd4506047836 */ /* 0x002fe40000000000 */
[----:B------:R-:W1:Y:S03]  /*3c3f0*/  LDC R6, c[0x0][0x3a0] ;  /* 0x0000e800ff067b82 */ /* 0x000e660000000800 */
[----:B------:R-:W-:-:S05]  /*3c400*/  ISETP.GE.U32.AND P2, PT, R4, 0x7ffffcc6, PT ;  /* 0x7ffffcc60400780c */ /* 0x000fca0003f46070 */
[----:B------:R-:W3:Y:S01]  /*3c410*/  LDC R4, c[0x0][0x3a0] ;  /* 0x0000e800ff047b82 */ /* 0x000ee20000000800 */
[----:B----4-:R-:W-:Y:S01]  /*3c420*/  IADD3 R5, PT, PT, R5, -0x2ba, RZ ;  /* 0xfffffd4605057810 */ /* 0x010fe20007ffe0ff */
[----:B------:R-:W-:Y:S03]  /*3c430*/  LDGSTS.E [R245+-0x3ff20], desc[UR22][R26.64], !P4 ;  /* 0xc00e00001af57fae */ /* 0x000fe6000e1a1016 */
[----:B------:R-:W-:-:S03]  /*3c440*/  ISETP.GE.U32.AND P3, PT, R5, 0x7ffffcc7, PT ;  /* 0x7ffffcc70500780c */ /* 0x000fc60003f66070 */
[----:B------:R-:W4:Y:S10]  /*3c450*/  LDC R5, c[0x0][0x3a0] ;  /* 0x0000e800ff057b82 */ /* 0x000f340000000800 */
        /* <DEDUP_REMOVED lines=8> */
[----:B----4-:R-:W-:Y:S01]  /*3c4e0*/  VIADD R5, R5, 0xfffffd43 ;  /* 0xfffffd4305057836 */ /* 0x010fe20000000000 */
[----:B------:R-:W-:-:S04]  /*3c4f0*/  IADD3 R20, P5, PT, R18, R2, RZ ;  /* 0x0000000212147210 */ /* 0x000fc80007fbe0ff */
[----:B------:R-:W-:Y:S02]  /*3c500*/  ISETP.GE.U32.AND P3, PT, R5, 0x7ffffcc4, PT ;  /* 0x7ffffcc40500780c */ /* 0x000fe40003f66070 */
[----:B------:R-:W-:Y:S01]  /*3c510*/  IADD3.X R21, PT, PT, R19, R0, RZ, P5, !PT ;  /* 0x0000000013157210 */ /* 0x000fe20002ffe4ff */
[----:B------:R-:W4:Y:S01]  /*3c520*/  LDC R5, c[0x0][0x3a0] ;  /* 0x0000e800ff057b82 */ /* 0x000f220000000800 */
[----:B------:R-:W-:-:S03]  /*3c530*/  IADD3 R18, P5, PT, R16, R2, RZ ;  /* 0x0000000210127210 */ /* 0x000fc60007fbe0ff */
[----:B------:R-:W-:Y:S02]  /*3c540*/  LDGSTS.E [R245+-0x3ff14], desc[UR22][R20.64], !P4 ;  /* 0xc00ec00014f57fae */ /* 0x000fe4000e1a1016 */
[----:B------:R-:W-:Y:S01]  /*3c550*/  IMAD.X R19, R17, 0x1, R0, P5 ;  /* 0x0000000111137824 */ /* 0x000fe200028e0600 */
[----:B--2---:R-:W-:-:S04]  /*3c560*/  IADD3 R16, P5, PT, R14, R2, RZ ;  /* 0x000000020e107210 */ /* 0x004fc80007fbe0ff */
[----:B------:R-:W-:Y:S01]  /*3c570*/  LDGSTS.E [R245+-0x3ff10], desc[UR22][R18.64], !P3 ;  /* 0xc00f000012f57fae */ /* 0x000fe2000d9a1016 */
[----:B---3--:R-:W-:Y:S02]  /*3c580*/  VIADD R4, R4, 0xfffffd41 ;  /* 0xfffffd4104047836 */ /* 0x008fe40000000000 */
[----:B------:R-:W-:-:S03]  /*3c590*/  IMAD.X R17, R15, 0x1, R0, P5 ;  /* 0x000000010f117824 */ /* 0x000fc600028e0600 */
[----:B------:R-:W-:Y:S01]  /*3c5a0*/  ISETP.GE.U32.AND P4, PT, R4, 0x7ffffcc2, PT ;  /* 0x7ffffcc20400780c */ /* 0x000fe20003f86070 */
[----:B-1----:R-:W-:Y:S01]  /*3c5b0*/  VIADD R4, R6, 0xfffffd3f ;  /* 0xfffffd3f06047836 */ /* 0x002fe20000000000 */
[----:B------:R-:W-:Y:S01]  /*3c5c0*/  LDGSTS.E [R245+-0x3ff0c], desc[UR22][R16.64], !P2 ;  /* 0xc00f400010f57fae */ /* 0x000fe2000d1a1016 */
[----:B------:R-:W1:Y:S03]  /*3c5d0*/  LDC R6, c[0x0][0x3a0] ;  /* 0x0000e800ff067b82 */ /* 0x000e660000000800 */
[----:B------:R-:W-:-:S05]  /*3c5e0*/  ISETP.GE.U32.AND P2, PT, R4, 0x7ffffcc0, PT ;  /* 0x7ffffcc00400780c */ /* 0x000fca0003f46070 */
[----:B------:R-:W2:Y:S01]  /*3c5f0*/  LDC R4, c[0x0][0x3a0] ;  /* 0x0000e800ff047b82 */ /* 0x000ea20000000800 */
[----:B----4-:R-:W-:Y:S02]  /*3c600*/  IADD3 R5, PT, PT, R5, -0x2c0, RZ ;  /* 0xfffffd4005057810 */ /* 0x010fe40007ffe0ff */
[----:B------:R-:W-:Y:S02]  /*3c610*/  IADD3 R14, P5, PT, R12, R2, RZ ;  /* 0x000000020c0e7210 */ /* 0x000fe40007fbe0ff */
[----:B------:R-:W-:-:S03]  /*3c620*/  ISETP.GE.U32.AND P3, PT, R5, 0x7ffffcc1, PT ;  /* 0x7ffffcc10500780c */ /* 0x000fc60003f66070 */
[----:B------:R-:W3:Y:S01]  /*3c630*/  LDC R5, c[0x0][0x3a0] ;  /* 0x0000e800ff057b82 */ /* 0x000ee20000000800 */
[----:B------:R-:W-:Y:S01]  /*3c640*/  IMAD.X R15, R13, 0x1, R0, P5 ;  /* 0x000000010d0f7824 */ /* 0x000fe200028e0600 */
[----:B------:R-:W-:-:S04]  /*3c650*/  IADD3 R12, P5, PT, R10, R2, RZ ;  /* 0x000000020a0c7210 */ /* 0x000fc80007fbe0ff */
[----:B------:R-:W-:Y:S01]  /*3c660*/  LDGSTS.E [R245+-0x3ff08], desc[UR22][R14.64], !P4 ;  /* 0xc00f80000ef57fae */ /* 0x000fe2000e1a1016 */
[----:B------:R-:W-:Y:S01]  /*3c670*/  IMAD.X R13, R11, 0x1, R0, P5 ;  /* 0x000000010b0d7824 */ /* 0x000fe200028e0600 */
[----:B------:R-:W-:-:S04]  /*3c680*/  IADD3 R10, P5, PT, R8, R2, RZ ;  /* 0x00000002080a7210 */ /* 0x000fc80007fbe0ff */
[----:B------:R-:W-:Y:S01]  /*3c690*/  IADD3.X R11, PT, PT, R9, R0, RZ, P5, !PT ;  /* 0x00000000090b7210 */ /* 0x000fe20002ffe4ff */
[----:B------:R-:W-:Y:S01]  /*3c6a0*/  LDGSTS.E [R245+-0x3ff04], desc[UR22][R12.64], !P3 ;  /* 0xc00fc0000cf57fae */ /* 0x000fe2000d9a1016 */
[----:B------:R-:W-:Y:S01]  /*3c6b0*/  IADD3 R8, P5, PT, R152, R2, RZ ;  /* 0x0000000298087210 */ /* 0x000fe20007fbe0ff */
[----:B--2---:R-:W-:Y:S02]  /*3c6c0*/  VIADD R4, R4, 0xfffffd3e ;  /* 0xfffffd3e04047836 */ /* 0x004fe40000000000 */
[----:B------:R-:W-:Y:S01]  /*3c6d0*/  LDGSTS.E [R245+-0x3ff00], desc[UR22][R10.64], !P2 ;  /* 0xc01000000af57fae */ /* 0x000fe2000d1a1016 */
[----:B------:R-:W-:Y:S01]  /*3c6e0*/  IADD3.X R9, PT, PT, R153, R0, RZ, P5, !PT ;  /* 0x0000000099097210 */ /* 0x000fe20002ffe4ff */
[----:B------:R-:W2:Y:S01]  /*3c6f0*/  LDC R152, c[0x0][0x3a0] ;  /* 0x0000e800ff987b82 */ /* 0x000ea20000000800 */
[----:B------:R-:W-:Y:S01]  /*3c700*/  ISETP.GE.U32.AND P4, PT, R4, 0x7ffffcbf, PT ;  /* 0x7ffffcbf0400780c */ /* 0x000fe20003f86070 */
[----:B-1----:R-:W-:Y:S01]  /*3c710*/  VIADD R4, R6, 0xfffffd3c ;  /* 0xfffffd3c06047836 */ /* 0x002fe20000000000 */
[----:B------:R-:W-:Y:S01]  /*3c720*/  IADD3 R6, P5, PT, R160, R2, RZ ;  /* 0x00000002a0067210 */ /* 0x000fe20007fbe0ff */
[----:B---3--:R-:W-:-:S03]  /*3c730*/  VIADD R5, R5, 0xfffffd3d ;  /* 0xfffffd3d05057836 */ /* 0x008fc60000000000 */
[----:B------:R-:W-:Y:S01]  /*3c740*/  ISETP.GE.U32.AND P2, PT, R4, 0x7ffffcbd, PT ;  /* 0x7ffffcbd0400780c */ /* 0x000fe20003f46070 */
[--C-:B------:R-:W-:Y:S01]  /*3c750*/  IMAD.X R7, R161, 0x1, R0.reuse, P5 ;  /* 0x00000001a1077824 */ /* 0x100fe200028e0600 */
[-C--:B------:R-:W-:Y:S01]  /*3c760*/  IADD3 R4, P5, PT, R158, R2.reuse, RZ ;  /* 0x000000029e047210 */ /* 0x080fe20007fbe0ff */
[----:B------:R-:W3:Y:S01]  /*3c770*/  LDL.LU.64 R160, [R1+0x90] ;  /* 0x0000900001a07983 */ /* 0x000ee20000300a00 */
[----:B------:R-:W-:Y:S01]  /*3c780*/  ISETP.GE.U32.AND P3, PT, R5, 0x7ffffcbe, PT ;  /* 0x7ffffcbe0500780c */ /* 0x000fe20003f66070 */
[----:B------:R-:W1:Y:S02]  /*3c790*/  LDC R153, c[0x0][0x3a0] ;  /* 0x0000e800ff997b82 */ /* 0x000e640000000800 */
[--C-:B------:R-:W-:Y:S01]  /*3c7a0*/  IMAD.X R5, R159, 0x1, R0.reuse, P5 ;  /* 0x000000019f057824 */ /* 0x100fe200028e0600 */
[----:B------:R-:W-:Y:S04]  /*3c7b0*/  LDGSTS.E [R245+-0x3fefc], desc[UR22][R8.64], !P4 ;  /* 0xc010400008f57fae */ /* 0x000fe8000e1a1016 */
[----:B------:R-:W4:Y:S04]  /*3c7c0*/  LDL.LU.64 R158, [R1+0x98] ;  /* 0x00009800019e7983 */ /* 0x000f280000300a00 */
[----:B------:R-:W4:Y:S01]  /*3c7d0*/  LDL.LU.64 R166, [R1+0xa0] ;  /* 0x0000a00001a67983 */ /* 0x000f220000300a00 */
[-C--:B------:R-:W-:Y:S01]  /*3c7e0*/  IADD3 R246, P5, PT, R162, R2.reuse, RZ ;  /* 0x00000002a2f67210 */ /* 0x080fe20007fbe0ff */
[----:B------:R-:W-:Y:S01]  /*3c7f0*/  VIADD R134, R134, 0xfffffd3b ;  /* 0xfffffd3b86867836 */ /* 0x000fe20000000000 */
[----:B--2---:R-:W-:Y:S01]  /*3c800*/  IADD3 R152, PT, PT, R152, -0x2c6, RZ ;  /* 0xfffffd3a98987810 */ /* 0x004fe20007ffe0ff */
[----:B------:R-:W-:Y:S02]  /*3c810*/  LDGSTS.E [R245+-0x3fef8], desc[UR22][R6.64], !P3 ;  /* 0xc010800006f57fae */ /* 0x000fe4000d9a1016 */
[--C-:B------:R-:W-:Y:S01]  /*3c820*/  IMAD.X R247, R163, 0x1, R0.reuse, P5 ;  /* 0x00000001a3f77824 */ /* 0x100fe200028e0600 */
[-C--:B------:R-:W-:Y:S01]  /*3c830*/  IADD3 R248, P5, PT, R156, R2.reuse, RZ ;  /* 0x000000029cf87210 */ /* 0x080fe20007fbe0ff */
[----:B------:R-:W-:Y:S04]  /*3c840*/  LDGSTS.E [R245+-0x3fef4], desc[UR22][R4.64], !P2 ;  /* 0xc010c00004f57fae */ /* 0x000fe8000d1a1016 */
[----:B------:R-:W-:Y:S01]  /*3c850*/  IMAD.X R249, R157, 0x1, R0, P5 ;  /* 0x000000019df97824 */ /* 0x000fe200028e0600 */
[----:B------:R-:W-:Y:S01]  /*3c860*/  IADD3 R250, P5, PT, R154, R2, RZ ;  /* 0x000000029afa7210 */ /* 0x000fe20007fbe0ff */
[----:B------:R-:W2:Y:S03]  /*3c870*/  LDL.LU.64 R156, [R1+0xa8] ;  /* 0x0000a800019c7983 */ /* 0x000ea60000300a00 */
[----:B------:R-:W-:-:S02]  /*3c880*/  IADD3.X R251, PT, PT, R155, R0, RZ, P5, !PT ;  /* 0x000000009bfb7210 */ /* 0x000fc40002ffe4ff */
[----:B------:R-:W2:Y:S04]  /*3c890*/  LDL.LU.64 R154, [R1+0xb0] ;  /* 0x0000b000019a7983 */ /* 0x000ea80000300a00 */
[----:B------:R-:W2:Y:S01]  /*3c8a0*/  LDL.LU.64 R164, [R1+0xb8] ;  /* 0x0000b80001a47983 */ /* 0x000ea20000300a00 */
[----:B------:R-:W-:Y:S01]  /*3c8b0*/  ISETP.GE.U32.AND P4, PT, R134, 0x7ffffcbc, PT ;  /* 0x7ffffcbc8600780c */ /* 0x000fe20003f86070 */
[----:B-1----:R-:W-:Y:S01]  /*3c8c0*/  VIADD R134, R153, 0xfffffd39 ;  /* 0xfffffd3999867836 */ /* 0x002fe20000000000 */
[----:B------:R-:W-:Y:S01]  /*3c8d0*/  ISETP.GE.U32.AND P3, PT, R152, 0x7ffffcbb, PT ;  /* 0x7ffffcbb9800780c */ /* 0x000fe20003f66070 */
[----:B------:R-:W1:Y:S03]  /*3c8e0*/  LDC R153, c[0x0][0x3a0] ;  /* 0x0000e800ff997b82 */ /* 0x000e660000000800 */
[----:B------:R-:W-:-:S05]  /*3c8f0*/  ISETP.GE.U32.AND P2, PT, R134, 0x7ffffcba, PT ;  /* 0x7ffffcba8600780c */ /* 0x000fca0003f46070 */
[----:B------:R-:W1:Y:S02]  /*3c900*/  LDC R134, c[0x0][0x3a0] ;  /* 0x0000e800ff867b82 */ /* 0x000e640000000800 */
[----:B------:R-:W-:Y:S04]  /*3c910*/  LDGSTS.E [R245+-0x3fef0], desc[UR22][R246.64], !P4 ;  /* 0xc0110000f6f57fae */ /* 0x000fe8000e1a1016 */
[----:B------:R-:W-:Y:S02]  /*3c920*/  LDGSTS.E [R245+-0x3feec], desc[UR22][R248.64], !P3 ;  /* 0xc0114000f8f57fae */ /* 0x000fe4000d9a1016 */
[----:B------:R-:W1:Y:S02]  /*3c930*/  LDC R152, c[0x0][0x3a0] ;  /* 0x0000e800ff987b82 */ /* 0x000e640000000800 */
[----:B------:R-:W-:Y:S01]  /*3c940*/  LDGSTS.E [R245+-0x3fee8], desc[UR22][R250.64], !P2 ;  /* 0xc0118000faf57fae */ /* 0x000fe2000d1a1016 */
[----:B-1----:R-:W-:-:S02]  /*3c950*/  VIADD R134, R134, 0xfffffd38 ;  /* 0xfffffd3886867836 */ /* 0x002fc40000000000 */
[----:B------:R-:W-:-:S03]  /*3c960*/  VIADD R152, R152, 0xfffffd37 ;  /* 0xfffffd3798987836 */ /* 0x000fc60000000000 */
[----:B------:R-:W-:Y:S01]  /*3c970*/  ISETP.GE.U32.AND P4, PT, R134, 0x7ffffcb9, PT ;  /* 0x7ffffcb98600780c */ /* 0x000fe20003f86070 */
[----:B------:R-:W-:Y:S02]  /*3c980*/  VIADD R134, R153, 0xfffffd36 ;  /* 0xfffffd3699867836 */ /* 0x000fe40000000000 */
[----:B------:R-:W1:Y:S01]  /*3c990*/  LDC R153, c[0x0][0x3a0] ;  /* 0x0000e800ff997b82 */ /* 0x000e620000000800 */
[----:B------:R-:W-:Y:S02]  /*3c9a0*/  ISETP.GE.U32.AND P3, PT, R152, 0x7ffffcb8, PT ;  /* 0x7ffffcb89800780c */ /* 0x000fe40003f66070 */
[----:B------:R-:W-:-:S05]  /*3c9b0*/  ISETP.GE.U32.AND P2, PT, R134, 0x7ffffcb7, PT ;  /* 0x7ffffcb78600780c */ /* 0x000fca0003f46070 */
[----:B------:R-:W1:Y:S08]  /*3c9c0*/  LDC R134, c[0x0][0x3a0] ;  /* 0x0000e800ff867b82 */ /* 0x000e700000000800 */
[----:B------:R-:W1:Y:S02]  /*3c9d0*/  LDC R152, c[0x0][0x3a0] ;  /* 0x0000e800ff987b82 */ /* 0x000e640000000800 */
[----:B-1----:R-:W-:Y:S01]  /*3c9e0*/  VIADD R134, R134, 0xfffffd35 ;  /* 0xfffffd3586867836 */ /* 0x002fe20000000000 */
[----:B------:R-:W-:-:S02]  /*3c9f0*/  IADD3 R152, PT, PT, R152, -0x2cc, RZ ;  /* 0xfffffd3498987810 */ /* 0x000fc40007ffe0ff */
[----:B---3--:R-:W-:-:S04]  /*3ca00*/  IADD3 R162, P5, PT, R160, R2, RZ ;  /* 0x00000002a0a27210 */ /* 0x008fc80007fbe0ff */
[----:B------:R-:W-:Y:S02]  /*3ca10*/  IADD3.X R163, PT, PT, R161, R0, RZ, P5, !PT ;  /* 0x00000000a1a37210 */ /* 0x000fe40002ffe4ff */
[----:B----4-:R-:W-:-:S03]  /*3ca20*/  IADD3 R160, P5, PT, R158, R2, RZ ;  /* 0x000000029ea07210 */ /* 0x010fc60007fbe0ff */
[----:B------:R2:W-:Y:S02]  /*3ca30*/  LDGSTS.E [R245+-0x3fee4], desc[UR22][R162.64], !P4 ;  /* 0xc011c000a2f57fae */ /* 0x0005e4000e1a1016 */
[--C-:B------:R-:W-:Y:S01]  /*3ca40*/  IMAD.X R161, R159, 0x1, R0.reuse, P5 ;  /* 0x000000019fa17824 */ /* 0x100fe200028e0600 */
[-C--:B------:R-:W-:Y:S01]  /*3ca50*/  IADD3 R158, P5, PT, R166, R2.reuse, RZ ;  /* 0x00000002a69e7210 */ /* 0x080fe20007fbe0ff */
[----:B------:R-:W-:Y:S04]  /*3ca60*/  STL.64 [R1+0x8], R162 ;  /* 0x000008a201007387 */ /* 0x000fe80000100a00 */
[----:B------:R-:W-:Y:S01]  /*3ca70*/  IMAD.X R159, R167, 0x1, R0, P5 ;  /* 0x00000001a79f7824 */ /* 0x000fe200028e0600 */
[----:B------:R1:W-:Y:S04]  /*3ca80*/  STL.64 [R1+0x10], R160 ;  /* 0x000010a001007387 */ /* 0x0003e80000100a00 */
[----:B------:R-:W-:Y:S04]  /*3ca90*/  LDGSTS.E [R245+-0x3fee0], desc[UR22][R160.64], !P3 ;  /* 0xc0120000a0f57fae */ /* 0x000fe8000d9a1016 */
[----:B------:R3:W-:Y:S04]  /*3caa0*/  STL.64 [R1+0x18], R158 ;  /* 0x0000189e01007387 */ /* 0x0007e80000100a00 */
[----:B------:R-:W-:Y:S04]  /*3cab0*/  LDGSTS.E [R245+-0x3fedc], desc[UR22][R158.64], !P2 ;  /* 0xc01240009ef57fae */ /* 0x000fe8000d1a1016 */
[----:B-1----:R-:W4:Y:S04]  /*3cac0*/  LDL.LU.64 R160, [R1+0xc0] ;  /* 0x0000c00001a07983 */ /* 0x002f280000300a00 */
[----:B---3--:R-:W3:Y:S04]  /*3cad0*/  LDL.LU.64 R158, [R1+0xc8] ;  /* 0x0000c800019e7983 */ /* 0x008ee80000300a00 */
[----:B------:R-:W3:Y:S01]  /*3cae0*/  LDL.LU.64 R166, [R1+0xd0] ;  /* 0x0000d00001a67983 */ /* 0x000ee20000300a00 */
[----:B--2---:R-:W-:-:S02]  /*3caf0*/  IADD3 R162, P5, PT, R156, R2, RZ ;  /* 0x000000029ca27210 */ /* 0x004fc40007fbe0ff */
[----:B------:R-:W-:-:S03]  /*3cb00*/  ISETP.GE.U32.AND P4, PT, R134, 0x7ffffcb6, PT ;  /* 0x7ffffcb68600780c */ /* 0x000fc60003f86070 */
[--C-:B------:R-:W-:Y:S01]  /*3cb10*/  IMAD.X R163, R157, 0x1, R0.reuse, P5 ;  /* 0x000000019da37824 */ /* 0x100fe200028e0600 */
[-C--:B------:R-:W-:Y:S01]  /*3cb20*/  IADD3 R156, P5, PT, R154, R2.reuse, RZ ;  /* 0x000000029a9c7210 */ /* 0x080fe20007fbe0ff */
[----:B------:R-:W-:Y:S01]  /*3cb30*/  VIADD R134, R153, 0xfffffd33 ;  /* 0xfffffd3399867836 */ /* 0x000fe20000000000 */
[----:B------:R-:W-:Y:S01]  /*3cb40*/  ISETP.GE.U32.AND P3, PT, R152, 0x7ffffcb5, PT ;  /* 0x7ffffcb59800780c */ /* 0x000fe20003f66070 */
[----:B------:R-:W1:Y:S02]  /*3cb50*/  LDC R153, c[0x0][0x3a0] ;  /* 0x0000e800ff997b82 */ /* 0x000e640000000800 */
[----:B------:R-:W-:Y:S01]  /*3cb60*/  IMAD.X R157, R155, 0x1, R0, P5 ;  /* 0x000000019b9d7824 */ /* 0x000fe200028e0600 */
[----:B------:R-:W-:Y:S02]  /*3cb70*/  IADD3 R154, P5, PT, R164, R2, RZ ;  /* 0x00000002a49a7210 */ /* 0x000fe40007fbe0ff */
[----:B------:R-:W-:Y:S01]  /*3cb80*/  ISETP.GE.U32.AND P2, PT, R134, 0x7ffffcb4, PT ;  /* 0x7ffffcb48600780c */ /* 0x000fe20003f46070 */
[----:B------:R4:W-:Y:S01]  /*3cb90*/  LDGSTS.E [R245+-0x3fed8], desc[UR22][R162.64], !P4 ;  /* 0xc0128000a2f57fae */ /* 0x0009e2000e1a1016 */
[----:B------:R-:W-:Y:S01]  /*3cba0*/  IADD3.X R155, PT, PT, R165, R0, RZ, P5, !PT ;  /* 0x00000000a59b7210 */ /* 0x000fe20002ffe4ff */
[----:B------:R-:W2:Y:S02]  /*3cbb0*/  LDC R134, c[0x0][0x3a0] ;  /* 0x0000e800ff867b82 */ /* 0x000ea40000000800 */
[----:B------:R-:W-:Y:S04]  /*3cbc0*/  STL.64 [R1+0x20], R162 ;  /* 0x000020a201007387 */ /* 0x000fe80000100a00 */
[----:B------:R1:W-:Y:S02]  /*3cbd0*/  STL.64 [R1+0x28], R156 ;  /* 0x0000289c01007387 */ /* 0x0003e40000100a00 */
[----:B------:R-:W2:Y:S02]  /*3cbe0*/  LDC R152, c[0x0][0x3a0] ;  /* 0x0000e800ff987b82 */ /* 0x000ea40000000800 */
[----:B------:R-:W-:Y:S04]  /*3cbf0*/  LDGSTS.E [R245+-0x3fed4], desc[UR22][R156.64], !P3 ;  /* 0xc012c0009cf57fae */ /* 0x000fe8000d9a1016 */
[----:B------:R1:W-:Y:S04]  /*3cc00*/  STL.64 [R1+0x30], R154 ;  /* 0x0000309a01007387 */ /* 0x0003e80000100a00 */
[----:B------:R-:W-:Y:S04]  /*3cc10*/  LDGSTS.E [R245+-0x3fed0], desc[UR22][R154.64], !P2 ;  /* 0xc01300009af57fae */ /* 0x000fe8000d1a1016 */
[----:B-1----:R-:W3:Y:S04]  /*3cc20*/  LDL.LU.64 R156, [R1+0xd8] ;  /* 0x0000d800019c7983 */ /* 0x002ee80000300a00 */
[----:B------:R-:W3:Y:S04]  /*3cc30*/  LDL.LU.64 R154, [R1+0xe0] ;  /* 0x0000e000019a7983 */ /* 0x000ee80000300a00 */
[----:B------:R-:W3:Y:S01]  /*3cc40*/  LDL.LU.64 R164, [R1+0xe8] ;  /* 0x0000e80001a47983 */ /* 0x000ee20000300a00 */
[----:B--2---:R-:W-:-:S02]  /*3cc50*/  VIADD R134, R134, 0xfffffd32 ;  /* 0xfffffd3286867836 */ /* 0x004fc40000000000 */
[----:B------:R-:W-:-:S03]  /*3cc60*/  VIADD R152, R152, 0xfffffd31 ;  /* 0xfffffd3198987836 */ /* 0x000fc60000000000 */
[----:B------:R-:W-:Y:S01]  /*3cc70*/  ISETP.GE.U32.AND P4, PT, R134, 0x7ffffcb3, PT ;  /* 0x7ffffcb38600780c */ /* 0x000fe20003f86070 */
[----:B------:R-:W-:Y:S01]  /*3cc80*/  VIADD R134, R153, 0xfffffd30 ;  /* 0xfffffd3099867836 */ /* 0x000fe20000000000 */
[----:B------:R-:W-:Y:S01]  /*3cc90*/  ISETP.GE.U32.AND P3, PT, R152, 0x7ffffcb2, PT ;  /* 0x7ffffcb29800780c */ /* 0x000fe20003f66070 */
[----:B------:R-:W1:Y:S03]  /*3cca0*/  LDC R153, c[0x0][0x3a0] ;  /* 0x0000e800ff997b82 */ /* 0x000e660000000800 */
[----:B------:R-:W-:-:S05]  /*3ccb0*/  ISETP.GE.U32.AND P2, PT, R134, 0x7ffffcb1, PT ;  /* 0x7ffffcb18600780c */ /* 0x000fca0003f46070 */
[----:B------:R-:W2:Y:S08]  /*3ccc0*/  LDC R134, c[0x0][0x3a0] ;  /* 0x0000e800ff867b82 */ /* 0x000eb00000000800 */
[----:B------:R-:W1:Y:S01]  /*3ccd0*/  LDC R152, c[0x0][0x3a0] ;  /* 0x0000e800ff987b82 */ /* 0x000e620000000800 */
[----:B--2---:R-:W-:Y:S01]  /*3cce0*/  VIADD R134, R134, 0xfffffd2f ;  /* 0xfffffd2f86867836 */ /* 0x004fe20000000000 */
[----:B-1----:R-:W-:-:S02]  /*3ccf0*/  IADD3 R152, PT, PT, R152, -0x2d2, RZ ;  /* 0xfffffd2e98987810 */ /* 0x002fc40007ffe0ff */
[----:B----4-:R-:W-:-:S04]  /*3cd00*/  IADD3 R162, P5, PT, R160, R2, RZ ;  /* 0x00000002a0a27210 */ /* 0x010fc80007fbe0ff */
[----:B------:R-:W-:Y:S02]  /*3cd10*/  IADD3.X R163, PT, PT, R161, R0, RZ, P5, !PT ;  /* 0x00000000a1a37210 */ /* 0x000fe40002ffe4ff */
[----:B---3--:R-:W-:-:S03]  /*3cd20*/  IADD3 R160, P5, PT, R158, R2, RZ ;  /* 0x000000029ea07210 */ /* 0x008fc60007fbe0ff */
        /* <DEDUP_REMOVED lines=9> */
[----:B--2---:R-:W2:Y:S04]  /*3cdc0*/  LDL.LU.64 R160, [R1+0xf0] ;  /* 0x0000f00001a07983 */ /* 0x004ea80000300a00 */
[----:B---3--:R-:W3:Y:S04]  /*3cdd0*/  LDL.LU.64 R158, [R1+0xf8] ;  /* 0x0000f800019e7983 */ /* 0x008ee80000300a00 */
[----:B------:R-:W4:Y:S01]  /*3cde0*/  LDL.LU.64 R166, [R1+0x100] ;  /* 0x0001000001a67983 */ /* 0x000f220000300a00 */
[----:B-1----:R-:W-:-:S02]  /*3cdf0*/  IADD3 R162, P5, PT, R156, R2, RZ ;  /* 0x000000029ca27210 */ /* 0x002fc40007fbe0ff */
[----:B------:R-:W-:-:S03]  /*3ce00*/  ISETP.GE.U32.AND P4, PT, R134, 0x7ffffcb0, PT ;  /* 0x7ffffcb08600780c */ /* 0x000fc60003f86070 */
[--C-:B------:R-:W-:Y:S01]  /*3ce10*/  IMAD.X R163, R157, 0x1, R0.reuse, P5 ;  /* 0x000000019da37824 */ /* 0x100fe200028e0600 */
[----:B------:R-:W-:Y:S02]  /*3ce20*/  ISETP.GE.U32.AND P3, PT, R152, 0x7ffffcaf, PT ;  /* 0x7ffffcaf9800780c */ /* 0x000fe40003f66070 */
[-C--:B------:R-:W-:Y:S01]  /*3ce30*/  IADD3 R156, P5, PT, R154, R2.reuse, RZ ;  /* 0x000000029a9c7210 */ /* 0x080fe20007fbe0ff */
[----:B------:R-:W-:Y:S01]  /*3ce40*/  VIADD R134, R153, 0xfffffd2d ;  /* 0xfffffd2d99867836 */ /* 0x000fe20000000000 */
[----:B------:R-:W-:Y:S01]  /*3ce50*/  STL.64 [R1+0x50], R162 ;  /* 0x000050a201007387 */ /* 0x000fe20000100a00 */
[----:B------:R-:W1:Y:S02]  /*3ce60*/  LDC R152, c[0x0][0x3a0] ;  /* 0x0000e800ff987b82 */ /* 0x000e640000000800 */
[----:B------:R-:W-:Y:S01]  /*3ce70*/  IMAD.X R157, R155, 0x1, R0, P5 ;  /* 0x000000019b9d7824 */ /* 0x000fe200028e0600 */
[----:B------:R-:W-:Y:S01]  /*3ce80*/  IADD3 R154, P5, PT, R164, R2, RZ ;  /* 0x00000002a49a7210 */ /* 0x000fe20007fbe0ff */
[----:B------:R2:W-:Y:S01]  /*3ce90*/  LDGSTS.E [R245+-0x3fec0], desc[UR22][R162.64], !P4 ;  /* 0xc0140000a2f57fae */ /* 0x0005e2000e1a1016 */
[----:B------:R-:W-:-:S02]  /*3cea0*/  ISETP.GE.U32.AND P2, PT, R134, 0x7ffffcae, PT ;  /* 0x7ffffcae8600780c */ /* 0x000fc40003f46070 */
[----:B------:R-:W-:Y:S01]  /*3ceb0*/  IADD3.X R155, PT, PT, R165, R0, RZ, P5, !PT ;  /* 0x00000000a59b7210 */ /* 0x000fe20002ffe4ff */
[----:B------:R1:W-:Y:S01]  /*3cec0*/  STL.64 [R1+0x58], R156 ;  /* 0x0000589c01007387 */ /* 0x0003e20000100a00 */
[----:B------:R-:W1:Y:S03]  /*3ced0*/  LDC R134, c[0x0][0x3a0] ;  /* 0x0000e800ff867b82 */ /* 0x000e660000000800 */
[----:B------:R-:W-:Y:S04]  /*3cee0*/  LDGSTS.E [R245+-0x3febc], desc[UR22][R156.64], !P3 ;  /* 0xc01440009cf57fae */ /* 0x000fe8000d9a1016 */
[----:B------:R1:W-:Y:S01]  /*3cef0*/  STL.64 [R1+0x60], R154 ;  /* 0x0000609a01007387 */ /* 0x0003e20000100a00 */
[----:B------:R-:W1:Y:S03]  /*3cf00*/  LDC R153, c[0x0][0x3a0] ;  /* 0x0000e800ff997b82 */ /* 0x000e660000000800 */
[----:B------:R-:W-:Y:S04]  /*3cf10*/  LDGSTS.E [R245+-0x3feb8], desc[UR22][R154.64], !P2 ;  /* 0xc01480009af57fae */ /* 0x000fe8000d1a1016 */
[----:B-1----:R-:W4:Y:S04]  /*3cf20*/  LDL.LU.64 R156, [R1+0x108] ;  /* 0x00010800019c7983 */ /* 0x002f280000300a00 */
[----:B------:R-:W4:Y:S04]  /*3cf30*/  LDL.LU.64 R154, [R1+0x110] ;  /* 0x00011000019a7983 */ /* 0x000f280000300a00 */
[----:B------:R-:W4:Y:S01]  /*3cf40*/  LDL.LU.64 R164, [R1+0x118] ;  /* 0x0001180001a47983 */ /* 0x000f220000300a00 */
[----:B------:R-:W-:-:S02]  /*3cf50*/  VIADD R134, R134, 0xfffffd2c ;  /* 0xfffffd2c86867836 */ /* 0x000fc40000000000 */
[----:B------:R-:W-:-:S03]  /*3cf60*/  VIADD R152, R152, 0xfffffd2b ;  /* 0xfffffd2b98987836 */ /* 0x000fc60000000000 */
[----:B------:R-:W-:Y:S01]  /*3cf70*/  ISETP.GE.U32.AND P4, PT, R134, 0x7ffffcad, PT ;  /* 0x7ffffcad8600780c */ /* 0x000fe20003f86070 */
[----:B------:R-:W-:Y:S01]  /*3cf80*/  VIADD R134, R153, 0xfffffd2a ;  /* 0xfffffd2a99867836 */ /* 0x000fe20000000000 */
[----:B------:R-:W-:Y:S01]  /*3cf90*/  ISETP.GE.U32.AND P3, PT, R152, 0x7ffffcac, PT ;  /* 0x7ffffcac9800780c */ /* 0x000fe20003f66070 */
[----:B------:R-:W1:Y:S03]  /*3cfa0*/  LDC R153, c[0x0][0x3a0] ;  /* 0x0000e800ff997b82 */ /* 0x000e660000000800 */
[----:B------:R-:W-:-:S05]  /*3cfb0*/  ISETP.GE.U32.AND P2, PT, R134, 0x7ffffcab, PT ;  /* 0x7ffffcab8600780c */ /* 0x000fca0003f46070 */
[----:B------:R-:W1:Y:S08]  /*3cfc0*/  LDC R134, c[0x0][0x3a0] ;  /* 0x0000e800ff867b82 */ /* 0x000e700000000800 */
[----:B------:R-:W1:Y:S02]  /*3cfd0*/  LDC R152, c[0x0][0x3a0] ;  /* 0x0000e800ff987b82 */ /* 0x000e640000000800 */
[----:B-1----:R-:W-:Y:S01]  /*3cfe0*/  VIADD R134, R134, 0xfffffd29 ;  /* 0xfffffd2986867836 */ /* 0x002fe20000000000 */
[----:B------:R-:W-:-:S02]  /*3cff0*/  IADD3 R152, PT, PT, R152, -0x2d8, RZ ;  /* 0xfffffd2898987810 */ /* 0x000fc40007ffe0ff */
[----:B--2---:R-:W-:-:S04]  /*3d000*/  IADD3 R162, P5, PT, R160, R2, RZ ;  /* 0x00000002a0a27210 */ /* 0x004fc80007fbe0ff */
[----:B------:R-:W-:Y:S02]  /*3d010*/  IADD3.X R163, PT, PT, R161, R0, RZ, P5, !PT ;  /* 0x00000000a1a37210 */ /* 0x000fe40002ffe4ff */
[----:B---3--:R-:W-:-:S03]  /*3d020*/  IADD3 R160, P5, PT, R158, R2, RZ ;  /* 0x000000029ea07210 */ /* 0x008fc60007fbe0ff */
[----:B------:R1:W-:Y:S02]  /*3d030*/  LDGSTS.E [R245+-0x3feb4], desc[UR22][R162.64], !P4 ;  /* 0xc014c000a2f57fae */ /* 0x0003e4000e1a1016 */
[--C-:B------:R-:W-:Y:S01]  /*3d040*/  IMAD.X R161, R159, 0x1, R0.reuse, P5 ;  /* 0x000000019fa17824 */ /* 0x100fe200028e0600 */
[-C--:B----4-:R-:W-:Y:S01]  /*3d050*/  IADD3 R158, P5, PT, R166, R2.reuse, RZ ;  /* 0x00000002a69e7210 */ /* 0x090fe20007fbe0ff */
        /* <DEDUP_REMOVED lines=156> */
[-C--:B------:R-:W-:Y:S01]  /*3da20*/  IADD3 R156, P5, PT, R154, R2.reuse, RZ ;  /* 0x000000029a9c7210 */ /* 0x080fe20007fbe0ff */
[----:B------:R-:W-:Y:S01]  /*3da30*/  VIADD R134, R153, 0xfffffd15 ;  /* 0xfffffd1599867836 */ /* 0x000fe20000000000 */
[----:B------:R-:W-:Y:S02]  /*3da40*/  ISETP.GE.U32.AND P3, PT, R152, 0x7ffffc97, PT ;  /* 0x7ffffc979800780c */ /* 0x000fe40003f66070 */
[----:B------:R-:W-:Y:S01]  /*3da50*/  STL.64 [R1+0x110], R162 ;  /* 0x000110a201007387 */ /* 0x000fe20000100a00 */
[----:B------:R-:W1:Y:S01]  /*3da60*/  LDC R152, c[0x0][0x3a0] ;  /* 0x0000e800ff987b82 */ /* 0x000e620000000800 */
[----:B------:R-:W-:Y:S01]  /*3da70*/  IMAD.X R157, R155, 0x1, R0, P5 ;  /* 0x000000019b9d7824 */ /* 0x000fe200028e0600 */
[----:B------:R-:W-:Y:S02]  /*3da80*/  IADD3 R154, P5, PT, R164, R2, RZ ;  /* 0x00000002a49a7210 */ /* 0x000fe40007fbe0ff */
[----:B------:R-:W-:Y:S01]  /*3da90*/  ISETP.GE.U32.AND P2, PT, R134, 0x7ffffc96, PT ;  /* 0x7ffffc968600780c */ /* 0x000fe20003f46070 */
[----:B------:R2:W-:Y:S01]  /*3daa0*/  LDGSTS.E [R245+-0x3fe60], desc[UR22][R162.64], !P4 ;  /* 0xc01a0000a2f57fae */ /* 0x0005e2000e1a1016 */
[----:B------:R-:W-:-:S02]  /*3dab0*/  IADD3.X R155, PT, PT, R165, R0, RZ, P5, !PT ;  /* 0x00000000a59b7210 */ /* 0x000fc40002ffe4ff */
[----:B------:R-:W1:Y:S01]  /*3dac0*/  LDC R134, c[0x0][0x3a0] ;  /* 0x0000e800ff867b82 */ /* 0x000e620000000800 */
[----:B------:R1:W-:Y:S04]  /*3dad0*/  STL.64 [R1+0x118], R156 ;  /* 0x0001189c01007387 */ /* 0x0003e80000100a00 */
[----:B------:R-:W-:Y:S03]  /*3dae0*/  LDGSTS.E [R245+-0x3fe5c], desc[UR22][R156.64], !P3 ;  /* 0xc01a40009cf57fae */ /* 0x000fe6000d9a1016 */
[----:B------:R-:W1:Y:S01]  /*3daf0*/  LDC R153, c[0x0][0x3a0] ;  /* 0x0000e800ff997b82 */ /* 0x000e620000000800 */
[----:B------:R1:W-:Y:S04]  /*3db00*/  STL.64 [R1+0x120], R154 ;  /* 0x0001209a01007387 */ /* 0x0003e80000100a00 */
        /* <DEDUP_REMOVED lines=76> */
[----:B---3--:R-:W3:Y:S01]  /*3dfd0*/  LDL.LU.64 R158, [R1+0x218] ;  /* 0x00021800019e7983 */ /* 0x008ee20000300a00 */
[----:B-1----:R-:W-:-:S03]  /*3dfe0*/  IADD3 R162, P5, PT, R156, R2, RZ ;  /* 0x000000029ca27210 */ /* 0x002fc60007fbe0ff */
[----:B------:R-:W4:Y:S01]  /*3dff0*/  LDL.LU.64 R168, [R1+0x220] ;  /* 0x0002200001a87983 */ /* 0x000f220000300a00 */
[----:B------:R-:W-:Y:S01]  /*3e000*/  ISETP.GE.U32.AND P4, PT, R134, 0x7ffffc8c, PT ;  /* 0x7ffffc8c8600780c */ /* 0x000fe20003f86070 */
[--C-:B------:R-:W-:Y:S01]  /*3e010*/  IMAD.X R163, R157, 0x1, R0.reuse, P5 ;  /* 0x000000019da37824 */ /* 0x100fe200028e0600 */
[----:B------:R-:W-:Y:S02]  /*3e020*/  ISETP.GE.U32.AND P3, PT, R152, 0x7ffffc8b, PT ;  /* 0x7ffffc8b9800780c */ /* 0x000fe40003f66070 */
[-C--:B------:R-:W-:Y:S01]  /*3e030*/  IADD3 R156, P5, PT, R154, R2.reuse, RZ ;  /* 0x000000029a9c7210 */ /* 0x080fe20007fbe0ff */
[----:B------:R-:W-:Y:S01]  /*3e040*/  VIADD R134, R153, 0xfffffd09 ;  /* 0xfffffd0999867836 */ /* 0x000fe20000000000 */
[----:B------:R-:W-:Y:S01]  /*3e050*/  STL.64 [R1+0x170], R162 ;  /* 0x000170a201007387 */ /* 0x000fe20000100a00 */
[----:B------:R-:W1:Y:S02]  /*3e060*/  LDC R152, c[0x0][0x3a0] ;  /* 0x0000e800ff987b82 */ /* 0x000e640000000800 */
[----:B------:R-:W-:Y:S01]  /*3e070*/  IMAD.X R157, R155, 0x1, R0, P5 ;  /* 0x000000019b9d7824 */ /* 0x000fe200028e0600 */
[----:B------:R-:W-:-:S03]  /*3e080*/  IADD3 R154, P5, PT, R164, R2, RZ ;  /* 0x00000002a49a7210 */ /* 0x000fc60007fbe0ff */
[----:B------:R2:W-:Y:S01]  /*3e090*/  LDGSTS.E [R245+-0x3fe30], desc[UR22][R162.64], !P4 ;  /* 0xc01d0000a2f57fae */ /* 0x0005e2000e1a1016 */
[----:B------:R-:W-:Y:S02]  /*3e0a0*/  ISETP.GE.U32.AND P2, PT, R134, 0x7ffffc8a, PT ;  /* 0x7ffffc8a8600780c */ /* 0x000fe40003f46070 */
        /* <DEDUP_REMOVED lines=10> */
[----:B------:R-:W-:-:S05]  /*3e150*/  VIADD R134, R134, 0xfffffd08 ;  /* 0xfffffd0886867836 */ /* 0x000fca0000000000 */
[----:B------:R-:W-:Y:S01]  /*3e160*/  ISETP.GE.U32.AND P4, PT, R134, 0x7ffffc89, PT ;  /* 0x7ffffc898600780c */ /* 0x000fe20003f86070 */
[----:B------:R-:W-:Y:S02]  /*3e170*/  VIADD R152, R152, 0xfffffd07 ;  /* 0xfffffd0798987836 */ /* 0x000fe40000000000 */
        /* <DEDUP_REMOVED lines=11> */
[----:B------:R1:W-:Y:S02]  /*3e230*/  STL.64 [R1+0x188], R162 ;  /* 0x000188a201007387 */ /* 0x0003e40000100a00 */
[----:B------:R-:W-:Y:S02]  /*3e240*/  IMAD.X R165, R159, 0x1, R0, P5 ;  /* 0x000000019fa57824 */ /* 0x000fe400028e0600 */
[----:B------:R-:W-:Y:S04]  /*3e250*/  LDGSTS.E [R245+-0x3fe24], desc[UR22][R162.64], !P4 ;  /* 0xc01dc000a2f57fae */ /* 0x000fe8000e1a1016 */
[----:B------:R-:W2:Y:S04]  /*3e260*/  LDL.LU.64 R158, [R1+0x240] ;  /* 0x00024000019e7983 */ /* 0x000ea80000300a00 */
[----:B------:R3:W-:Y:S04]  /*3e270*/  STL.64 [R1+0x190], R164 ;  /* 0x000190a401007387 */ /* 0x0007e80000100a00 */
[----:B-1----:R-:W2:Y:S01]  /*3e280*/  LDL.64 R162, [R1+0x248] ;  /* 0x0002480001a27983 */ /* 0x002ea20000100a00 */
[----:B----4-:R-:W-:-:S03]  /*3e290*/  IADD3 R160, P5, PT, R168, R2, RZ ;  /* 0x00000002a8a07210 */ /* 0x010fc60007fbe0ff */
[----:B------:R3:W-:Y:S02]  /*3e2a0*/  LDGSTS.E [R245+-0x3fe20], desc[UR22][R164.64], !P3 ;  /* 0xc01e0000a4f57fae */ /* 0x0007e4000d9a1016 */
[----:B------:R-:W-:-:S05]  /*3e2b0*/  IMAD.X R161, R169, 0x1, R0, P5 ;  /* 0x00000001a9a17824 */ /* 0x000fca00028e0600 */
[----:B------:R1:W-:Y:S04]  /*3e2c0*/  STL.64 [R1+0x198], R160 ;  /* 0x000198a001007387 */ /* 0x0003e80000100a00 */
[----:B------:R-:W-:Y:S01]  /*3e2d0*/  LDGSTS.E [R245+-0x3fe1c], desc[UR22][R160.64], !P2 ;  /* 0xc01e4000a0f57fae */ /* 0x000fe2000d1a1016 */
[----:B---3--:R-:W-:-:S03]  /*3e2e0*/  IADD3 R164, P5, PT, R156, R2, RZ ;  /* 0x000000029ca47210 */ /* 0x008fc60007fbe0ff */
[----:B-1----:R-:W3:Y:S02]  /*3e2f0*/  LDL.LU.64 R160, [R1+0x258] ;  /* 0x0002580001a07983 */ /* 0x002ee40000300a00 */
[----:B------:R-:W-:Y:S01]  /*3e300*/  IMAD.X R165, R157, 0x1, R0, P5 ;  /* 0x000000019da57824 */ /* 0x000fe200028e0600 */
[----:B------:R-:W-:Y:S02]  /*3e310*/  IADD3 R156, P5, PT, R154, R2, RZ ;  /* 0x000000029a9c7210 */ /* 0x000fe40007fbe0ff */
[----:B------:R-:W-:-:S03]  /*3e320*/  ISETP.GE.U32.AND P4, PT, R134, 0x7ffffc86, PT ;  /* 0x7ffffc868600780c */ /* 0x000fc60003f86070 */
[----:B------:R-:W-:Y:S01]  /*3e330*/  IMAD.X R157, R155, 0x1, R0, P5 ;  /* 0x000000019b9d7824 */ /* 0x000fe200028e0600 */
[----:B------:R-:W-:Y:S02]  /*3e340*/  IADD3 R154, P5, PT, R166, R2, RZ ;  /* 0x00000002a69a7210 */ /* 0x000fe40007fbe0ff */
[----:B------:R-:W-:Y:S02]  /*3e350*/  ISETP.GE.U32.AND P3, PT, R152, 0x7ffffc85, PT ;  /* 0x7ffffc859800780c */ /* 0x000fe40003f66070 */
[----:B------:R-:W-:Y:S01]  /*3e360*/  IADD3.X R155, PT, PT, R167, R0, RZ, P5, !PT ;  /* 0x00000000a79b7210 */ /* 0x000fe20002ffe4ff */
[----:B------:R-:W-:Y:S01]  /*3e370*/  STL.64 [R1+0x1a0], R164 ;  /* 0x0001a0a401007387 */ /* 0x000fe20000100a00 */
[----:B------:R-:W1:Y:S03]  /*3e380*/  LDC R152, c[0x0][0x3a0] ;  /* 0x0000e800ff987b82 */ /* 0x000e660000000800 */
[----:B------:R4:W-:Y:S04]  /*3e390*/  STL.64 [R1+0x1a8], R156 ;  /* 0x0001a89c01007387 */ /* 0x0009e80000100a00 */
[----:B------:R2:W-:Y:S04]  /*3e3a0*/  STL.64 [R1+0x1b0], R154 ;  /* 0x0001b09a01007387 */ /* 0x0005e80000100a00 */
[----:B------:R-:W3:Y:S04]  /*3e3b0*/  LDL.LU.64 R168, [R1+0x380] ;  /* 0x0003800001a87983 */ /* 0x000ee80000300a00 */
[----:B------:R-:W-:Y:S04]  /*3e3c0*/  LDGSTS.E [R245+-0x3fe18], desc[UR22][R164.64], !P4 ;  /* 0xc01e8000a4f57fae */ /* 0x000fe8000e1a1016 */
[----:B------:R-:W-:Y:S04]  /*3e3d0*/  LDGSTS.E [R245+-0x3fe14], desc[UR22][R156.64], !P3 ;  /* 0xc01ec0009cf57fae */ /* 0x000fe8000d9a1016 */
[----:B----4-:R-:W4:Y:S01]  /*3e3e0*/  LDL.LU.64 R156, [R1+0x458] ;  /* 0x00045800019c7983 */ /* 0x010f220000300a00 */
[----:B------:R-:W-:-:S02]  /*3e3f0*/  VIADD R134, R153, 0xfffffd03 ;  /* 0xfffffd0399867836 */ /* 0x000fc40000000000 */
[----:B-1----:R-:W-:Y:S01]  /*3e400*/  VIADD R152, R152, 0xfffffd02 ;  /* 0xfffffd0298987836 */ /* 0x002fe20000000000 */
[----:B------:R-:W1:Y:S02]  /*3e410*/  LDC R153, c[0x0][0x3a0] ;  /* 0x0000e800ff997b82 */ /* 0x000e640000000800 */
[----:B------:R-:W-:Y:S02]  /*3e420*/  ISETP.GE.U32.AND P2, PT, R134, 0x7ffffc84, PT ;  /* 0x7ffffc848600780c */ /* 0x000fe40003f46070 */
[----:B------:R-:W-:-:S04]  /*3e430*/  ISETP.GE.U32.AND P3, PT, R152, 0x7ffffc83, PT ;  /* 0x7ffffc839800780c */ /* 0x000fc80003f66070 */
[----:B------:R-:W1:Y:S07]  /*3e440*/  LDC R134, c[0x0][0x3a0] ;  /* 0x0000e800ff867b82 */ /* 0x000e6e0000000800 */
[----:B------:R2:W-:Y:S01]  /*3e450*/  LDGSTS.E [R245+-0x3fe10], desc[UR22][R154.64], !P2 ;  /* 0xc01f00009af57fae */ /* 0x0005e2000d1a1016 */
[----:B-1----:R-:W-:-:S05]  /*3e460*/  VIADD R134, R134, 0xfffffd01 ;  /* 0xfffffd0186867836 */ /* 0x002fca0000000000 */
[----:B------:R-:W-:Y:S02]  /*3e470*/  ISETP.GE.U32.AND P2, PT, R134, 0x7ffffc82, PT ;  /* 0x7ffffc828600780c */ /* 0x000fe40003f46070 */
[----:B------:R-:W-:Y:S01]  /*3e480*/  IADD3 R134, PT, PT, R153, -0x300, RZ ;  /* 0xfffffd0099867810 */ /* 0x000fe20007ffe0ff */
[----:B------:R-:W-:Y:S01]  /*3e490*/  VIADD R136, R136, 0x100000 ;  /* 0x0010000088887836 */ /* 0x000fe20000000000 */
[----:B--2---:R-:W-:-:S05]  /*3e4a0*/  IADD3 R154, P4, PT, R158, R2, RZ ;  /* 0x000000029e9a7210 */ /* 0x004fca0007f9e0ff */
[----:B------:R-:W-:Y:S01]  /*3e4b0*/  IMAD.X R155, R159, 0x1, R0, P4 ;  /* 0x000000019f9b7824 */ /* 0x000fe200020e0600 */
[----:B------:R-:W-:-:S04]  /*3e4c0*/  IADD3 R158, P5, PT, R162, R2, RZ ;  /* 0x00000002a29e7210 */ /* 0x000fc80007fbe0ff */
[----:B------:R1:W-:Y:S01]  /*3e4d0*/  STL.64 [R1+0x1b8], R154 ;  /* 0x0001b89a01007387 */ /* 0x0003e20000100a00 */
[----:B------:R-:W-:-:S03]  /*3e4e0*/  IMAD.X R159, R163, 0x1, R0, P5 ;  /* 0x00000001a39f7824 */ /* 0x000fc600028e0600 */
[----:B------:R1:W-:Y:S04]  /*3e4f0*/  LDGSTS.E [R245+-0x3fe0c], desc[UR22][R154.64], !P3 ;  /* 0xc01f40009af57fae */ /* 0x0003e8000d9a1016 */
[----:B------:R-:W2:Y:S04]  /*3e500*/  LDL.LU.64 R162, [R1+0x450] ;  /* 0x0004500001a27983 */ /* 0x000ea80000300a00 */
[----:B------:R3:W-:Y:S01]  /*3e510*/  STL.64 [R1+0x1c0], R158 ;  /* 0x0001c09e01007387 */ /* 0x0007e20000100a00 */
[----:B-1----:R-:W1:Y:S03]  /*3e520*/  LDC R155, c[0x0][0x3a0] ;  /* 0x0000e800ff9b7b82 */ /* 0x002e660000000800 */
[----:B------:R-:W2:Y:S04]  /*3e530*/  LDL.LU.64 R172, [R1+0x448] ;  /* 0x0004480001ac7983 */ /* 0x000ea80000300a00 */
[----:B------:R-:W2:Y:S01]  /*3e540*/  LDL.LU.64 R166, [R1+0x440] ;  /* 0x0004400001a67983 */ /* 0x000ea20000300a00 */
[----:B---3--:R-:W-:-:S03]  /*3e550*/  IADD3 R152, P5, PT, R160, R2, RZ ;  /* 0x00000002a0987210 */ /* 0x008fc60007fbe0ff */
[----:B------:R3:W-:Y:S02]  /*3e560*/  LDGSTS.E [R245+-0x3fe08], desc[UR22][R158.64], !P2 ;  /* 0xc01f80009ef57fae */ /* 0x0007e4000d1a1016 */
[----:B------:R-:W-:Y:S01]  /*3e570*/  IMAD.X R153, R161, 0x1, R0, P5 ;  /* 0x00000001a1997824 */ /* 0x000fe200028e0600 */
[----:B------:R-:W-:Y:S02]  /*3e580*/  ISETP.GE.U32.AND P4, PT, R134, 0x7ffffc81, PT ;  /* 0x7ffffc818600780c */ /* 0x000fe40003f86070 */
[----:B-----5:R-:W-:Y:S02]  /*3e590*/  ISETP.GE.AND P3, PT, R133, R252, PT ;  /* 0x000000fc8500720c */ /* 0x020fe40003f66270 */
[----:B------:R1:W-:Y:S04]  /*3e5a0*/  STL.64 [R1+0x1c8], R152 ;  /* 0x0001c89801007387 */ /* 0x0003e80000100a00 */
[----:B------:R-:W2:Y:S01]  /*3e5b0*/  LDL.LU.64 R160, [R1+0x438] ;  /* 0x0004380001a07983 */ /* 0x000ea20000300a00 */
[----:B-1----:R-:W-:Y:S01]  /*3e5c0*/  VIADD R155, R155, 0x7f ;  /* 0x0000007f9b9b7836 */ /* 0x002fe20000000000 */
[----:B------:R-:W-:-:S02]  /*3e5d0*/  SEL R134, RZ, 0x4, P3 ;  /* 0x00000004ff867807 */ /* 0x000fc40001800000 */
[----:B------:R-:W2:Y:S02]  /*3e5e0*/  LDL.LU.64 R170, [R1+0x430] ;  /* 0x0004300001aa7983 */ /* 0x000ea40000300a00 */
[----:B------:R-:W-:Y:S02]  /*3e5f0*/  ISETP.GT.AND P2, PT, R155, 0x2ff, PT ;  /* 0x000002ff9b00780c */ /* 0x000fe40003f44270 */
[----:B------:R-:W2:Y:S02]  /*3e600*/  LDL.LU.64 R164, [R1+0x428] ;  /* 0x0004280001a47983 */ /* 0x000ea40000300a00 */
[----:B------:R-:W-:Y:S02]  /*3e610*/  SEL R134, R134, RZ, P2 ;  /* 0x000000ff86867207 */ /* 0x000fe40001000000 */
[----:B------:R1:W-:Y:S02]  /*3e620*/  LDGSTS.E [R245+-0x3fe04], desc[UR22][R152.64], !P4 ;  /* 0xc01fc00098f57fae */ /* 0x0003e4000e1a1016 */
[----:B------:R-:W-:-:S02]  /*3e630*/  ISETP.NE.U32.AND P2, PT, R134, RZ, PT ;  /* 0x000000ff8600720c */ /* 0x000fc40003f45070 */
[----:B------:R-:W-:Y:S01]  /*3e640*/  SHF.L.U32 R134, R135, 0x2, RZ ;  /* 0x0000000287867819 */ /* 0x000fe200000006ff */
[----:B------:R-:W0:Y:S03]  /*3e650*/  LDGDEPBAR ;  /* 0x00000000000079af */ /* 0x000e260000000000 */
[----:B---3--:R-:W-:Y:S02]  /*3e660*/  IADD3 R158, P3, PT, R168, R134, RZ ;  /* 0x00000086a89e7210 */ /* 0x008fe40007f7e0ff */
[----:B-1----:R-:W-:-:S04]  /*3e670*/  SHF.R.S32.HI R152, RZ, 0x1f, R135 ;  /* 0x0000001fff987819 */ /* 0x002fc80000011487 */
[----:B------:R-:W-:-:S05]  /*3e680*/  SHF.L.U64.HI R135, R135, 0x2, R152 ;  /* 0x0000000287877819 */ /* 0x000fca0000010298 */
[----:B------:R-:W-:Y:S01]  /*3e690*/  IMAD.X R159, R169, 0x1, R135, P3 ;  /* 0x00000001a99f7824 */ /* 0x000fe200018e0687 */
[----:B----4-:R-:W-:-:S04]  /*3e6a0*/  IADD3 R152, P3, PT, R156, R134, RZ ;  /* 0x000000869c987210 */ /* 0x010fc80007f7e0ff */
[----:B------:R-:W-:Y:S01]  /*3e6b0*/  LDGSTS.E [R136+-0x60000], desc[UR22][R158.64], P2 ;  /* 0xa00000009e887fae */ /* 0x000fe200091a1016 */
[----:B------:R-:W-:-:S03]  /*3e6c0*/  IMAD.X R153, R157, 0x1, R135, P3 ;  /* 0x000000019d997824 */ /* 0x000fc600018e0687 */
[----:B------:R-:W3:Y:S04]  /*3e6d0*/  LDL.LU.64 R156, [R1+0x420] ;  /* 0x00042000019c7983 */ /* 0x000ee80000300a00 */
[----:B------:R1:W-:Y:S04]  /*3e6e0*/  STL.64 [R1+0x1d0], R158 ;  /* 0x0001d09e01007387 */ /* 0x0003e80000100a00 */
[----:B------:R-:W4:Y:S04]  /*3e6f0*/  LDL.LU.64 R168, [R1+0x418] ;  /* 0x0004180001a87983 */ /* 0x000f280000300a00 */
[----:B------:R2:W-:Y:S04]  /*3e700*/  STL.64 [R1+0x210], R152 ;  /* 0x0002109801007387 */ /* 0x0005e80000100a00 */
[----:B-1----:R-:W4:Y:S04]  /*3e710*/  LDL.LU.64 R158, [R1+0x410] ;  /* 0x00041000019e7983 */ /* 0x002f280000300a00 */
[----:B------:R1:W-:Y:S01]  /*3e720*/  LDGSTS.E [R136+-0x5fc00], desc[UR22][R152.64], P2 ;  /* 0xa040000098887fae */ /* 0x0003e200091a1016 */
[----:B--2---:R-:W-:-:S04]  /*3e730*/  IADD3 R174, P3, PT, R162, R134, RZ ;  /* 0x00000086a2ae7210 */ /* 0x004fc80007f7e0ff */
[----:B------:R-:W-:Y:S02]  /*3e740*/  IADD3.X R175, PT, PT, R163, R135, RZ, P3, !PT ;  /* 0x00000087a3af7210 */ /* 0x000fe40001ffe4ff */
[----:B------:R-:W-:-:S03]  /*3e750*/  IADD3 R162, P3, PT, R172, R134, RZ ;  /* 0x00000086aca27210 */ /* 0x000fc60007f7e0ff */
[----:B------:R2:W-:Y:S02]  /*3e760*/  LDGSTS.E [R136+-0x5f800], desc[UR22][R174.64], P2 ;  /* 0xa0800000ae887fae */ /* 0x0005e400091a1016 */
[--C-:B------:R-:W-:Y:S01]  /*3e770*/  IMAD.X R163, R173, 0x1, R135.reuse, P3 ;  /* 0x00000001ada37824 */ /* 0x100fe200018e0687 */
[----:B-1----:R-:W-:Y:S01]  /*3e780*/  IADD3 R152, P3, PT, R166, R134, RZ ;  /* 0x00000086a6987210 */ /* 0x002fe20007f7e0ff */
[----:B------:R-:W4:Y:S04]  /*3e790*/  LDL.LU.64 R172, [R1+0x408] ;  /* 0x0004080001ac7983 */ /* 0x000f280000300a00 */
[----:B------:R2:W-:Y:S01]  /*3e7a0*/  STL.64 [R1+0x450], R174 ;  /* 0x000450ae01007387 */ /* 0x0005e20000100a00 */
[----:B------:R-:W-:-:S03]  /*3e7b0*/  IMAD.X R153, R167, 0x1, R135, P3 ;  /* 0x00000001a7997824 */ /* 0x000fc600018e0687 */
[----:B------:R1:W-:Y:S04]  /*3e7c0*/  STL.64 [R1+0x458], R162 ;  /* 0x000458a201007387 */ /* 0x0003e80000100a00 */
[----:B------:R-:W4:Y:S04]  /*3e7d0*/  LDL.LU.64 R166, [R1+0x400] ;  /* 0x0004000001a67983 */ /* 0x000f280000300a00 */
[----:B------:R-:W-:Y:S04]  /*3e7e0*/  LDGSTS.E [R136+-0x5f400], desc[UR22][R162.64], P2 ;  /* 0xa0c00000a2887fae */ /* 0x000fe800091a1016 */
[----:B------:R2:W-:Y:S02]  /*3e7f0*/  STL.64 [R1+0x868], R152 ;  /* 0x0008689801007387 */ /* 0x0005e40000100a00 */
[----:B--2---:R-:W-:-:S02]  /*3e800*/  IADD3 R174, P3, PT, R160, R134, RZ ;  /* 0x00000086a0ae7210 */ /* 0x004fc40007f7e0ff */
[----:B------:R2:W-:Y:S04]  /*3e810*/  LDGSTS.E [R136+-0x5f000], desc[UR22][R152.64], P2 ;  /* 0xa100000098887fae */ /* 0x0005e800091a1016 */
[----:B-1----:R-:W4:Y:S01]  /*3e820*/  LDL.LU.64 R162, [R1+0x3f8] ;  /* 0x0003f80001a27983 */ /* 0x002f220000300a00 */
[----:B------:R-:W-:Y:S01]  /*3e830*/  IMAD.X R175, R161, 0x1, R135, P3 ;  /* 0x00000001a1af7824 */ /* 0x000fe200018e0687 */
[----:B------:R-:W-:-:S04]  /*3e840*/  IADD3 R160, P3, PT, R170, R134, RZ ;  /* 0x00000086aaa07210 */ /* 0x000fc80007f7e0ff */
[----:B------:R-:W-:Y:S01]  /*3e850*/  IADD3.X R161, PT, PT, R171, R135, RZ, P3, !PT ;  /* 0x00000087aba17210 */ /* 0x000fe20001ffe4ff */
[----:B------:R3:W-:Y:S01]  /*3e860*/  LDGSTS.E [R136+-0x5ec00], desc[UR22][R174.64], P2 ;  /* 0xa1400000ae887fae */ /* 0x0007e200091a1016 */
[----:B--2---:R-:W-:-:S03]  /*3e870*/  IADD3 R152, P3, PT, R164, R134, RZ ;  /* 0x00000086a4987210 */ /* 0x004fc60007f7e0ff */
[----:B------:R-:W2:Y:S02]  /*3e880*/  LDL.LU.64 R170, [R1+0x3f0] ;  /* 0x0003f00001aa7983 */ /* 0x000ea40000300a00 */
[----:B------:R-:W-:Y:S02]  /*3e890*/  IMAD.X R153, R165, 0x1, R135, P3 ;  /* 0x00000001a5997824 */ /* 0x000fe400018e0687 */
[----:B------:R3:W-:Y:S04]  /*3e8a0*/  STL.64 [R1+0x8d0], R174 ;  /* 0x0008d0ae01007387 */ /* 0x0007e80000100a00 */
[----:B------:R1:W-:Y:S04]  /*3e8b0*/  STL.64 [R1+0x988], R160 ;  /* 0x000988a001007387 */ /* 0x0003e80000100a00 */
[----:B------:R-:W2:Y:S04]  /*3e8c0*/  LDL.LU.64 R164, [R1+0x3e8] ;  /* 0x0003e80001a47983 */ /* 0x000ea80000300a00 */
[----:B------:R-:W-:Y:S04]  /*3e8d0*/  LDGSTS.E [R136+-0x5e800], desc[UR22][R160.64], P2 ;  /* 0xa1800000a0887fae */ /* 0x000fe800091a1016 */
[----:B------:R1:W-:Y:S01]  /*3e8e0*/  STL.64 [R1+0xa38], R152 ;  /* 0x000a389801007387 */ /* 0x0003e20000100a00 */
[----:B---3--:R-:W-:-:S03]  /*3e8f0*/  IADD3 R174, P3, PT, R156, R134, RZ ;  /* 0x000000869cae7210 */ /* 0x008fc60007f7e0ff */
[----:B------:R3:W-:Y:S04]  /*3e900*/  LDGSTS.E [R136+-0x5e400], desc[UR22][R152.64], P2 ;  /* 0xa1c0000098887fae */ /* 0x0007e800091a1016 */
[----:B-1----:R-:W2:Y:S01]  /*3e910*/  LDL.LU.64 R160, [R1+0x3e0] ;  /* 0x0003e00001a07983 */ /* 0x002ea20000300a00 */
[----:B------:R-:W-:Y:S01]  /*3e920*/  IMAD.X R175, R157, 0x1, R135, P3 ;  /* 0x000000019daf7824 */ /* 0x000fe200018e0687 */
[----:B----4-:R-:W-:-:S04]  /*3e930*/  IADD3 R156, P3, PT, R168, R134, RZ ;  /* 0x00000086a89c7210 */ /* 0x010fc80007f7e0ff */
[----:B------:R1:W-:Y:S01]  /*3e940*/  LDGSTS.E [R136+-0x5e000], desc[UR22][R174.64], P2 ;  /* 0xa2000000ae887fae */ /* 0x0003e200091a1016 */
[----:B------:R-:W-:Y:S01]  /*3e950*/  IMAD.X R157, R169, 0x1, R135, P3 ;  /* 0x00000001a99d7824 */ /* 0x000fe200018e0687 */
[-C--:B---3--:R-:W-:Y:S02]  /*3e960*/  IADD3 R152, P3, PT, R158, R134.reuse, RZ ;  /* 0x000000869e987210 */ /* 0x088fe40007f7e0ff */
[----:B------:R-:W3:Y:S02]  /*3e970*/  LDL.LU.64 R168, [R1+0x3d8] ;  /* 0x0003d80001a87983 */ /* 0x000ee40000300a00 */
[----:B------:R-:W-:Y:S02]  /*3e980*/  IADD3.X R153, PT, PT, R159, R135, RZ, P3, !PT ;  /* 0x000000879f997210 */ /* 0x000fe40001ffe4ff */
[----:B------:R-:W-:Y:S04]  /*3e990*/  STL.64 [R1+0xa50], R174 ;  /* 0x000a50ae01007387 */ /* 0x000fe80000100a00 */
[----:B------:R4:W-:Y:S04]  /*3e9a0*/  STL.64 [R1+0xa98], R156 ;  /* 0x000a989c01007387 */ /* 0x0009e80000100a00 */
[----:B------:R-:W3:Y:S04]  /*3e9b0*/  LDL.LU.64 R158, [R1+0x3d0] ;  /* 0x0003d000019e7983 */ /* 0x000ee80000300a00 */
[----:B------:R-:W-:Y:S04]  /*3e9c0*/  LDGSTS.E [R136+-0x5dc00], desc[UR22][R156.64], P2 ;  /* 0xa24000009c887fae */ /* 0x000fe800091a1016 */
[----:B------:R1:W-:Y:S04]  /*3e9d0*/  STL.64 [R1+0xab0], R152 ;  /* 0x000ab09801007387 */ /* 0x0003e80000100a00 */
[----:B------:R1:W-:Y:S04]  /*3e9e0*/  LDGSTS.E [R136+-0x5d800], desc[UR22][R152.64], P2 ;  /* 0xa280000098887fae */ /* 0x0003e800091a1016 */
[----:B----4-:R-:W4:Y:S01]  /*3e9f0*/  LDL.LU.64 R156, [R1+0x3c8] ;  /* 0x0003c800019c7983 */ /* 0x010f220000300a00 */
[----:B-1----:R-:W-:-:S05]  /*3ea00*/  IADD3 R174, P3, PT, R172, R134, RZ ;  /* 0x00000086acae7210 */ /* 0x002fca0007f7e0ff */
[----:B------:R-:W-:-:S05]  /*3ea10*/  IMAD.X R175, R173, 0x1, R135, P3 ;  /* 0x00000001adaf7824 */ /* 0x000fca00018e0687 */
[----:B------:R2:W-:Y:S01]  /*3ea20*/  LDGSTS.E [R136+-0x5d400], desc[UR22][R174.64], P2 ;  /* 0xa2c00000ae887fae */ /* 0x0005e200091a1016 */
[----:B------:R-:W-:-:S05]  /*3ea30*/  IADD3 R172, P3, PT, R166, R134, RZ ;  /* 0x00000086a6ac7210 */ /* 0x000fca0007f7e0ff */
[----:B------:R-:W-:Y:S02]  /*3ea40*/  IMAD.X R173, R167, 0x1, R135, P3 ;  /* 0x00000001a7ad7824 */ /* 0x000fe400018e0687 */
[----:B------:R-:W4:Y:S04]  /*3ea50*/  LDL.LU.64 R166, [R1+0x3c0] ;  /* 0x0003c00001a67983 */ /* 0x000f280000300a00 */
[----:B------:R2:W-:Y:S01]  /*3ea60*/  STL.64 [R1+0xac8], R174 ;  /* 0x000ac8ae01007387 */ /* 0x0005e20000100a00 */
[----:B------:R-:W-:-:S03]  /*3ea70*/  IADD3 R152, P3, PT, R162, R134, RZ ;  /* 0x00000086a2987210 */ /* 0x000fc60007f7e0ff */
[----:B------:R1:W-:Y:S02]  /*3ea80*/  STL.64 [R1+0xae8], R172 ;  /* 0x000ae8ac01007387 */ /* 0x0003e40000100a00 */
[----:B------:R-:W-:Y:S02]  /*3ea90*/  IMAD.X R153, R163, 0x1, R135, P3 ;  /* 0x00000001a3997824 */ /* 0x000fe400018e0687 */
[----:B------:R-:W-:Y:S04]  /*3eaa0*/  LDGSTS.E [R136+-0x5d000], desc[UR22][R172.64], P2 ;  /* 0xa3000000ac887fae */ /* 0x000fe800091a1016 */
[----:B------:R-:W4:Y:S04]  /*3eab0*/  LDL.LU.64 R162, [R1+0x3b8] ;  /* 0x0003b80001a27983 */ /* 0x000f280000300a00 */
[----:B------:R2:W-:Y:S02]  /*3eac0*/  STL.64 [R1+0xb08], R152 ;  /* 0x000b089801007387 */ /* 0x0005e40000100a00 */
[----:B--2---:R-:W-:-:S02]  /*3ead0*/  IADD3 R174, P3, PT, R170, R134, RZ ;  /* 0x00000086aaae7210 */ /* 0x004fc40007f7e0ff */
[----:B-1----:R-:W2:Y:S02]  /*3eae0*/  LDL.LU.64 R172, [R1+0x3b0] ;  /* 0x0003b00001ac7983 */ /* 0x002ea40000300a00 */
[----:B------:R-:W-:Y:S02]  /*3eaf0*/  IADD3.X R175, PT, PT, R171, R135, RZ, P3, !PT ;  /* 0x00000087abaf7210 */ /* 0x000fe40001ffe4ff */
[----:B------:R1:W-:Y:S01]  /*3eb00*/  LDGSTS.E [R136+-0x5cc00], desc[UR22][R152.64], P2 ;  /* 0xa340000098887fae */ /* 0x0003e200091a1016 */
[----:B------:R-:W-:-:S03]  /*3eb10*/  IADD3 R170, P3, PT, R164, R134, RZ ;  /* 0x00000086a4aa7210 */ /* 0x000fc60007f7e0ff */
[----:B------:R3:W-:Y:S02]  /*3eb20*/  LDGSTS.E [R136+-0x5c800], desc[UR22][R174.64], P2 ;  /* 0xa3800000ae887fae */ /* 0x0007e400091a1016 */
[----:B------:R-:W-:Y:S02]  /*3eb30*/  IMAD.X R171, R165, 0x1, R135, P3 ;  /* 0x00000001a5ab7824 */ /* 0x000fe400018e0687 */
[----:B------:R-:W2:Y:S04]  /*3eb40*/  LDL.LU.64 R164, [R1+0x3a8] ;  /* 0x0003a80001a47983 */ /* 0x000ea80000300a00 */
[----:B------:R-:W-:Y:S01]  /*3eb50*/  STL.64 [R1+0xb30], R174 ;  /* 0x000b30ae01007387 */ /* 0x000fe20000100a00 */
[----:B-1----:R-:W-:-:S03]  /*3eb60*/  IADD3 R152, P3, PT, R160, R134, RZ ;  /* 0x00000086a0987210 */ /* 0x002fc60007f7e0ff */
[----:B------:R1:W-:Y:S02]  /*3eb70*/  STL.64 [R1+0xb58], R170 ;  /* 0x000b58aa01007387 */ /* 0x0003e40000100a00 */
[----:B------:R-:W-:Y:S02]  /*3eb80*/  IMAD.X R153, R161, 0x1, R135, P3 ;  /* 0x00000001a1997824 */ /* 0x000fe400018e0687 */
[----:B------:R-:W-:Y:S04]  /*3eb90*/  LDGSTS.E [R136+-0x5c400], desc[UR22][R170.64], P2 ;  /* 0xa3c00000aa887fae */ /* 0x000fe800091a1016 */
[----:B------:R-:W2:Y:S04]  /*3eba0*/  LDL.LU.64 R160, [R1+0x3a0] ;  /* 0x0003a00001a07983 */ /* 0x000ea80000300a00 */
[----:B------:R4:W-:Y:S04]  /*3ebb0*/  STL.64 [R1+0xb88], R152 ;  /* 0x000b889801007387 */ /* 0x0009e80000100a00 */
[----:B-1----:R-:W2:Y:S01]  /*3ebc0*/  LDL.LU.64 R170, [R1+0x398] ;  /* 0x0003980001aa7983 */ /* 0x002ea20000300a00 */
[----:B---3--:R-:W-:-:S03]  /*3ebd0*/  IADD3 R174, P3, PT, R168, R134, RZ ;  /* 0x00000086a8ae7210 */ /* 0x008fc60007f7e0ff */
[----:B------:R4:W-:Y:S02]  /*3ebe0*/  LDGSTS.E [R136+-0x5c000], desc[UR22][R152.64], P2 ;  /* 0xa400000098887fae */ /* 0x0009e400091a1016 */
[----:B------:R-:W-:Y:S01]  /*3ebf0*/  IMAD.X R175, R169, 0x1, R135, P3 ;  /* 0x00000001a9af7824 */ /* 0x000fe200018e0687 */
[----:B------:R-:W-:-:S04]  /*3ec00*/  IADD3 R168, P3, PT, R158, R134, RZ ;  /* 0x000000869ea87210 */ /* 0x000fc80007f7e0ff */
[----:B------:R-:W-:Y:S01]  /*3ec10*/  IADD3.X R169, PT, PT, R159, R135, RZ, P3, !PT ;  /* 0x000000879fa97210 */ /* 0x000fe20001ffe4ff */
[----:B------:R1:W-:Y:S04]  /*3ec20*/  LDGSTS.E [R136+-0x5bc00], desc[UR22][R174.64], P2 ;  /* 0xa4400000ae887fae */ /* 0x0003e800091a1016 */
[----:B------:R-:W3:Y:S01]  /*3ec30*/  LDL.LU.64 R158, [R1+0x390] ;  /* 0x00039000019e7983 */ /* 0x000ee20000300a00 */
[----:B----4-:R-:W-:-:S03]  /*3ec40*/  IADD3 R152, P3, PT, R156, R134, RZ ;  /* 0x000000869c987210 */ /* 0x010fc60007f7e0ff */
[----:B------:R-:W-:Y:S02]  /*3ec50*/  STL.64 [R1+0xbb8], R174 ;  /* 0x000bb8ae01007387 */ /* 0x000fe40000100a00 */
[----:B------:R-:W-:Y:S02]  /*3ec60*/  IMAD.X R153, R157, 0x1, R135, P3 ;  /* 0x000000019d997824 */ /* 0x000fe400018e0687 */
        /* <DEDUP_REMOVED lines=8> */
[----:B------:R-:W-:Y:S01]  /*3ecf0*/  LDGSTS.E [R136+-0x5b000], desc[UR22][R174.64], P2 ;  /* 0xa5000000ae887fae */ /* 0x000fe200091a1016 */
[----:B------:R-:W-:-:S05]  /*3ed00*/  IADD3 R166, P3, PT, R162, R134, RZ ;  /* 0x00000086a2a67210 */ /* 0x000fca0007f7e0ff */
[----:B------:R-:W-:Y:S02]  /*3ed10*/  IMAD.X R167, R163, 0x1, R135, P3 ;  /* 0x00000001a3a77824 */ /* 0x000fe400018e0687 */
[----:B------:R-:W4:Y:S01]  /*3ed20*/  LDL.LU.64 R162, [R1+0x290] ;  /* 0x0002900001a27983 */ /* 0x000f220000300a00 */
[----:B--2---:R-:W-:-:S03]  /*3ed30*/  IADD3 R152, P3, PT, R172, R134, RZ ;  /* 0x00000086ac987210 */ /* 0x004fc60007f7e0ff */
[----:B------:R1:W-:Y:S01]  /*3ed40*/  STL.64 [R1+0xc58], R174 ;  /* 0x000c58ae01007387 */ /* 0x0003e20000100a00 */
[----:B------:R-:W-:-:S03]  /*3ed50*/  IADD3.X R153, PT, PT, R173, R135, RZ, P3, !PT ;  /* 0x00000087ad997210 */ /* 0x000fc60001ffe4ff */
[----:B------:R2:W-:Y:S04]  /*3ed60*/  STL.64 [R1+0xc88], R166 ;  /* 0x000c88a601007387 */ /* 0x0005e80000100a00 */
[----:B------:R-:W4:Y:S04]  /*3ed70*/  LDL.LU.64 R172, [R1+0x260] ;  /* 0x0002600001ac7983 */ /* 0x000f280000300a00 */
[----:B------:R2:W-:Y:S04]  /*3ed80*/  LDGSTS.E [R136+-0x5ac00], desc[UR22][R166.64], P2 ;  /* 0xa5400000a6887fae */ /* 0x0005e800091a1016 */
[----:B------:R2:W-:Y:S04]  /*3ed90*/  STL.64 [R1+0xcb0], R152 ;  /* 0x000cb09801007387 */ /* 0x0005e80000100a00 */
[----:B-1----:R-:W4:Y:S01]  /*3eda0*/  LDL.LU.64 R174, [R1+0x250] ;  /* 0x0002500001ae7983 */ /* 0x002f220000300a00 */
[----:B--2---:R-:W-:-:S03]  /*3edb0*/  IADD3 R166, P3, PT, R164, R134, RZ ;  /* 0x00000086a4a67210 */ /* 0x004fc60007f7e0ff */
[----:B------:R1:W-:Y:S02]  /*3edc0*/  LDGSTS.E [R136+-0x5a800], desc[UR22][R152.64], P2 ;  /* 0xa580000098887fae */ /* 0x0003e400091a1016 */
[----:B------:R-:W-:Y:S01]  /*3edd0*/  IMAD.X R167, R165, 0x1, R135, P3 ;  /* 0x00000001a5a77824 */ /* 0x000fe200018e0687 */
[----:B------:R-:W-:-:S04]  /*3ede0*/  IADD3 R164, P3, PT, R160, R134, RZ ;  /* 0x00000086a0a47210 */ /* 0x000fc80007f7e0ff */
[----:B------:R3:W-:Y:S01]  /*3edf0*/  LDGSTS.E [R136+-0x5a400], desc[UR22][R166.64], P2 ;  /* 0xa5c00000a6887fae */ /* 0x0007e200091a1016 */
[--C-:B------:R-:W-:Y:S01]  /*3ee00*/  IMAD.X R165, R161, 0x1, R135.reuse, P3 ;  /* 0x00000001a1a57824 */ /* 0x100fe200018e0687 */
[----:B-1----:R-:W-:Y:S02]  /*3ee10*/  IADD3 R152, P3, PT, R170, R134, RZ ;  /* 0x00000086aa987210 */ /* 0x002fe40007f7e0ff */
[----:B------:R-:W2:Y:S04]  /*3ee20*/  LDL.LU.64 R160, [R1+0x270] ;  /* 0x0002700001a07983 */ /* 0x000ea80000300a00 */
[----:B------:R3:W-:Y:S01]  /*3ee30*/  STL.64 [R1+0xcd8], R166 ;  /* 0x000cd8a601007387 */ /* 0x0007e20000100a00 */
[----:B------:R-:W-:-:S03]  /*3ee40*/  IMAD.X R153, R171, 0x1, R135, P3 ;  /* 0x00000001ab997824 */ /* 0x000fc600018e0687 */
[----:B------:R1:W-:Y:S04]  /*3ee50*/  STL.64 [R1+0xcf8], R164 ;  /* 0x000cf8a401007387 */ /* 0x0003e80000100a00 */
[----:B------:R-:W2:Y:S01]  /*3ee60*/  LDL.LU.64 R170, [R1+0x268] ;  /* 0x0002680001aa7983 */ /* 0x000ea20000300a00 */
[----:B---3--:R-:W-:-:S03]  /*3ee70*/  IADD3 R166, P3, PT, R158, R134, RZ ;  /* 0x000000869ea67210 */ /* 0x008fc60007f7e0ff */
[----:B------:R1:W-:Y:S01]  /*3ee80*/  LDGSTS.E [R136+-0x5a000], desc[UR22][R164.64], P2 ;  /* 0xa6000000a4887fae */ /* 0x0003e200091a1016 */
[----:B------:R-:W-:-:S03]  /*3ee90*/  IADD3.X R167, PT, PT, R159, R135, RZ, P3, !PT ;  /* 0x000000879fa77210 */ /* 0x000fc60001ffe4ff */
[----:B------:R4:W-:Y:S04]  /*3eea0*/  STL.64 [R1+0xd18], R152 ;  /* 0x000d189801007387 */ /* 0x0009e80000100a00 */
[----:B------:R-:W3:Y:S01]  /*3eeb0*/  LDL.LU.64 R158, [R1+0x368] ;  /* 0x00036800019e7983 */ /* 0x000ee20000300a00 */
[----:B-1----:R-:W-:-:S03]  /*3eec0*/  IADD3 R164, P3, PT, R156, R134, RZ ;  /* 0x000000869ca47210 */ /* 0x002fc60007f7e0ff */
[----:B------:R4:W-:Y:S02]  /*3eed0*/  LDGSTS.E [R136+-0x59c00], desc[UR22][R152.64], P2 ;  /* 0xa640000098887fae */ /* 0x0009e400091a1016 */
[----:B------:R-:W-:Y:S02]  /*3eee0*/  IMAD.X R165, R157, 0x1, R135, P3 ;  /* 0x000000019da57824 */ /* 0x000fe400018e0687 */
[----:B------:R-:W-:Y:S04]  /*3eef0*/  STL.64 [R1+0xd30], R166 ;  /* 0x000d30a601007387 */ /* 0x000fe80000100a00 */
[----:B------:R-:W3:Y:S04]  /*3ef00*/  LDL.LU.64 R156, [R1+0x360] ;  /* 0x00036000019c7983 */ /* 0x000ee80000300a00 */
[----:B------:R1:W-:Y:S01]  /*3ef10*/  LDGSTS.E [R136+-0x59800], desc[UR22][R166.64], P2 ;  /* 0xa6800000a6887fae */ /* 0x0003e200091a1016 */
[----:B----4-:R-:W-:-:S03]  /*3ef20*/  IADD3 R152, P3, PT, R168, R134, RZ ;  /* 0x00000086a8987210 */ /* 0x010fc60007f7e0ff */
[----:B------:R4:W-:Y:S02]  /*3ef30*/  STL.64 [R1+0xd48], R164 ;  /* 0x000d48a401007387 */ /* 0x0009e40000100a00 */
[----:B------:R-:W-:Y:S02]  /*3ef40*/  IMAD.X R153, R169, 0x1, R135, P3 ;  /* 0x00000001a9997824 */ /* 0x000fe400018e0687 */
[----:B------:R-:W3:Y:S04]  /*3ef50*/  LDL.LU.64 R168, [R1+0x358] ;  /* 0x0003580001a87983 */ /* 0x000ee80000300a00 */
[----:B------:R-:W-:Y:S04]  /*3ef60*/  LDGSTS.E [R136+-0x59400], desc[UR22][R164.64], P2 ;  /* 0xa6c00000a4887fae */ /* 0x000fe800091a1016 */
[----:B------:R-:W-:Y:S04]  /*3ef70*/  STL.64 [R1+0xd58], R152 ;  /* 0x000d589801007387 */ /* 0x000fe80000100a00 */
[----:B------:R1:W-:Y:S04]  /*3ef80*/  LDGSTS.E [R136+-0x59000], desc[UR22][R152.64], P2 ;  /* 0xa700000098887fae */ /* 0x0003e800091a1016 */
[----:B----4-:R-:W4:Y:S01]  /*3ef90*/  LDL.LU.64 R164, [R1+0x350] ;  /* 0x0003500001a47983 */ /* 0x010f220000300a00 */
[----:B------:R-:W-:-:S02]  /*3efa0*/  IADD3 R143, PT, PT, R143, 0x100000, RZ ;  /* 0x001000008f8f7810 */ /* 0x000fc40007ffe0ff */
[----:B-1----:R-:W-:-:S05]  /*3efb0*/  IADD3 R166, P3, PT, R162, R134, RZ ;  /* 0x00000086a2a67210 */ /* 0x002fca0007f7e0ff */
[----:B------:R-:W-:Y:S01]  /*3efc0*/  IMAD.X R167, R163, 0x1, R135, P3 ;  /* 0x00000001a3a77824 */ /* 0x000fe200018e0687 */
[----:B------:R-:W-:-:S04]  /*3efd0*/  IADD3 R162, P3, PT, R172, R134, RZ ;  /* 0x00000086aca27210 */ /* 0x000fc80007f7e0ff */
[----:B------:R1:W-:Y:S01]  /*3efe0*/  STL.64 [R1+0xd68], R166 ;  /* 0x000d68a601007387 */ /* 0x0003e20000100a00 */
[----:B------:R-:W-:-:S03]  /*3eff0*/  IADD3.X R163, PT, PT, R173, R135, RZ, P3, !PT ;  /* 0x00000087ada37210 */ /* 0x000fc60001ffe4ff */
[----:B------:R-:W-:Y:S04]  /*3f000*/  LDGSTS.E [R136+-0x58c00], desc[UR22][R166.64], P2 ;  /* 0xa7400000a6887fae */ /* 0x000fe800091a1016 */
[----:B------:R-:W4:Y:S04]  /*3f010*/  LDL.LU.64 R172, [R1+0x348] ;  /* 0x0003480001ac7983 */ /* 0x000f280000300a00 */
[----:B------:R2:W-:Y:S04]  /*3f020*/  STL.64 [R1+0xd70], R162 ;  /* 0x000d70a201007387 */ /* 0x0005e80000100a00 */
[----:B-1----:R-:W4:Y:S01]  /*3f030*/  LDL.64 R166, [R1+0x340] ;  /* 0x0003400001a67983 */ /* 0x002f220000100a00 */
[----:B------:R-:W-:-:S03]  /*3f040*/  IADD3 R152, P3, PT, R174, R134, RZ ;  /* 0x00000086ae987210 */ /* 0x000fc60007f7e0ff */
[----:B------:R2:W-:Y:S02]  /*3f050*/  LDGSTS.E [R136+-0x58800], desc[UR22][R162.64], P2 ;  /* 0xa7800000a2887fae */ /* 0x0005e400091a1016 */
[----:B------:R-:W-:-:S05]  /*3f060*/  IMAD.X R153, R175, 0x1, R135, P3 ;  /* 0x00000001af997824 */ /* 0x000fca00018e0687 */
[----:B------:R1:W-:Y:S04]  /*3f070*/  STL.64 [R1+0xd78], R152 ;  /* 0x000d789801007387 */ /* 0x0003e80000100a00 */
[----:B------:R1:W-:Y:S01]  /*3f080*/  LDGSTS.E [R136+-0x58400], desc[UR22][R152.64], P2 ;  /* 0xa7c0000098887fae */ /* 0x0003e200091a1016 */
[----:B--2---:R-:W-:-:S05]  /*3f090*/  IADD3 R162, P3, PT, R160, R134, RZ ;  /* 0x00000086a0a27210 */ /* 0x004fca0007f7e0ff */
[----:B------:R-:W-:Y:S02]  /*3f0a0*/  IMAD.X R163, R161, 0x1, R135, P3 ;  /* 0x00000001a1a37824 */ /* 0x000fe400018e0687 */
[----:B------:R-:W2:Y:S01]  /*3f0b0*/  LDL.LU.64 R160, [R1+0x338] ;  /* 0x0003380001a07983 */ /* 0x000ea20000300a00 */
        /* <DEDUP_REMOVED lines=11> */
[----:B------:R4:W-:Y:S01]  /*3f170*/  LDGSTS.E [R143+-0x5f780], desc[UR22][R174.64], P2 ;  /* 0xa0880000ae8f7fae */ /* 0x0009e200091a1016 */
[----:B------:R-:W-:-:S03]  /*3f180*/  IMAD.X R159, R157, 0x1, R135, P3 ;  /* 0x000000019d9f7824 */ /* 0x000fc600018e0687 */
[----:B------:R-:W3:Y:S01]  /*3f190*/  LDL.LU.64 R156, [R1+0x320] ;  /* 0x00032000019c7983 */ /* 0x000ee20000300a00 */
[----:B-1----:R-:W-:-:S03]  /*3f1a0*/  IADD3 R152, P3, PT, R168, R134, RZ ;  /* 0x00000086a8987210 */ /* 0x002fc60007f7e0ff */
[----:B------:R4:W-:Y:S02]  /*3f1b0*/  STL.64 [R1+0x258], R174 ;  /* 0x000258ae01007387 */ /* 0x0009e40000100a00 */
[----:B------:R-:W-:Y:S02]  /*3f1c0*/  IMAD.X R153, R169, 0x1, R135, P3 ;  /* 0x00000001a9997824 */ /* 0x000fe400018e0687 */
[----:B------:R1:W-:Y:S04]  /*3f1d0*/  STL.64 [R1+0x360], R158 ;  /* 0x0003609e01007387 */ /* 0x0003e80000100a00 */
[----:B------:R-:W3:Y:S04]  /*3f1e0*/  LDL.LU.64 R168, [R1+0x318] ;  /* 0x0003180001a87983 */ /* 0x000ee80000300a00 */
[----:B------:R-:W-:Y:S04]  /*3f1f0*/  LDGSTS.E [R143+-0x5f380], desc[UR22][R158.64], P2 ;  /* 0xa0c800009e8f7fae */ /* 0x000fe800091a1016 */
[----:B------:R4:W-:Y:S02]  /*3f200*/  STL.64 [R1+0x358], R152 ;  /* 0x0003589801007387 */ /* 0x0009e40000100a00 */
[----:B----4-:R-:W-:-:S02]  /*3f210*/  IADD3 R174, P3, PT, R164, R134, RZ ;  /* 0x00000086a4ae7210 */ /* 0x010fc40007f7e0ff */
[----:B------:R4:W-:Y:S04]  /*3f220*/  LDGSTS.E [R143+-0x5ef80], desc[UR22][R152.64], P2 ;  /* 0xa1080000988f7fae */ /* 0x0009e800091a1016 */
[----:B-1----:R-:W3:Y:S01]  /*3f230*/  LDL.LU.64 R158, [R1+0x310] ;  /* 0x00031000019e7983 */ /* 0x002ee20000300a00 */
[----:B------:R-:W-:-:S05]  /*3f240*/  IADD3.X R175, PT, PT, R165, R135, RZ, P3, !PT ;  /* 0x00000087a5af7210 */ /* 0x000fca0001ffe4ff */
[----:B------:R2:W-:Y:S01]  /*3f250*/  LDGSTS.E [R143+-0x5eb80], desc[UR22][R174.64], P2 ;  /* 0xa1480000ae8f7fae */ /* 0x0005e200091a1016 */
[----:B------:R-:W-:-:S05]  /*3f260*/  IADD3 R164, P3, PT, R172, R134, RZ ;  /* 0x00000086aca47210 */ /* 0x000fca0007f7e0ff */
[----:B------:R-:W-:Y:S02]  /*3f270*/  IMAD.X R165, R173, 0x1, R135, P3 ;  /* 0x00000001ada57824 */ /* 0x000fe400018e0687 */
[----:B------:R-:W3:Y:S01]  /*3f280*/  LDL.64 R172, [R1+0x308] ;  /* 0x0003080001ac7983 */ /* 0x000ee20000100a00 */
[----:B----4-:R-:W-:-:S03]  /*3f290*/  IADD3 R152, P3, PT, R166, R134, RZ ;  /* 0x00000086a6987210 */ /* 0x010fc60007f7e0ff */
[----:B------:R2:W-:Y:S02]  /*3f2a0*/  STL.64 [R1+0x350], R174 ;  /* 0x000350ae01007387 */ /* 0x0005e40000100a00 */
[----:B------:R-:W-:Y:S02]  /*3f2b0*/  IMAD.X R153, R167, 0x1, R135, P3 ;  /* 0x00000001a7997824 */ /* 0x000fe400018e0687 */
[----:B------:R1:W-:Y:S04]  /*3f2c0*/  STL.64 [R1+0x398], R164 ;  /* 0x000398a401007387 */ /* 0x0003e80000100a00 */
[----:B------:R-:W4:Y:S04]  /*3f2d0*/  LDL.LU.64 R166, [R1+0x300] ;  /* 0x0003000001a67983 */ /* 0x000f280000300a00 */
[----:B------:R-:W-:Y:S04]  /*3f2e0*/  LDGSTS.E [R143+-0x5e780], desc[UR22][R164.64], P2 ;  /* 0xa1880000a48f7fae */ /* 0x000fe800091a1016 */
[----:B------:R1:W-:Y:S01]  /*3f2f0*/  STL.64 [R1+0x3d0], R152 ;  /* 0x0003d09801007387 */ /* 0x0003e20000100a00 */
[----:B--2---:R-:W-:-:S03]  /*3f300*/  IADD3 R174, P3, PT, R160, R134, RZ ;  /* 0x00000086a0ae7210 */ /* 0x004fc60007f7e0ff */
[----:B------:R2:W-:Y:S04]  /*3f310*/  LDGSTS.E [R143+-0x5e380], desc[UR22][R152.64], P2 ;  /* 0xa1c80000988f7fae */ /* 0x0005e800091a1016 */
[----:B-1----:R-:W4:Y:S01]  /*3f320*/  LDL.LU.64 R164, [R1+0x2f8] ;  /* 0x0002f80001a47983 */ /* 0x002f220000300a00 */
[----:B------:R-:W-:-:S05]  /*3f330*/  IMAD.X R175, R161, 0x1, R135, P3 ;  /* 0x00000001a1af7824 */ /* 0x000fca00018e0687 */
[----:B------:R3:W-:Y:S01]  /*3f340*/  LDGSTS.E [R143+-0x5df80], desc[UR22][R174.64], P2 ;  /* 0xa2080000ae8f7fae */ /* 0x0007e200091a1016 */
[----:B------:R-:W-:-:S04]  /*3f350*/  IADD3 R160, P3, PT, R170, R134, RZ ;  /* 0x00000086aaa07210 */ /* 0x000fc80007f7e0ff */
[----:B------:R-:W-:Y:S02]  /*3f360*/  IADD3.X R161, PT, PT, R171, R135, RZ, P3, !PT ;  /* 0x00000087aba17210 */ /* 0x000fe40001ffe4ff */
[----:B------:R-:W4:Y:S01]  /*3f370*/  LDL.LU.64 R170, [R1+0x2f0] ;  /* 0x0002f00001aa7983 */ /* 0x000f220000300a00 */
[----:B--2---:R-:W-:-:S03]  /*3f380*/  IADD3 R152, P3, PT, R162, R134, RZ ;  /* 0x00000086a2987210 */ /* 0x004fc60007f7e0ff */
[----:B------:R3:W-:Y:S02]  /*3f390*/  STL.64 [R1+0x3d8], R174 ;  /* 0x0003d8ae01007387 */ /* 0x0007e40000100a00 */
[----:B------:R-:W-:Y:S02]  /*3f3a0*/  IMAD.X R153, R163, 0x1, R135, P3 ;  /* 0x00000001a3997824 */ /* 0x000fe400018e0687 */
[----:B------:R1:W-:Y:S04]  /*3f3b0*/  STL.64 [R1+0x418], R160 ;  /* 0x000418a001007387 */ /* 0x0003e80000100a00 */
[----:B------:R-:W2:Y:S04]  /*3f3c0*/  LDL.LU.64 R162, [R1+0x2e8] ;  /* 0x0002e80001a27983 */ /* 0x000ea80000300a00 */
[----:B------:R-:W-:Y:S04]  /*3f3d0*/  LDGSTS.E [R143+-0x5db80], desc[UR22][R160.64], P2 ;  /* 0xa2480000a08f7fae */ /* 0x000fe800091a1016 */
[----:B------:R3:W-:Y:S02]  /*3f3e0*/  STL.64 [R1+0xa40], R152 ;  /* 0x000a409801007387 */ /* 0x0007e40000100a00 */
[----:B---3--:R-:W-:-:S02]  /*3f3f0*/  IADD3 R174, P3, PT, R156, R134, RZ ;  /* 0x000000869cae7210 */ /* 0x008fc40007f7e0ff */
[----:B------:R3:W-:Y:S04]  /*3f400*/  LDGSTS.E [R143+-0x5d780], desc[UR22][R152.64], P2 ;  /* 0xa2880000988f7fae */ /* 0x0007e800091a1016 */
[----:B-1----:R-:W2:Y:S01]  /*3f410*/  LDL.LU.64 R160, [R1+0x2e0] ;  /* 0x0002e00001a07983 */ /* 0x002ea20000300a00 */
[----:B------:R-:W-:Y:S01]  /*3f420*/  IMAD.X R175, R157, 0x1, R135, P3 ;  /* 0x000000019daf7824 */ /* 0x000fe200018e0687 */
[----:B------:R-:W-:-:S04]  /*3f430*/  IADD3 R156, P3, PT, R168, R134, RZ ;  /* 0x00000086a89c7210 */ /* 0x000fc80007f7e0ff */
[----:B------:R1:W-:Y:S01]  /*3f440*/  LDGSTS.E [R143+-0x5d380], desc[UR22][R174.64], P2 ;  /* 0xa2c80000ae8f7fae */ /* 0x0003e200091a1016 */
[----:B------:R-:W-:-:S03]  /*3f450*/  IMAD.X R157, R169, 0x1, R135, P3 ;  /* 0x00000001a99d7824 */ /* 0x000fc600018e0687 */
[----:B------:R-:W2:Y:S04]  /*3f460*/  LDL.LU.64 R168, [R1+0x2d8] ;  /* 0x0002d80001a87983 */ /* 0x000ea80000300a00 */
[----:B------:R-:W-:Y:S01]  /*3f470*/  STL.64 [R1+0xa90], R174 ;  /* 0x000a90ae01007387 */ /* 0x000fe20000100a00 */
[----:B---3--:R-:W-:-:S03]  /*3f480*/  IADD3 R152, P3, PT, R158, R134, RZ ;  /* 0x000000869e987210 */ /* 0x008fc60007f7e0ff */
[----:B------:R3:W-:Y:S01]  /*3f490*/  STL.64 [R1+0xaa8], R156 ;  /* 0x000aa89c01007387 */ /* 0x0007e20000100a00 */
[----:B------:R-:W-:-:S03]  /*3f4a0*/  IADD3.X R153, PT, PT, R159, R135, RZ, P3, !PT ;  /* 0x000000879f997210 */ /* 0x000fc60001ffe4ff */
[----:B------:R-:W-:Y:S04]  /*3f4b0*/  LDGSTS.E [R143+-0x5cf80], desc[UR22][R156.64], P2 ;  /* 0xa30800009c8f7fae */ /* 0x000fe800091a1016 */
[----:B------:R-:W2:Y:S04]  /*3f4c0*/  LDL.LU.64 R158, [R1+0x2d0] ;  /* 0x0002d000019e7983 */ /* 0x000ea80000300a00 */
[----:B------:R1:W-:Y:S04]  /*3f4d0*/  STL.64 [R1+0xac0], R152 ;  /* 0x000ac09801007387 */ /* 0x0003e80000100a00 */
[----:B---3--:R-:W3:Y:S04]  /*3f4e0*/  LDL.LU.64 R156, [R1+0x2c8] ;  /* 0x0002c800019c7983 */ /* 0x008ee80000300a00 */
[----:B------:R1:W-:Y:S02]  /*3f4f0*/  LDGSTS.E [R143+-0x5cb80], desc[UR22][R152.64], P2 ;  /* 0xa3480000988f7fae */ /* 0x0003e400091a1016 */
[----:B-1----:R-:W-:-:S05]  /*3f500*/  IADD3 R174, P3, PT, R172, R134, RZ ;  /* 0x00000086acae7210 */ /* 0x002fca0007f7e0ff */
[----:B------:R-:W-:-:S05]  /*3f510*/  IMAD.X R175, R173, 0x1, R135, P3 ;  /* 0x00000001adaf7824 */ /* 0x000fca00018e0687 */
[----:B------:R1:W-:Y:S01]  /*3f520*/  LDGSTS.E [R143+-0x5c780], desc[UR22][R174.64], P2 ;  /* 0xa3880000ae8f7fae */ /* 0x0003e200091a1016 */
[----:B----4-:R-:W-:-:S05]  /*3f530*/  IADD3 R172, P3, PT, R166, R134, RZ ;  /* 0x00000086a6ac7210 */ /* 0x010fca0007f7e0ff */
        /* <DEDUP_REMOVED lines=8> */
[----:B------:R2:W-:Y:S01]  /*3f5c0*/  STL.64 [R1+0xb28], R152 ;  /* 0x000b289801007387 */ /* 0x0005e20000100a00 */
[----:B-1----:R-:W-:-:S03]  /*3f5d0*/  IADD3 R174, P3, PT, R170, R134, RZ ;  /* 0x00000086aaae7210 */ /* 0x002fc60007f7e0ff */
[----:B------:R-:W4:Y:S01]  /*3f5e0*/  LDL.LU.64 R172, [R1+0x2b0] ;  /* 0x0002b00001ac7983 */ /* 0x000f220000300a00 */
[----:B------:R-:W-:-:S03]  /*3f5f0*/  IADD3.X R175, PT, PT, R171, R135, RZ, P3, !PT ;  /* 0x00000087abaf7210 */ /* 0x000fc60001ffe4ff */
[----:B------:R1:W-:Y:S04]  /*3f600*/  LDGSTS.E [R143+-0x5bf80], desc[UR22][R152.64], P2 ;  /* 0xa4080000988f7fae */ /* 0x0003e800091a1016 */
[----:B------:R1:W-:Y:S01]  /*3f610*/  LDGSTS.E [R143+-0x5bb80], desc[UR22][R174.64], P2 ;  /* 0xa4480000ae8f7fae */ /* 0x0003e200091a1016 */
[----:B--2---:R-:W-:-:S05]  /*3f620*/  IADD3 R170, P3, PT, R162, R134, RZ ;  /* 0x00000086a2aa7210 */ /* 0x004fca0007f7e0ff */
        /* <DEDUP_REMOVED lines=10> */
[----:B------:R-:W-:-:S03]  /*3f6d0*/  IADD3 R174, P3, PT, R168, R134, RZ ;  /* 0x00000086a8ae7210 */ /* 0x000fc60007f7e0ff */
[----:B------:R3:W-:Y:S02]  /*3f6e0*/  LDGSTS.E [R143+-0x5b380], desc[UR22][R152.64], P2 ;  /* 0xa4c80000988f7fae */ /* 0x0007e400091a1016 */
[----:B------:R-:W-:Y:S01]  /*3f6f0*/  IMAD.X R175, R169, 0x1, R135, P3 ;  /* 0x00000001a9af7824 */ /* 0x000fe200018e0687 */
[----:B------:R-:W-:-:S04]  /*3f700*/  IADD3 R168, P3, PT, R158, R134, RZ ;  /* 0x000000869ea87210 */ /* 0x000fc80007f7e0ff */
[----:B------:R-:W-:Y:S01]  /*3f710*/  LDGSTS.E [R143+-0x5af80], desc[UR22][R174.64], P2 ;  /* 0xa5080000ae8f7fae */ /* 0x000fe200091a1016 */
[----:B------:R-:W-:-:S03]  /*3f720*/  IADD3.X R169, PT, PT, R159, R135, RZ, P3, !PT ;  /* 0x000000879fa97210 */ /* 0x000fc60001ffe4ff */
[----:B------:R-:W2:Y:S01]  /*3f730*/  LDL.LU.64 R158, [R1+0x288] ;  /* 0x00028800019e7983 */ /* 0x000ea20000300a00 */
[----:B---3--:R-:W-:-:S03]  /*3f740*/  IADD3 R152, P3, PT, R156, R134, RZ ;  /* 0x000000869c987210 */ /* 0x008fc60007f7e0ff */
[----:B------:R1:W-:Y:S02]  /*3f750*/  STL.64 [R1+0xbe8], R174 ;  /* 0x000be8ae01007387 */ /* 0x0003e40000100a00 */
[----:B------:R-:W-:Y:S02]  /*3f760*/  IMAD.X R153, R157, 0x1, R135, P3 ;  /* 0x000000019d997824 */ /* 0x000fe400018e0687 */
[----:B------:R4:W-:Y:S04]  /*3f770*/  STL.64 [R1+0xc20], R168 ;  /* 0x000c20a801007387 */ /* 0x0009e80000100a00 */
[----:B------:R-:W3:Y:S04]  /*3f780*/  LDL.LU.64 R156, [R1+0x280] ;  /* 0x00028000019c7983 */ /* 0x000ee80000300a00 */
[----:B------:R4:W-:Y:S04]  /*3f790*/  LDGSTS.E [R143+-0x5ab80], desc[UR22][R168.64], P2 ;  /* 0xa5480000a88f7fae */ /* 0x0009e800091a1016 */
[----:B------:R4:W-:Y:S04]  /*3f7a0*/  STL.64 [R1+0xc50], R152 ;  /* 0x000c509801007387 */ /* 0x0009e80000100a00 */
[----:B-1----:R-:W3:Y:S04]  /*3f7b0*/  LDL.LU.64 R174, [R1+0x278] ;  /* 0x0002780001ae7983 */ /* 0x002ee80000300a00 */
[----:B------:R1:W-:Y:S01]  /*3f7c0*/  LDGSTS.E [R143+-0x5a780], desc[UR22][R152.64], P2 ;  /* 0xa5880000988f7fae */ /* 0x0003e200091a1016 */
[----:B----4-:R-:W-:-:S05]  /*3f7d0*/  IADD3 R168, P3, PT, R166, R134, RZ ;  /* 0x00000086a6a87210 */ /* 0x010fca0007f7e0ff */
[----:B------:R-:W-:-:S05]  /*3f7e0*/  IMAD.X R169, R167, 0x1, R135, P3 ;  /* 0x00000001a7a97824 */ /* 0x000fca00018e0687 */
[----:B------:R-:W-:Y:S01]  /*3f7f0*/  LDGSTS.E [R143+-0x5a380], desc[UR22][R168.64], P2 ;  /* 0xa5c80000a88f7fae */ /* 0x000fe200091a1016 */
[----:B------:R-:W-:-:S05]  /*3f800*/  IADD3 R166, P3, PT, R164, R134, RZ ;  /* 0x00000086a4a67210 */ /* 0x000fca0007f7e0ff */
[----:B------:R-:W-:Y:S02]  /*3f810*/  IMAD.X R167, R165, 0x1, R135, P3 ;  /* 0x00000001a5a77824 */ /* 0x000fe400018e0687 */
[----:B------:R-:W4:Y:S01]  /*3f820*/  LDL.LU.64 R164, [R1+0x370] ;  /* 0x0003700001a47983 */ /* 0x000f220000300a00 */
[----:B-1----:R-:W-:-:S03]  /*3f830*/  IADD3 R152, P3, PT, R172, R134, RZ ;  /* 0x00000086ac987210 */ /* 0x002fc60007f7e0ff */
        /* <DEDUP_REMOVED lines=11> */
[----:B------:R2:W-:Y:S01]  /*3f8f0*/  STL.64 [R1+0xcf0], R166 ;  /* 0x000cf0a601007387 */ /* 0x0005e20000100a00 */
[----:B------:R-:W-:-:S03]  /*3f900*/  IMAD.X R163, R161, 0x1, R135, P3 ;  /* 0x00000001a1a37824 */ /* 0x000fc600018e0687 */
[----:B------:R-:W-:Y:S01]  /*3f910*/  LDGSTS.E [R143+-0x59780], desc[UR22][R166.64], P2 ;  /* 0xa6880000a68f7fae */ /* 0x000fe200091a1016 */
[----:B-1----:R-:W-:-:S03]  /*3f920*/  IADD3 R152, P3, PT, R170, R134, RZ ;  /* 0x00000086aa987210 */ /* 0x002fc60007f7e0ff */
[----:B------:R-:W4:Y:S02]  /*3f930*/  LDL.LU.64 R160, [R1+0x470] ;  /* 0x0004700001a07983 */ /* 0x000f240000300a00 */
[----:B------:R-:W-:Y:S02]  /*3f940*/  IMAD.X R153, R171, 0x1, R135, P3 ;  /* 0x00000001ab997824 */ /* 0x000fe400018e0687 */
[----:B------:R1:W-:Y:S04]  /*3f950*/  STL.64 [R1+0xd10], R162 ;  /* 0x000d10a201007387 */ /* 0x0003e80000100a00 */
[----:B------:R-:W4:Y:S04]  /*3f960*/  LDL.LU.64 R170, [R1+0x478] ;  /* 0x0004780001aa7983 */ /* 0x000f280000300a00 */
[----:B------:R1:W-:Y:S04]  /*3f970*/  LDGSTS.E [R143+-0x59380], desc[UR22][R162.64], P2 ;  /* 0xa6c80000a28f7fae */ /* 0x0003e800091a1016 */
[----:B------:R3:W-:Y:S04]  /*3f980*/  STL.64 [R1+0xd28], R152 ;  /* 0x000d289801007387 */ /* 0x0007e80000100a00 */
[----:B--2---:R-:W2:Y:S01]  /*3f990*/  LDL.LU.64 R166, [R1+0x480] ;  /* 0x0004800001a67983 */ /* 0x004ea20000300a00 */
[----:B-1----:R-:W-:-:S03]  /*3f9a0*/  IADD3 R162, P3, PT, R158, R134, RZ ;  /* 0x000000869ea27210 */ /* 0x002fc60007f7e0ff */
[----:B------:R1:W-:Y:S01]  /*3f9b0*/  LDGSTS.E [R143+-0x58f80], desc[UR22][R152.64], P2 ;  /* 0xa7080000988f7fae */ /* 0x0003e200091a1016 */
[----:B------:R-:W-:Y:S02]  /*3f9c0*/  IADD3.X R163, PT, PT, R159, R135, RZ, P3, !PT ;  /* 0x000000879fa37210 */ /* 0x000fe40001ffe4ff */
[----:B---3--:R-:W-:-:S03]  /*3f9d0*/  IADD3 R158, P3, PT, R156, R134, RZ ;  /* 0x000000869c9e7210 */ /* 0x008fc60007f7e0ff */
[----:B------:R3:W-:Y:S02]  /*3f9e0*/  STL.64 [R1+0xd40], R162 ;  /* 0x000d40a201007387 */ /* 0x0007e40000100a00 */
[----:B------:R-:W-:Y:S02]  /*3f9f0*/  IMAD.X R159, R157, 0x1, R135, P3 ;  /* 0x000000019d9f7824 */ /* 0x000fe400018e0687 */
[----:B------:R-:W2:Y:S04]  /*3fa00*/  LDL.LU.64 R156, [R1+0x550] ;  /* 0x00055000019c7983 */ /* 0x000ea80000300a00 */
[----:B------:R4:W-:Y:S04]  /*3fa10*/  STL.64 [R1+0xd50], R158 ;  /* 0x000d509e01007387 */ /* 0x0009e80000100a00 */
[----:B------:R-:W-:Y:S01]  /*3fa20*/  LDGSTS.E [R143+-0x58b80], desc[UR22][R162.64], P2 ;  /* 0xa7480000a28f7fae */ /* 0x000fe200091a1016 */
[----:B-1----:R-:W-:-:S03]  /*3fa30*/  IADD3 R152, P3, PT, R174, R134, RZ ;  /* 0x00000086ae987210 */ /* 0x002fc60007f7e0ff */
[----:B------:R4:W-:Y:S04]  /*3fa40*/  LDGSTS.E [R143+-0x58780], desc[UR22][R158.64], P2 ;  /* 0xa78800009e8f7fae */ /* 0x0009e800091a1016 */
[----:B---3--:R-:W3:Y:S01]  /*3fa50*/  LDL.LU.64 R162, [R1+0x548] ;  /* 0x0005480001a27983 */ /* 0x008ee20000300a00 */
[----:B------:R-:W-:-:S05]  /*3fa60*/  IMAD.X R153, R175, 0x1, R135, P3 ;  /* 0x00000001af997824 */ /* 0x000fca00018e0687 */
[----:B------:R1:W-:Y:S04]  /*3fa70*/  STL.64 [R1+0xd60], R152 ;  /* 0x000d609801007387 */ /* 0x0003e80000100a00 */
[----:B------:R1:W-:Y:S01]  /*3fa80*/  LDGSTS.E [R143+-0x58380], desc[UR22][R152.64], P2 ;  /* 0xa7c80000988f7fae */ /* 0x0003e200091a1016 */
[----:B------:R-:W-:Y:S01]  /*3fa90*/  VIADD R142, R142, 0x100000 ;  /* 0x001000008e8e7836 */ /* 0x000fe20000000000 */
[----:B----4-:R-:W-:-:S05]  /*3faa0*/  IADD3 R158, P3, PT, R164, R134, RZ ;  /* 0x00000086a49e7210 */ /* 0x010fca0007f7e0ff */
[----:B------:R-:W-:Y:S02]  /*3fab0*/  IMAD.X R159, R165, 0x1, R135, P3 ;  /* 0x00000001a59f7824 */ /* 0x000fe400018e0687 */
[----:B------:R-:W4:Y:S01]  /*3fac0*/  LDL.LU.64 R164, [R1+0x540] ;  /* 0x0005400001a47983 */ /* 0x000f220000300a00 */
[----:B-1----:R-:W-:-:S03]  /*3fad0*/  IADD3 R152, P3, PT, R172, R134, RZ ;  /* 0x00000086ac987210 */ /* 0x002fc60007f7e0ff */
[----:B------:R1:W-:Y:S01]  /*3fae0*/  STL.64 [R1+0x1e0], R158 ;  /* 0x0001e09e01007387 */ /* 0x0003e20000100a00 */
[----:B------:R-:W-:-:S03]  /*3faf0*/  IADD3.X R153, PT, PT, R173, R135, RZ, P3, !PT ;  /* 0x00000087ad997210 */ /* 0x000fc60001ffe4ff */
[----:B------:R-:W-:Y:S04]  /*3fb00*/  LDGSTS.E [R142+-0x5ff00], desc[UR22][R158.64], P2 ;  /* 0xa01000009e8e7fae */ /* 0x000fe800091a1016 */
[----:B------:R-:W4:Y:S04]  /*3fb10*/  LDL.LU.64 R172, [R1+0x538] ;  /* 0x0005380001ac7983 */ /* 0x000f280000300a00 */
[----:B------:R1:W-:Y:S04]  /*3fb20*/  STL.64 [R1+0x220], R152 ;  /* 0x0002209801007387 */ /* 0x0003e80000100a00 */
[----:B-1----:R-:W4:Y:S01]  /*3fb30*/  LDL.LU.64 R158, [R1+0x530] ;  /* 0x00053000019e7983 */ /* 0x002f220000300a00 */
[----:B------:R-:W-:-:S03]  /*3fb40*/  IADD3 R174, P3, PT, R168, R134, RZ ;  /* 0x00000086a8ae7210 */ /* 0x000fc60007f7e0ff */
[----:B------:R1:W-:Y:S02]  /*3fb50*/  LDGSTS.E [R142+-0x5fb00], desc[UR22][R152.64], P2 ;  /* 0xa0500000988e7fae */ /* 0x0003e400091a1016 */
[----:B------:R-:W-:-:S05]  /*3fb60*/  IMAD.X R175, R169, 0x1, R135, P3 ;  /* 0x00000001a9af7824 */ /* 0x000fca00018e0687 */
[----:B------:R2:W-:Y:S01]  /*3fb70*/  LDGSTS.E [R142+-0x5f700], desc[UR22][R174.64], P2 ;  /* 0xa0900000ae8e7fae */ /* 0x0005e200091a1016 */
        /* <DEDUP_REMOVED lines=8> */
[----:B------:R-:W-:Y:S04]  /*3fc00*/  LDGSTS.E [R142+-0x5f300], desc[UR22][R168.64], P2 ;  /* 0xa0d00000a88e7fae */ /* 0x000fe800091a1016 */
[----:B------:R3:W-:Y:S01]  /*3fc10*/  STL.64 [R1+0x2e0], R152 ;  /* 0x0002e09801007387 */ /* 0x0007e20000100a00 */
[----:B--2---:R-:W-:-:S03]  /*3fc20*/  IADD3 R174, P3, PT, R166, R134, RZ ;  /* 0x00000086a6ae7210 */ /* 0x004fc60007f7e0ff */
        /* <DEDUP_REMOVED lines=9> */
[----:B------:R1:W-:Y:S02]  /*3fcc0*/  STL.64 [R1+0x390], R166 ;  /* 0x000390a601007387 */ /* 0x0003e40000100a00 */
[----:B------:R-:W-:Y:S02]  /*3fcd0*/  IMAD.X R153, R163, 0x1, R135, P3 ;  /* 0x00000001a3997824 */ /* 0x000fe400018e0687 */
[----:B------:R-:W-:Y:S04]  /*3fce0*/  LDGSTS.E [R142+-0x5e700], desc[UR22][R166.64], P2 ;  /* 0xa1900000a68e7fae */ /* 0x000fe800091a1016 */
[----:B------:R-:W3:Y:S04]  /*3fcf0*/  LDL.LU.64 R162, [R1+0x508] ;  /* 0x0005080001a27983 */ /* 0x000ee80000300a00 */
[----:B------:R4:W-:Y:S04]  /*3fd00*/  STL.64 [R1+0x3a0], R152 ;  /* 0x0003a09801007387 */ /* 0x0009e80000100a00 */
[----:B-1----:R-:W3:Y:S04]  /*3fd10*/  LDL.LU.64 R166, [R1+0x500] ;  /* 0x0005000001a67983 */ /* 0x002ee80000300a00 */
[----:B------:R1:W-:Y:S01]  /*3fd20*/  LDGSTS.E [R142+-0x5e300], desc[UR22][R152.64], P2 ;  /* 0xa1d00000988e7fae */ /* 0x0003e200091a1016 */
[----:B----4-:R-:W-:-:S04]  /*3fd30*/  IADD3 R174, P3, PT, R164, R134, RZ ;  /* 0x00000086a4ae7210 */ /* 0x010fc80007f7e0ff */
[----:B------:R-:W-:-:S05]  /*3fd40*/  IADD3.X R175, PT, PT, R165, R135, RZ, P3, !PT ;  /* 0x00000087a5af7210 */ /* 0x000fca0001ffe4ff */
[----:B------:R4:W-:Y:S01]  /*3fd50*/  LDGSTS.E [R142+-0x5df00], desc[UR22][R174.64], P2 ;  /* 0xa2100000ae8e7fae */ /* 0x0009e200091a1016 */
[----:B------:R-:W-:-:S05]  /*3fd60*/  IADD3 R164, P3, PT, R172, R134, RZ ;  /* 0x00000086aca47210 */ /* 0x000fca0007f7e0ff */
[----:B------:R-:W-:Y:S02]  /*3fd70*/  IMAD.X R165, R173, 0x1, R135, P3 ;  /* 0x00000001ada57824 */ /* 0x000fe400018e0687 */
[----:B------:R-:W3:Y:S01]  /*3fd80*/  LDL.LU.64 R172, [R1+0x4f8] ;  /* 0x0004f80001ac7983 */ /* 0x000ee20000300a00 */
[----:B-1----:R-:W-:-:S03]  /*3fd90*/  IADD3 R152, P3, PT, R158, R134, RZ ;  /* 0x000000869e987210 */ /* 0x002fc60007f7e0ff */
[----:B------:R-:W-:Y:S02]  /*3fda0*/  STL.64 [R1+0x3e0], R174 ;  /* 0x0003e0ae01007387 */ /* 0x000fe40000100a00 */
[----:B------:R-:W-:Y:S02]  /*3fdb0*/  IMAD.X R153, R159, 0x1, R135, P3 ;  /* 0x000000019f997824 */ /* 0x000fe400018e0687 */
[----:B------:R1:W-:Y:S04]  /*3fdc0*/  STL.64 [R1+0x420], R164 ;  /* 0x000420a401007387 */ /* 0x0003e80000100a00 */
[----:B------:R-:W3:Y:S04]  /*3fdd0*/  LDL.LU.64 R158, [R1+0x4f0] ;  /* 0x0004f000019e7983 */ /* 0x000ee80000300a00 */
[----:B------:R-:W-:Y:S04]  /*3fde0*/  LDGSTS.E [R142+-0x5db00], desc[UR22][R164.64], P2 ;  /* 0xa2500000a48e7fae */ /* 0x000fe800091a1016 */
[----:B------:R2:W-:Y:S04]  /*3fdf0*/  STL.64 [R1+0x460], R152 ;  /* 0x0004609801007387 */ /* 0x0005e80000100a00 */
[----:B------:R2:W-:Y:S04]  /*3fe00*/  LDGSTS.E [R142+-0x5d700], desc[UR22][R152.64], P2 ;  /* 0xa2900000988e7fae */ /* 0x0005e800091a1016 */
[----:B-1----:R-:W3:Y:S01]  /*3fe10*/  LDL.LU.64 R164, [R1+0x4e8] ;  /* 0x0004e80001a47983 */ /* 0x002ee20000300a00 */
[----:B----4-:R-:W-:-:S05]  /*3fe20*/  IADD3 R174, P3, PT, R160, R134, RZ ;  /* 0x00000086a0ae7210 */ /* 0x010fca0007f7e0ff */
[----:B------:R-:W-:Y:S01]  /*3fe30*/  IMAD.X R175, R161, 0x1, R135, P3 ;  /* 0x00000001a1af7824 */ /* 0x000fe200018e0687 */
[----:B------:R-:W-:-:S04]  /*3fe40*/  IADD3 R160, P3, PT, R170, R134, RZ ;  /* 0x00000086aaa07210 */ /* 0x000fc80007f7e0ff */
[----:B------:R1:W-:Y:S01]  /*3fe50*/  LDGSTS.E [R142+-0x5d300], desc[UR22][R174.64], P2 ;  /* 0xa2d00000ae8e7fae */ /* 0x0003e200091a1016 */
[----:B------:R-:W-:-:S03]  /*3fe60*/  IADD3.X R161, PT, PT, R171, R135, RZ, P3, !PT ;  /* 0x00000087aba17210 */ /* 0x000fc60001ffe4ff */
[----:B------:R-:W4:Y:S04]  /*3fe70*/  LDL.LU.64 R170, [R1+0x4e0] ;  /* 0x0004e00001aa7983 */ /* 0x000f280000300a00 */
[----:B------:R-:W-:Y:S01]  /*3fe80*/  STL.64 [R1+0x550], R174 ;  /* 0x000550ae01007387 */ /* 0x000fe20000100a00 */
[----:B--2---:R-:W-:-:S03]  /*3fe90*/  IADD3 R152, P3, PT, R168, R134, RZ ;  /* 0x00000086a8987210 */ /* 0x004fc60007f7e0ff */
[----:B------:R2:W-:Y:S02]  /*3fea0*/  STL.64 [R1+0x520], R160 ;  /* 0x000520a001007387 */ /* 0x0005e40000100a00 */
[----:B------:R-:W-:Y:S02]  /*3feb0*/  IMAD.X R153, R169, 0x1, R135, P3 ;  /* 0x00000001a9997824 */ /* 0x000fe400018e0687 */
[----:B------:R-:W-:Y:S04]  /*3fec0*/  LDGSTS.E [R142+-0x5cf00], desc[UR22][R160.64], P2 ;  /* 0xa3100000a08e7fae */ /* 0x000fe800091a1016 */
[----:B------:R-:W4:Y:S04]  /*3fed0*/  LDL.LU.64 R168, [R1+0x4d8] ;  /* 0x0004d80001a87983 */ /* 0x000f280000300a00 */
[----:B------:R3:W-:Y:S04]  /*3fee0*/  STL.64 [R1+0xa88], R152 ;  /* 0x000a889801007387 */ /* 0x0007e80000100a00 */
[----:B--2---:R-:W2:Y:S01]  /*3fef0*/  LDL.LU.64 R160, [R1+0x4d0] ;  /* 0x0004d00001a07983 */ /* 0x004ea20000300a00 */
[----:B-1----:R-:W-:-:S03]  /*3ff00*/  IADD3 R174, P3, PT, R156, R134, RZ ;  /* 0x000000869cae7210 */ /* 0x002fc60007f7e0ff */
[----:B------:R1:W-:Y:S02]  /*3ff10*/  LDGSTS.E [R142+-0x5cb00], desc[UR22][R152.64], P2 ;  /* 0xa3500000988e7fae */ /* 0x0003e400091a1016 */
[----:B------:R-:W-:-:S05]  /*3ff20*/  IMAD.X R175, R157, 0x1, R135, P3 ;  /* 0x000000019daf7824 */ /* 0x000fca00018e0687 */
[----:B------:R3:W-:Y:S02]  /*3ff30*/  LDGSTS.E [R142+-0x5c700], desc[UR22][R174.64], P2 ;  /* 0xa3900000ae8e7fae */ /* 0x0007e400091a1016 */
[----:B---3--:R-:W-:-:S05]  /*3ff40*/  IADD3 R156, P3, PT, R162, R134, RZ ;  /* 0x00000086a29c7210 */ /* 0x008fca0007f7e0ff */
[----:B------:R-:W-:Y:S02]  /*3ff50*/  IMAD.X R157, R163, 0x1, R135, P3 ;  /* 0x00000001a39d7824 */ /* 0x000fe400018e0687 */
[----:B------:R-:W3:Y:S01]  /*3ff60*/  LDL.LU.64 R162, [R1+0x4c8] ;  /* 0x0004c80001a27983 */ /* 0x000ee20000300a00 */
[----:B-1----:R-:W-:-:S03]  /*3ff70*/  IADD3 R152, P3, PT, R166, R134, RZ ;  /* 0x00000086a6987210 */ /* 0x002fc60007f7e0ff */
[----:B------:R-:W-:Y:S01]  /*3ff80*/  STL.64 [R1+0xaa0], R174 ;  /* 0x000aa0ae01007387 */ /* 0x000fe20000100a00 */
[----:B------:R-:W-:-:S03]  /*3ff90*/  IADD3.X R153, PT, PT, R167, R135, RZ, P3, !PT ;  /* 0x00000087a7997210 */ /* 0x000fc60001ffe4ff */
[----:B------:R1:W-:Y:S04]  /*3ffa0*/  STL.64 [R1+0xab8], R156 ;  /* 0x000ab89c01007387 */ /* 0x0003e80000100a00 */
[----:B------:R-:W3:Y:S04]  /*3ffb0*/  LDL.LU.64 R166, [R1+0x4c0] ;  /* 0x0004c00001a67983 */ /* 0x000ee80000300a00 */
[----:B------:R-:W-:Y:S04]  /*3ffc0*/  LDGSTS.E [R142+-0x5c300], desc[UR22][R156.64], P2 ;  /* 0xa3d000009c8e7fae */ /* 0x000fe800091a1016 */
[----:B------:R1:W-:Y:S04]  /*3ffd0*/  STL.64 [R1+0xad8], R152 ;  /* 0x000ad89801007387 */ /* 0x0003e80000100a00 */
[----:B------:R1:W-:Y:S04]  /*3ffe0*/  LDGSTS.E [R142+-0x5bf00], desc[UR22][R152.64], P2 ;  /* 0xa4100000988e7fae */ /* 0x0003e800091a1016 */
[----:B-1----:R-:W3:Y:S01]  /*3fff0*/  LDL.LU.64 R156, [R1+0x4b8] ;  /* 0x0004b800019c7983 */ /* 0x002ee20000300a00 */
[----:B------:R-:W-:-:S05]  /*40000*/  IADD3 R174, P3, PT, R172, R134, RZ ;  /* 0x00000086acae7210 */ /* 0x000fca0007f7e0ff */
[----:B------:R-:W-:-:S05]  /*40010*/  IMAD.X R175, R173, 0x1, R135, P3 ;  /* 0x00000001adaf7824 */ /* 0x000fca00018e0687 */
[----:B------:R-:W-:Y:S01]  /*40020*/  LDGSTS.E [R142+-0x5bb00], desc[UR22][R174.64], P2 ;  /* 0xa4500000ae8e7fae */ /* 0x000fe200091a1016 */
[----:B------:R-:W-:-:S05]  /*40030*/  IADD3 R172, P3, PT, R158, R134, RZ ;  /* 0x000000869eac7210 */ /* 0x000fca0007f7e0ff */
[----:B------:R-:W-:Y:S02]  /*40040*/  IMAD.X R173, R159, 0x1, R135, P3 ;  /* 0x000000019fad7824 */ /* 0x000fe400018e0687 */
[----:B------:R-:W3:Y:S04]  /*40050*/  LDL.LU.64 R158, [R1+0x4b0] ;  /* 0x0004b000019e7983 */ /* 0x000ee80000300a00 */
[----:B------:R-:W-:Y:S01]  /*40060*/  STL.64 [R1+0xaf8], R174 ;  /* 0x000af8ae01007387 */ /* 0x000fe20000100a00 */
[----:B------:R-:W-:-:S03]  /*40070*/  IADD3 R152, P3, PT, R164, R134, RZ ;  /* 0x00000086a4987210 */ /* 0x000fc60007f7e0ff */
[----:B------:R4:W-:Y:S02]  /*40080*/  STL.64 [R1+0xb20], R172 ;  /* 0x000b20ac01007387 */ /* 0x0009e40000100a00 */
[----:B------:R-:W-:Y:S02]  /*40090*/  IMAD.X R153, R165, 0x1, R135, P3 ;  /* 0x00000001a5997824 */ /* 0x000fe400018e0687 */
[----:B------:R4:W-:Y:S04]  /*400a0*/  LDGSTS.E [R142+-0x5b700], desc[UR22][R172.64], P2 ;  /* 0xa4900000ac8e7fae */ /* 0x0009e800091a1016 */
[----:B------:R-:W3:Y:S01]  /*400b0*/  LDL.LU.64 R164, [R1+0x4a8] ;  /* 0x0004a80001a47983 */ /* 0x000ee20000300a00 */
[----:B----4-:R-:W-:-:S03]  /*400c0*/  IADD3 R172, P3, PT, R170, R134, RZ ;  /* 0x00000086aaac7210 */ /* 0x010fc60007f7e0ff */
[----:B------:R2:W-:Y:S01]  /*400d0*/  STL.64 [R1+0xb48], R152 ;  /* 0x000b489801007387 */ /* 0x0005e20000100a00 */
[----:B------:R-:W-:-:S03]  /*400e0*/  IADD3.X R173, PT, PT, R171, R135, RZ, P3, !PT ;  /* 0x00000087abad7210 */ /* 0x000fc60001ffe4ff */
[----:B------:R-:W4:Y:S04]  /*400f0*/  LDL.LU.64 R174, [R1+0x4a0] ;  /* 0x0004a00001ae7983 */ /* 0x000f280000300a00 */
[----:B------:R2:W-:Y:S04]  /*40100*/  LDGSTS.E [R142+-0x5b300], desc[UR22][R152.64], P2 ;  /* 0xa4d00000988e7fae */ /* 0x0005e800091a1016 */
[----:B------:R-:W-:Y:S01]  /*40110*/  LDGSTS.E [R142+-0x5af00], desc[UR22][R172.64], P2 ;  /* 0xa5100000ac8e7fae */ /* 0x000fe200091a1016 */
[----:B------:R-:W-:-:S05]  /*40120*/  IADD3 R170, P3, PT, R168, R134, RZ ;  /* 0x00000086a8aa7210 */ /* 0x000fca0007f7e0ff */
[----:B------:R-:W-:Y:S02]  /*40130*/  IMAD.X R171, R169, 0x1, R135, P3 ;  /* 0x00000001a9ab7824 */ /* 0x000fe400018e0687 */
[----:B------:R-:W4:Y:S01]  /*40140*/  LDL.LU.64 R168, [R1+0x498] ;  /* 0x0004980001a87983 */ /* 0x000f220000300a00 */
[----:B--2---:R-:W-:-:S03]  /*40150*/  IADD3 R152, P3, PT, R160, R134, RZ ;  /* 0x00000086a0987210 */ /* 0x004fc60007f7e0ff */
[----:B------:R1:W-:Y:S02]  /*40160*/  STL.64 [R1+0xb78], R172 ;  /* 0x000b78ac01007387 */ /* 0x0003e40000100a00 */
[----:B------:R-:W-:Y:S02]  /*40170*/  IMAD.X R153, R161, 0x1, R135, P3 ;  /* 0x00000001a1997824 */ /* 0x000fe400018e0687 */
[----:B------:R3:W-:Y:S04]  /*40180*/  STL.64 [R1+0xba8], R170 ;  /* 0x000ba8aa01007387 */ /* 0x0007e80000100a00 */
[----:B------:R-:W2:Y:S04]  /*40190*/  LDL.LU.64 R160, [R1+0x490] ;  /* 0x0004900001a07983 */ /* 0x000ea80000300a00 */
[----:B------:R3:W-:Y:S04]  /*401a0*/  LDGSTS.E [R142+-0x5ab00], desc[UR22][R170.64], P2 ;  /* 0xa5500000aa8e7fae */ /* 0x0007e800091a1016 */
[----:B------:R3:W-:Y:S04]  /*401b0*/  STL.64 [R1+0xbe0], R152 ;  /* 0x000be09801007387 */ /* 0x0007e80000100a00 */
[----:B-1----:R-:W2:Y:S01]  /*401c0*/  LDL.LU.64 R172, [R1+0x488] ;  /* 0x0004880001ac7983 */ /* 0x002ea20000300a00 */
[----:B---3--:R-:W-:-:S03]  /*401d0*/  IADD3 R170, P3, PT, R162, R134, RZ ;  /* 0x00000086a2aa7210 */ /* 0x008fc60007f7e0ff */
[----:B------:R1:W-:Y:S02]  /*401e0*/  LDGSTS.E [R142+-0x5a700], desc[UR22][R152.64], P2 ;  /* 0xa5900000988e7fae */ /* 0x0003e400091a1016 */
[----:B------:R-:W-:Y:S01]  /*401f0*/  IMAD.X R171, R163, 0x1, R135, P3 ;  /* 0x00000001a3ab7824 */ /* 0x000fe200018e0687 */
[----:B------:R-:W-:-:S04]  /*40200*/  IADD3 R162, P3, PT, R166, R134, RZ ;  /* 0x00000086a6a27210 */ /* 0x000fc80007f7e0ff */
[----:B------:R-:W-:Y:S01]  /*40210*/  IADD3.X R163, PT, PT, R167, R135, RZ, P3, !PT ;  /* 0x00000087a7a37210 */ /* 0x000fe20001ffe4ff */
[----:B------:R-:W-:Y:S04]  /*40220*/  LDGSTS.E [R142+-0x5a300], desc[UR22][R170.64], P2 ;  /* 0xa5d00000aa8e7fae */ /* 0x000fe800091a1016 */
[----:B------:R-:W3:Y:S01]  /*40230*/  LDL.LU.64 R166, [R1+0x558] ;  /* 0x0005580001a67983 */ /* 0x000ee20000300a00 */
[----:B-1----:R-:W-:-:S03]  /*40240*/  IADD3 R152, P3, PT, R156, R134, RZ ;  /* 0x000000869c987210 */ /* 0x002fc60007f7e0ff */
        /* <DEDUP_REMOVED lines=8> */
[----:B------:R-:W-:-:S05]  /*402d0*/  IADD3 R162, P3, PT, R158, R134, RZ ;  /* 0x000000869ea27210 */ /* 0x000fca0007f7e0ff */
[----:B------:R-:W-:-:S05]  /*402e0*/  IMAD.X R163, R159, 0x1, R135, P3 ;  /* 0x000000019fa37824 */ /* 0x000fca00018e0687 */
[----:B------:R1:W-:Y:S04]  /*402f0*/  STL.64 [R1+0xca0], R162 ;  /* 0x000ca0a201007387 */ /* 0x0003e80000100a00 */
[----:B------:R-:W-:Y:S01]  /*40300*/  LDGSTS.E [R142+-0x59700], desc[UR22][R162.64], P2 ;  /* 0xa6900000a28e7fae */ /* 0x000fe200091a1016 */
[----:B------:R-:W-:-:S05]  /*40310*/  IADD3 R158, P3, PT, R164, R134, RZ ;  /* 0x00000086a49e7210 */ /* 0x000fca0007f7e0ff */
[----:B------:R-:W-:Y:S02]  /*40320*/  IMAD.X R159, R165, 0x1, R135, P3 ;  /* 0x00000001a59f7824 */ /* 0x000fe400018e0687 */
[----:B------:R-:W3:Y:S01]  /*40330*/  LDL.LU.64 R164, [R1+0x570] ;  /* 0x0005700001a47983 */ /* 0x000ee20000300a00 */
[----:B----4-:R-:W-:-:S03]  /*40340*/  IADD3 R152, P3, PT, R174, R134, RZ ;  /* 0x00000086ae987210 */ /* 0x010fc60007f7e0ff */
[----:B------:R4:W-:Y:S01]  /*40350*/  STL.64 [R1+0xcc8], R158 ;  /* 0x000cc89e01007387 */ /* 0x0009e20000100a00 */
[----:B------:R-:W-:-:S03]  /*40360*/  IADD3.X R153, PT, PT, R175, R135, RZ, P3, !PT ;  /* 0x00000087af997210 */ /* 0x000fc60001ffe4ff */
[----:B-1----:R-:W3:Y:S04]  /*40370*/  LDL.LU.64 R162, [R1+0x578] ;  /* 0x0005780001a27983 */ /* 0x002ee80000300a00 */
[----:B------:R4:W-:Y:S04]  /*40380*/  LDGSTS.E [R142+-0x59300], desc[UR22][R158.64], P2 ;  /* 0xa6d000009e8e7fae */ /* 0x0009e800091a1016 */
[----:B------:R1:W-:Y:S04]  /*40390*/  STL.64 [R1+0xce8], R152 ;  /* 0x000ce89801007387 */ /* 0x0003e80000100a00 */
[----:B------:R-:W3:Y:S01]  /*403a0*/  LDL.LU.64 R174, [R1+0x580] ;  /* 0x0005800001ae7983 */ /* 0x000ee20000300a00 */
[----:B----4-:R-:W-:-:S03]  /*403b0*/  IADD3 R158, P3, PT, R168, R134, RZ ;  /* 0x00000086a89e7210 */ /* 0x010fc60007f7e0ff */
[----:B------:R1:W-:Y:S02]  /*403c0*/  LDGSTS.E [R142+-0x58f00], desc[UR22][R152.64], P2 ;  /* 0xa7100000988e7fae */ /* 0x0003e400091a1016 */
[----:B------:R-:W-:Y:S01]  /*403d0*/  IMAD.X R159, R169, 0x1, R135, P3 ;  /* 0x00000001a99f7824 */ /* 0x000fe200018e0687 */
[----:B--2---:R-:W-:-:S04]  /*403e0*/  IADD3 R168, P3, PT, R160, R134, RZ ;  /* 0x00000086a0a87210 */ /* 0x004fc80007f7e0ff */
[----:B------:R2:W-:Y:S01]  /*403f0*/  STL.64 [R1+0xd08], R158 ;  /* 0x000d089e01007387 */ /* 0x0005e20000100a00 */
[----:B------:R-:W-:-:S03]  /*40400*/  IMAD.X R169, R161, 0x1, R135, P3 ;  /* 0x00000001a1a97824 */ /* 0x000fc600018e0687 */
[----:B------:R-:W-:Y:S04]  /*40410*/  LDGSTS.E [R142+-0x58b00], desc[UR22][R158.64], P2 ;  /* 0xa75000009e8e7fae */ /* 0x000fe800091a1016 */
[----:B------:R-:W4:Y:S01]  /*40420*/  LDL.LU.64 R160, [R1+0x588] ;  /* 0x0005880001a07983 */ /* 0x000f220000300a00 */
[----:B-1----:R-:W-:-:S03]  /*40430*/  IADD3 R152, P3, PT, R172, R134, RZ ;  /* 0x00000086ac987210 */ /* 0x002fc60007f7e0ff */
[----:B------:R-:W-:Y:S04]  /*40440*/  STL.64 [R1+0xd20], R168 ;  /* 0x000d20a801007387 */ /* 0x000fe80000100a00 */
[----:B--2---:R-:W2:Y:S01]  /*40450*/  LDL.LU.64 R158, [R1+0x590] ;  /* 0x00059000019e7983 */ /* 0x004ea20000300a00 */
[----:B------:R-:W-:-:S03]  /*40460*/  IMAD.X R153, R173, 0x1, R135, P3 ;  /* 0x00000001ad997824 */ /* 0x000fc600018e0687 */
[----:B------:R-:W-:Y:S04]  /*40470*/  LDGSTS.E [R142+-0x58700], desc[UR22][R168.64], P2 ;  /* 0xa7900000a88e7fae */ /* 0x000fe800091a1016 */
[----:B------:R3:W-:Y:S04]  /*40480*/  STL.64 [R1+0xd38], R152 ;  /* 0x000d389801007387 */ /* 0x0007e80000100a00 */
[----:B------:R3:W-:Y:S04]  /*40490*/  LDGSTS.E [R142+-0x58300], desc[UR22][R152.64], P2 ;  /* 0xa7d00000988e7fae */ /* 0x0007e800091a1016 */
[----:B------:R-:W2:Y:S01]  /*404a0*/  LDL.LU.64 R172, [R1+0x650] ;  /* 0x0006500001ac7983 */ /* 0x000ea20000300a00 */
[----:B---3--:R-:W-:-:S04]  /*404b0*/  IADD3 R152, P3, PT, R166, R134, RZ ;  /* 0x00000086a6987210 */ /* 0x008fc80007f7e0ff */
[----:B------:R-:W-:Y:S02]  /*404c0*/  IADD3.X R153, PT, PT, R167, R135, RZ, P3, !PT ;  /* 0x00000087a7997210 */ /* 0x000fe40001ffe4ff */
[----:B------:R-:W-:-:S03]  /*404d0*/  IADD3 R142, P3, PT, R156, R134, RZ ;  /* 0x000000869c8e7210 */ /* 0x000fc60007f7e0ff */
[----:B------:R1:W-:Y:S02]  /*404e0*/  STL.64 [R1+0x1e8], R152 ;  /* 0x0001e89801007387 */ /* 0x0003e40000100a00 */
[----:B------:R-:W-:Y:S02]  /*404f0*/  IMAD.X R143, R157, 0x1, R135, P3 ;  /* 0x000000019d8f7824 */ /* 0x000fe400018e0687 */
[----:B------:R-:W3:Y:S04]  /*40500*/  LDL.LU.64 R168, [R1+0x648] ;  /* 0x0006480001a87983 */ /* 0x000ee80000300a00 */
[----:B------:R1:W-:Y:S04]  /*40510*/  STL.64 [R1+0x228], R142 ;  /* 0x0002288e01007387 */ /* 0x0003e80000100a00 */
[----:B------:R-:W3:Y:S01]  /*40520*/  LDL.LU.64 R166, [R1+0x640] ;  /* 0x0006400001a67983 */ /* 0x000ee20000300a00 */
[----:B------:R-:W-:Y:S01]  /*40530*/  VIADD R141, R141, 0x100000 ;  /* 0x001000008d8d7836 */ /* 0x000fe20000000000 */
[----:B------:R-:W-:-:S04]  /*40540*/  IADD3 R156, P3, PT, R170, R134, RZ ;  /* 0x00000086aa9c7210 */ /* 0x000fc80007f7e0ff */
[----:B------:R1:W-:Y:S01]  /*40550*/  LDGSTS.E [R141+-0x5fe80], desc[UR22][R152.64], P2 ;  /* 0xa0180000988d7fae */ /* 0x0003e200091a1016 */
[----:B------:R-:W-:-:S03]  /*40560*/  IMAD.X R157, R171, 0x1, R135, P3 ;  /* 0x00000001ab9d7824 */ /* 0x000fc600018e0687 */
[----:B------:R-:W3:Y:S04]  /*40570*/  LDL.LU.64 R170, [R1+0x638] ;  /* 0x0006380001aa7983 */ /* 0x000ee80000300a00 */
[----:B------:R1:W-:Y:S04]  /*40580*/  STL.64 [R1+0x268], R156 ;  /* 0x0002689c01007387 */ /* 0x0003e80000100a00 */
[----:B------:R1:W-:Y:S04]  /*40590*/  LDGSTS.E [R141+-0x5fa80], desc[UR22][R142.64], P2 ;  /* 0xa05800008e8d7fae */ /* 0x0003e800091a1016 */
[----:B------:R1:W-:Y:S02]  /*405a0*/  LDGSTS.E [R141+-0x5f680], desc[UR22][R156.64], P2 ;  /* 0xa09800009c8d7fae */ /* 0x0003e400091a1016 */
[----:B-1----:R-:W-:-:S04]  /*405b0*/  IADD3 R152, P3, PT, R164, R134, RZ ;  /* 0x00000086a4987210 */ /* 0x002fc80007f7e0ff */
[----:B------:R-:W-:-:S05]  /*405c0*/  IADD3.X R153, PT, PT, R165, R135, RZ, P3, !PT ;  /* 0x00000087a5997210 */ /* 0x000fca0001ffe4ff */
[----:B------:R4:W-:Y:S04]  /*405d0*/  STL.64 [R1+0x2a8], R152 ;  /* 0x0002a89801007387 */ /* 0x0009e80000100a00 */
[----:B------:R-:W3:Y:S01]  /*405e0*/  LDL.LU.64 R164, [R1+0x630] ;  /* 0x0006300001a47983 */ /* 0x000ee20000300a00 */
[----:B------:R-:W-:-:S03]  /*405f0*/  IADD3 R142, P3, PT, R162, R134, RZ ;  /* 0x00000086a28e7210 */ /* 0x000fc60007f7e0ff */
[----:B------:R4:W-:Y:S02]  /*40600*/  LDGSTS.E [R141+-0x5f280], desc[UR22][R152.64], P2 ;  /* 0xa0d80000988d7fae */ /* 0x0009e400091a1016 */
[----:B------:R-:W-:Y:S01]  /*40610*/  IMAD.X R143, R163, 0x1, R135, P3 ;  /* 0x00000001a38f7824 */ /* 0x000fe200018e0687 */
[----:B------:R-:W-:-:S04]  /*40620*/  IADD3 R156, P3, PT, R174, R134, RZ ;  /* 0x00000086ae9c7210 */ /* 0x000fc80007f7e0ff */
[----:B------:R2:W-:Y:S04]  /*40630*/  STL.64 [R1+0x2e8], R142 ;  /* 0x0002e88e01007387 */ /* 0x0005e80000100a00 */
[----:B------:R-:W3:Y:S01]  /*40640*/  LDL.LU.64 R162, [R1+0x628] ;  /* 0x0006280001a27983 */ /* 0x000ee20000300a00 */
[----:B------:R-:W-:-:S03]  /*40650*/  IMAD.X R157, R175, 0x1, R135, P3 ;  /* 0x00000001af9d7824 */ /* 0x000fc600018e0687 */
[----:B------:R2:W-:Y:S04]  /*40660*/  LDGSTS.E [R141+-0x5ee80], desc[UR22][R142.64], P2 ;  /* 0xa11800008e8d7fae */ /* 0x0005e800091a1016 */
[----:B------:R-:W3:Y:S01]  /*40670*/  LDL.LU.64 R174, [R1+0x620] ;  /* 0x0006200001ae7983 */ /* 0x000ee20000300a00 */
[----:B----4-:R-:W-:-:S03]  /*40680*/  IADD3 R152, P3, PT, R160, R134, RZ ;  /* 0x00000086a0987210 */ /* 0x010fc60007f7e0ff */
[----:B------:R1:W-:Y:S02]  /*40690*/  STL.64 [R1+0x328], R156 ;  /* 0x0003289c01007387 */ /* 0x0003e40000100a00 */
[----:B------:R-:W-:Y:S02]  /*406a0*/  IMAD.X R153, R161, 0x1, R135, P3 ;  /* 0x00000001a1997824 */ /* 0x000fe400018e0687 */
[----:B------:R1:W-:Y:S01]  /*406b0*/  LDGSTS.E [R141+-0x5ea80], desc[UR22][R156.64], P2 ;  /* 0xa15800009c8d7fae */ /* 0x0003e200091a1016 */
[----:B--2---:R-:W-:-:S03]  /*406c0*/  IADD3 R142, P3, PT, R158, R134, RZ ;  /* 0x000000869e8e7210 */ /* 0x004fc60007f7e0ff */
[----:B------:R3:W-:Y:S01]  /*406d0*/  STL.64 [R1+0x368], R152 ;  /* 0x0003689801007387 */ /* 0x0007e20000100a00 */
[----:B------:R-:W-:-:S03]  /*406e0*/  IADD3.X R143, PT, PT, R159, R135, RZ, P3, !PT ;  /* 0x000000879f8f7210 */ /* 0x000fc60001ffe4ff */
[----:B------:R-:W2:Y:S04]  /*406f0*/  LDL.LU.64 R160, [R1+0x618] ;  /* 0x0006180001a07983 */ /* 0x000ea80000300a00 */
[----:B------:R4:W-:Y:S04]  /*40700*/  STL.64 [R1+0x3a8], R142 ;  /* 0x0003a88e01007387 */ /* 0x0009e80000100a00 */
[----:B------:R-:W2:Y:S01]  /*40710*/  LDL.LU.64 R158, [R1+0x610] ;  /* 0x00061000019e7983 */ /* 0x000ea20000300a00 */
[----:B-1----:R-:W-:-:S03]  /*40720*/  IADD3 R156, P3, PT, R172, R134, RZ ;  /* 0x00000086ac9c7210 */ /* 0x002fc60007f7e0ff */
[----:B------:R3:W-:Y:S02]  /*40730*/  LDGSTS.E [R141+-0x5e680], desc[UR22][R152.64], P2 ;  /* 0xa1980000988d7fae */ /* 0x0007e400091a1016 */
[----:B------:R-:W-:Y:S02]  /*40740*/  IMAD.X R157, R173, 0x1, R135, P3 ;  /* 0x00000001ad9d7824 */ /* 0x000fe400018e0687 */
[----:B------:R4:W-:Y:S04]  /*40750*/  LDGSTS.E [R141+-0x5e280], desc[UR22][R142.64], P2 ;  /* 0xa1d800008e8d7fae */ /* 0x0009e800091a1016 */
[----:B------:R-:W2:Y:S01]  /*40760*/  LDL.LU.64 R172, [R1+0x608] ;  /* 0x0006080001ac7983 */ /* 0x000ea20000300a00 */
[----:B---3--:R-:W-:-:S03]  /*40770*/  IADD3 R152, P3, PT, R168, R134, RZ ;  /* 0x00000086a8987210 */ /* 0x008fc60007f7e0ff */
[----:B------:R1:W-:Y:S02]  /*40780*/  STL.64 [R1+0x3e8], R156 ;  /* 0x0003e89c01007387 */ /* 0x0003e40000100a00 */
[----:B------:R-:W-:Y:S02]  /*40790*/  IMAD.X R153, R169, 0x1, R135, P3 ;  /* 0x00000001a9997824 */ /* 0x000fe400018e0687 */
[----:B------:R1:W-:Y:S01]  /*407a0*/  LDGSTS.E [R141+-0x5de80], desc[UR22][R156.64], P2 ;  /* 0xa21800009c8d7fae */ /* 0x0003e200091a1016 */
[----:B----4-:R-:W-:-:S03]  /*407b0*/  IADD3 R142, P3, PT, R166, R134, RZ ;  /* 0x00000086a68e7210 */ /* 0x010fc60007f7e0ff */
[----:B------:R3:W-:Y:S02]  /*407c0*/  STL.64 [R1+0x428], R152 ;  /* 0x0004289801007387 */ /* 0x0007e40000100a00 */
[----:B------:R-:W-:Y:S02]  /*407d0*/  IMAD.X R143, R167, 0x1, R135, P3 ;  /* 0x00000001a78f7824 */ /* 0x000fe400018e0687 */
[----:B------:R-:W4:Y:S04]  /*407e0*/  LDL.LU.64 R168, [R1+0x600] ;  /* 0x0006000001a87983 */ /* 0x000f280000300a00 */
[----:B------:R3:W-:Y:S04]  /*407f0*/  STL.64 [R1+0x468], R142 ;  /* 0x0004688e01007387 */ /* 0x0007e80000100a00 */
[----:B------:R-:W4:Y:S01]  /*40800*/  LDL.LU.64 R166, [R1+0x5f8] ;  /* 0x0005f80001a67983 */ /* 0x000f220000300a00 */
[----:B-1----:R-:W-:-:S03]  /*40810*/  IADD3 R156, P3, PT, R170, R134, RZ ;  /* 0x00000086aa9c7210 */ /* 0x002fc60007f7e0ff */
[----:B------:R3:W-:Y:S01]  /*40820*/  LDGSTS.E [R141+-0x5da80], desc[UR22][R152.64], P2 ;  /* 0xa2580000988d7fae */ /* 0x0007e200091a1016 */
[----:B------:R-:W-:-:S03]  /*40830*/  IADD3.X R157, PT, PT, R171, R135, RZ, P3, !PT ;  /* 0x00000087ab9d7210 */ /* 0x000fc60001ffe4ff */
[----:B------:R-:W4:Y:S04]  /*40840*/  LDL.LU.64 R170, [R1+0x5f0] ;  /* 0x0005f00001aa7983 */ /* 0x000f280000300a00 */
[----:B------:R1:W-:Y:S04]  /*40850*/  STL.64 [R1+0x4a8], R156 ;  /* 0x0004a89c01007387 */ /* 0x0003e80000100a00 */
[----:B------:R1:W-:Y:S04]  /*40860*/  LDGSTS.E [R141+-0x5d680], desc[UR22][R142.64], P2 ;  /* 0xa29800008e8d7fae */ /* 0x0003e800091a1016 */
[----:B------:R1:W-:Y:S01]  /*40870*/  LDGSTS.E [R141+-0x5d280], desc[UR22][R156.64], P2 ;  /* 0xa2d800009c8d7fae */ /* 0x0003e200091a1016 */
[----:B---3--:R-:W-:-:S05]  /*40880*/  IADD3 R152, P3, PT, R164, R134, RZ ;  /* 0x00000086a4987210 */ /* 0x008fca0007f7e0ff */
[----:B------:R-:W-:-:S05]  /*40890*/  IMAD.X R153, R165, 0x1, R135, P3 ;  /* 0x00000001a5997824 */ /* 0x000fca00018e0687 */
[----:B------:R2:W-:Y:S04]  /*408a0*/  STL.64 [R1+0x4e8], R152 ;  /* 0x0004e89801007387 */ /* 0x0005e80000100a00 */
[----:B------:R-:W3:Y:S01]  /*408b0*/  LDL.LU.64 R164, [R1+0x5e8] ;  /* 0x0005e80001a47983 */ /* 0x000ee20000300a00 */
[----:B-1----:R-:W-:-:S03]  /*408c0*/  IADD3 R142, P3, PT, R162, R134, RZ ;  /* 0x00000086a28e7210 */ /* 0x002fc60007f7e0ff */
[----:B------:R2:W-:Y:S02]  /*408d0*/  LDGSTS.E [R141+-0x5ce80], desc[UR22][R152.64], P2 ;  /* 0xa3180000988d7fae */ /* 0x0005e400091a1016 */
[----:B------:R-:W-:Y:S01]  /*408e0*/  IMAD.X R143, R163, 0x1, R135, P3 ;  /* 0x00000001a38f7824 */ /* 0x000fe200018e0687 */
[----:B------:R-:W-:-:S04]  /*408f0*/  IADD3 R156, P3, PT, R174, R134, RZ ;  /* 0x00000086ae9c7210 */ /* 0x000fc80007f7e0ff */
[----:B------:R1:W-:Y:S01]  /*40900*/  STL.64 [R1+0x528], R142 ;  /* 0x0005288e01007387 */ /* 0x0003e20000100a00 */
[----:B------:R-:W-:-:S03]  /*40910*/  IMAD.X R157, R175, 0x1, R135, P3 ;  /* 0x00000001af9d7824 */ /* 0x000fc600018e0687 */
[----:B------:R-:W3:Y:S04]  /*40920*/  LDL.LU.64 R162, [R1+0x5e0] ;  /* 0x0005e00001a27983 */ /* 0x000ee80000300a00 */
[----:B------:R1:W-:Y:S04]  /*40930*/  LDGSTS.E [R141+-0x5ca80], desc[UR22][R142.64], P2 ;  /* 0xa35800008e8d7fae */ /* 0x0003e800091a1016 */
[----:B------:R-:W3:Y:S01]  /*40940*/  LDL.LU.64 R174, [R1+0x5d8] ;  /* 0x0005d80001ae7983 */ /* 0x000ee20000300a00 */
[----:B--2---:R-:W-:-:S03]  /*40950*/  IADD3 R152, P3, PT, R160, R134, RZ ;  /* 0x00000086a0987210 */ /* 0x004fc60007f7e0ff */
[----:B------:R-:W-:Y:S01]  /*40960*/  LDGSTS.E [R141+-0x5c680], desc[UR22][R156.64], P2 ;  /* 0xa39800009c8d7fae */ /* 0x000fe200091a1016 */
[----:B------:R-:W-:Y:S02]  /*40970*/  IADD3.X R153, PT, PT, R161, R135, RZ, P3, !PT ;  /* 0x00000087a1997210 */ /* 0x000fe40001ffe4ff */
[-C--:B-1----:R-:W-:Y:S01]  /*40980*/  IADD3 R142, P3, PT, R158, R134.reuse, RZ ;  /* 0x000000869e8e7210 */ /* 0x082fe20007f7e0ff */
[----:B------:R1:W-:Y:S04]  /*40990*/  STL.64 [R1+0x568], R156 ;  /* 0x0005689c01007387 */ /* 0x0003e80000100a00 */
[----:B------:R-:W-:Y:S01]  /*409a0*/  IMAD.X R143, R159, 0x1, R135, P3 ;  /* 0x000000019f8f7824 */ /* 0x000fe200018e0687 */
[----:B------:R4:W-:Y:S04]  /*409b0*/  STL.64 [R1+0x618], R152 ;  /* 0x0006189801007387 */ /* 0x0009e80000100a00 */
[----:B------:R-:W2:Y:S04]  /*409c0*/  LDL.LU.64 R158, [R1+0x5d0] ;  /* 0x0005d000019e7983 */ /* 0x000ea80000300a00 */
[----:B------:R4:W-:Y:S01]  /*409d0*/  STL.64 [R1+0x610], R142 ;  /* 0x0006108e01007387 */ /* 0x0009e20000100a00 */
[----:B------:R-:W-:-:S03]  /*409e0*/  IADD3 R160, P3, PT, R172, R134, RZ ;  /* 0x00000086aca07210 */ /* 0x000fc60007f7e0ff */
[----:B-1----:R-:W2:Y:S02]  /*409f0*/  LDL.LU.64 R156, [R1+0x5c8] ;  /* 0x0005c800019c7983 */ /* 0x002ea40000300a00 */
[----:B------:R-:W-:Y:S02]  /*40a00*/  IMAD.X R161, R173, 0x1, R135, P3 ;  /* 0x00000001ada17824 */ /* 0x000fe400018e0687 */
[----:B------:R4:W-:Y:S04]  /*40a10*/  LDGSTS.E [R141+-0x5c280], desc[UR22][R152.64], P2 ;  /* 0xa3d80000988d7fae */ /* 0x0009e800091a1016 */
[----:B------:R-:W2:Y:S04]  /*40a20*/  LDL.LU.64 R172, [R1+0x5c0] ;  /* 0x0005c00001ac7983 */ /* 0x000ea80000300a00 */
[----:B------:R1:W-:Y:S01]  /*40a30*/  LDGSTS.E [R141+-0x5be80], desc[UR22][R142.64], P2 ;  /* 0xa41800008e8d7fae */ /* 0x0003e200091a1016 */
[----:B----4-:R-:W-:-:S03]  /*40a40*/  IADD3 R152, P3, PT, R168, R134, RZ ;  /* 0x00000086a8987210 */ /* 0x010fc60007f7e0ff */
[----:B------:R4:W-:Y:S02]  /*40a50*/  STL.64 [R1+0x628], R160 ;  /* 0x000628a001007387 */ /* 0x0009e40000100a00 */
[----:B------:R-:W-:Y:S02]  /*40a60*/  IMAD.X R153, R169, 0x1, R135, P3 ;  /* 0x00000001a9997824 */ /* 0x000fe400018e0687 */
[----:B------:R4:W-:Y:S01]  /*40a70*/  LDGSTS.E [R141+-0x5ba80], desc[UR22][R160.64], P2 ;  /* 0xa4580000a08d7fae */ /* 0x0009e200091a1016 */
[----:B-1----:R-:W-:-:S03]  /*40a80*/  IADD3 R142, P3, PT, R166, R134, RZ ;  /* 0x00000086a68e7210 */ /* 0x002fc60007f7e0ff */
[----:B------:R3:W-:Y:S01]  /*40a90*/  STL.64 [R1+0xad0], R152 ;  /* 0x000ad09801007387 */ /* 0x0007e20000100a00 */
[----:B------:R-:W-:-:S03]  /*40aa0*/  IADD3.X R143, PT, PT, R167, R135, RZ, P3, !PT ;  /* 0x00000087a78f7210 */ /* 0x000fc60001ffe4ff */
[----:B------:R-:W2:Y:S04]  /*40ab0*/  LDL.LU.64 R168, [R1+0x5b8] ;  /* 0x0005b80001a87983 */ /* 0x000ea80000300a00 */
[----:B------:R1:W-:Y:S04]  /*40ac0*/  STL.64 [R1+0xaf0], R142 ;  /* 0x000af08e01007387 */ /* 0x0003e80000100a00 */
[----:B------:R-:W2:Y:S01]  /*40ad0*/  LDL.LU.64 R166, [R1+0x5b0] ;  /* 0x0005b00001a67983 */ /* 0x000ea20000300a00 */
[----:B----4-:R-:W-:-:S03]  /*40ae0*/  IADD3 R160, P3, PT, R170, R134, RZ ;  /* 0x00000086aaa07210 */ /* 0x010fc60007f7e0ff */
[----:B------:R3:W-:Y:S02]  /*40af0*/  LDGSTS.E [R141+-0x5b680], desc[UR22][R152.64], P2 ;  /* 0xa4980000988d7fae */ /* 0x0007e400091a1016 */
[----:B------:R-:W-:Y:S02]  /*40b00*/  IMAD.X R161, R171, 0x1, R135, P3 ;  /* 0x00000001aba17824 */ /* 0x000fe400018e0687 */
        /* <DEDUP_REMOVED lines=13> */
[----:B------:R-:W-:-:S03]  /*40be0*/  IADD3.X R161, PT, PT, R175, R135, RZ, P3, !PT ;  /* 0x00000087afa17210 */ /* 0x000fc60001ffe4ff */
[----:B------:R-:W3:Y:S04]  /*40bf0*/  LDL.LU.64 R162, [R1+0x598] ;  /* 0x0005980001a27983 */ /* 0x000ee80000300a00 */
[----:B------:R1:W-:Y:S04]  /*40c00*/  LDGSTS.E [R141+-0x5a680], desc[UR22][R142.64], P2 ;  /* 0xa59800008e8d7fae */ /* 0x0003e800091a1016 */
[----:B------:R1:W-:Y:S01]  /*40c10*/  LDGSTS.E [R141+-0x5a280], desc[UR22][R160.64], P2 ;  /* 0xa5d80000a08d7fae */ /* 0x0003e200091a1016 */
[----:B--2---:R-:W-:-:S05]  /*40c20*/  IADD3 R152, P3, PT, R158, R134, RZ ;  /* 0x000000869e987210 */ /* 0x004fca0007f7e0ff */
[----:B------:R-:W-:Y:S02]  /*40c30*/  IMAD.X R153, R159, 0x1, R135, P3 ;  /* 0x000000019f997824 */ /* 0x000fe400018e0687 */
[----:B------:R-:W2:Y:S01]  /*40c40*/  LDL.LU.64 R158, [R1+0x658] ;  /* 0x00065800019e7983 */ /* 0x000ea20000300a00 */
[----:B-1----:R-:W-:-:S03]  /*40c50*/  IADD3 R142, P3, PT, R156, R134, RZ ;  /* 0x000000869c8e7210 */ /* 0x002fc60007f7e0ff */
[----:B------:R1:W-:Y:S02]  /*40c60*/  STL.64 [R1+0xba0], R160 ;  /* 0x000ba0a001007387 */ /* 0x0003e40000100a00 */
[----:B------:R-:W-:Y:S02]  /*40c70*/  IMAD.X R143, R157, 0x1, R135, P3 ;  /* 0x000000019d8f7824 */ /* 0x000fe400018e0687 */
[----:B------:R1:W-:Y:S04]  /*40c80*/  STL.64 [R1+0xbd8], R152 ;  /* 0x000bd89801007387 */ /* 0x0003e80000100a00 */
[----:B------:R-:W2:Y:S01]  /*40c90*/  LDL.LU.64 R156, [R1+0x660] ;  /* 0x00066000019c7983 */ /* 0x000ea20000300a00 */
[----:B-1----:R-:W-:-:S03]  /*40ca0*/  IADD3 R160, P3, PT, R172, R134, RZ ;  /* 0x00000086aca07210 */ /* 0x002fc60007f7e0ff */
[----:B------:R1:W-:Y:S04]  /*40cb0*/  LDGSTS.E [R141+-0x59e80], desc[UR22][R152.64], P2 ;  /* 0xa6180000988d7fae */ /* 0x0003e800091a1016 */
[----:B------:R1:W-:Y:S01]  /*40cc0*/  STL.64 [R1+0xc10], R142 ;  /* 0x000c108e01007387 */ /* 0x0003e20000100a00 */
[----:B------:R-:W-:-:S03]  /*40cd0*/  IMAD.X R161, R173, 0x1, R135, P3 ;  /* 0x00000001ada17824 */ /* 0x000fc600018e0687 */
[----:B------:R-:W2:Y:S04]  /*40ce0*/  LDL.LU.64 R172, [R1+0x668] ;  /* 0x0006680001ac7983 */ /* 0x000ea80000300a00 */
[----:B------:R4:W-:Y:S04]  /*40cf0*/  STL.64 [R1+0xc40], R160 ;  /* 0x000c40a001007387 */ /* 0x0009e80000100a00 */
[----:B------:R4:W-:Y:S01]  /*40d00*/  LDGSTS.E [R141+-0x59a80], desc[UR22][R142.64], P2 ;  /* 0xa65800008e8d7fae */ /* 0x0009e200091a1016 */
[----:B-1----:R-:W-:-:S03]  /*40d10*/  IADD3 R152, P3, PT, R168, R134, RZ ;  /* 0x00000086a8987210 */ /* 0x002fc60007f7e0ff */
[----:B------:R1:W-:Y:S01]  /*40d20*/  LDGSTS.E [R141+-0x59680], desc[UR22][R160.64], P2 ;  /* 0xa6980000a08d7fae */ /* 0x0003e200091a1016 */
[----:B------:R-:W-:-:S03]  /*40d30*/  IADD3.X R153, PT, PT, R169, R135, RZ, P3, !PT ;  /* 0x00000087a9997210 */ /* 0x000fc60001ffe4ff */
[----:B------:R-:W2:Y:S01]  /*40d40*/  LDL.LU.64 R168, [R1+0x670] ;  /* 0x0006700001a87983 */ /* 0x000ea20000300a00 */
[----:B----4-:R-:W-:-:S03]  /*40d50*/  IADD3 R142, P3, PT, R166, R134, RZ ;  /* 0x00000086a68e7210 */ /* 0x010fc60007f7e0ff */
[----:B------:R3:W-:Y:S02]  /*40d60*/  STL.64 [R1+0xc70], R152 ;  /* 0x000c709801007387 */ /* 0x0007e40000100a00 */
[----:B------:R-:W-:Y:S02]  /*40d70*/  IMAD.X R143, R167, 0x1, R135, P3 ;  /* 0x00000001a78f7824 */ /* 0x000fe400018e0687 */
[----:B------:R3:W-:Y:S04]  /*40d80*/  LDGSTS.E [R141+-0x59280], desc[UR22][R152.64], P2 ;  /* 0xa6d80000988d7fae */ /* 0x0007e800091a1016 */
[----:B------:R-:W4:Y:S01]  /*40d90*/  LDL.LU.64 R166, [R1+0x678] ;  /* 0x0006780001a67983 */ /* 0x000f220000300a00 */
[----:B-1----:R-:W-:-:S03]  /*40da0*/  IADD3 R160, P3, PT, R170, R134, RZ ;  /* 0x00000086aaa07210 */ /* 0x002fc60007f7e0ff */
[----:B------:R1:W-:Y:S02]  /*40db0*/  STL.64 [R1+0xc98], R142 ;  /* 0x000c988e01007387 */ /* 0x0003e40000100a00 */
[----:B------:R-:W-:Y:S02]  /*40dc0*/  IMAD.X R161, R171, 0x1, R135, P3 ;  /* 0x00000001aba17824 */ /* 0x000fe400018e0687 */
[----:B------:R-:W4:Y:S04]  /*40dd0*/  LDL.LU.64 R174, [R1+0x680] ;  /* 0x0006800001ae7983 */ /* 0x000f280000300a00 */
[----:B------:R-:W-:Y:S04]  /*40de0*/  STL.64 [R1+0xcc0], R160 ;  /* 0x000cc0a001007387 */ /* 0x000fe80000100a00 */
[----:B------:R1:W-:Y:S04]  /*40df0*/  LDGSTS.E [R141+-0x58e80], desc[UR22][R142.64], P2 ;  /* 0xa71800008e8d7fae */ /* 0x0003e800091a1016 */
[----:B------:R-:W-:Y:S01]  /*40e00*/  LDGSTS.E [R141+-0x58a80], desc[UR22][R160.64], P2 ;  /* 0xa7580000a08d7fae */ /* 0x000fe200091a1016 */
[----:B------:R-:W-:Y:S01]  /*40e10*/  VIADD R140, R140, 0x100000 ;  /* 0x001000008c8c7836 */ /* 0x000fe20000000000 */
[----:B---3--:R-:W-:-:S05]  /*40e20*/  IADD3 R152, P3, PT, R164, R134, RZ ;  /* 0x00000086a4987210 */ /* 0x008fca0007f7e0ff */
[----:B------:R-:W-:Y:S02]  /*40e30*/  IMAD.X R153, R165, 0x1, R135, P3 ;  /* 0x00000001a5997824 */ /* 0x000fe400018e0687 */
[----:B------:R-:W3:Y:S04]  /*40e40*/  LDL.LU.64 R164, [R1+0x688] ;  /* 0x0006880001a47983 */ /* 0x000ee80000300a00 */
[----:B------:R2:W-:Y:S01]  /*40e50*/  STL.64 [R1+0xce0], R152 ;  /* 0x000ce09801007387 */ /* 0x0005e20000100a00 */
[----:B-1----:R-:W-:-:S03]  /*40e60*/  IADD3 R142, P3, PT, R162, R134, RZ ;  /* 0x00000086a28e7210 */ /* 0x002fc60007f7e0ff */
[----:B------:R2:W-:Y:S01]  /*40e70*/  LDGSTS.E [R141+-0x58680], desc[UR22][R152.64], P2 ;  /* 0xa7980000988d7fae */ /* 0x0005e200091a1016 */
[----:B------:R-:W-:-:S03]  /*40e80*/  IADD3.X R143, PT, PT, R163, R135, RZ, P3, !PT ;  /* 0x00000087a38f7210 */ /* 0x000fc60001ffe4ff */
[----:B------:R-:W3:Y:S04]  /*40e90*/  LDL.LU.64 R162, [R1+0x690] ;  /* 0x0006900001a27983 */ /* 0x000ee80000300a00 */
[----:B------:R1:W-:Y:S04]  /*40ea0*/  STL.64 [R1+0xd00], R142 ;  /* 0x000d008e01007387 */ /* 0x0003e80000100a00 */
[----:B------:R-:W3:Y:S04]  /*40eb0*/  LDL.LU.64 R170, [R1+0x698] ;  /* 0x0006980001aa7983 */ /* 0x000ee80000300a00 */
[----:B------:R1:W-:Y:S01]  /*40ec0*/  LDGSTS.E [R141+-0x58280], desc[UR22][R142.64], P2 ;  /* 0xa7d800008e8d7fae */ /* 0x0003e200091a1016 */
[----:B--2---:R-:W-:-:S05]  /*40ed0*/  IADD3 R152, P3, PT, R158, R134, RZ ;  /* 0x000000869e987210 */ /* 0x004fca0007f7e0ff */
[----:B------:R-:W-:Y:S01]  /*40ee0*/  IMAD.X R153, R159, 0x1, R135, P3 ;  /* 0x000000019f997824 */ /* 0x000fe200018e0687 */
[----:B-1----:R-:W-:-:S04]  /*40ef0*/  IADD3 R142, P3, PT, R156, R134, RZ ;  /* 0x000000869c8e7210 */ /* 0x002fc80007f7e0ff */
[----:B------:R1:W-:Y:S04]  /*40f00*/  STL.64 [R1+0x1f0], R152 ;  /* 0x0001f09801007387 */ /* 0x0003e80000100a00 */
[----:B------:R-:W2:Y:S01]  /*40f10*/  LDL.LU.64 R160, [R1+0x6a0] ;  /* 0x0006a00001a07983 */ /* 0x000ea20000300a00 */
[----:B------:R-:W-:-:S03]  /*40f20*/  IMAD.X R143, R157, 0x1, R135, P3 ;  /* 0x000000019d8f7824 */ /* 0x000fc600018e0687 */
[----:B------:R1:W-:Y:S04]  /*40f30*/  LDGSTS.E [R140+-0x5fe00], desc[UR22][R152.64], P2 ;  /* 0xa0200000988c7fae */ /* 0x0003e800091a1016 */
[----:B------:R4:W-:Y:S01]  /*40f40*/  STL.64 [R1+0x230], R142 ;  /* 0x0002308e01007387 */ /* 0x0009e20000100a00 */
[----:B------:R-:W-:-:S03]  /*40f50*/  IADD3 R156, P3, PT, R172, R134, RZ ;  /* 0x00000086ac9c7210 */ /* 0x000fc60007f7e0ff */
[----:B------:R-:W2:Y:S01]  /*40f60*/  LDL.LU.64 R158, [R1+0x6a8] ;  /* 0x0006a800019e7983 */ /* 0x000ea20000300a00 */
[----:B------:R-:W-:-:S03]  /*40f70*/  IADD3.X R157, PT, PT, R173, R135, RZ, P3, !PT ;  /* 0x00000087ad9d7210 */ /* 0x000fc60001ffe4ff */
[----:B------:R-:W2:Y:S04]  /*40f80*/  LDL.LU.64 R172, [R1+0x750] ;  /* 0x0007500001ac7983 */ /* 0x000ea80000300a00 */
[----:B------:R4:W-:Y:S01]  /*40f90*/  LDGSTS.E [R140+-0x5fa00], desc[UR22][R142.64], P2 ;  /* 0xa06000008e8c7fae */ /* 0x0009e200091a1016 */
[----:B-1----:R-:W-:-:S03]  /*40fa0*/  IADD3 R152, P3, PT, R168, R134, RZ ;  /* 0x00000086a8987210 */ /* 0x002fc60007f7e0ff */
[----:B------:R1:W-:Y:S02]  /*40fb0*/  STL.64 [R1+0x270], R156 ;  /* 0x0002709c01007387 */ /* 0x0003e40000100a00 */
[----:B------:R-:W-:Y:S02]  /*40fc0*/  IMAD.X R153, R169, 0x1, R135, P3 ;  /* 0x00000001a9997824 */ /* 0x000fe400018e0687 */
[----:B------:R1:W-:Y:S04]  /*40fd0*/  LDGSTS.E [R140+-0x5f600], desc[UR22][R156.64], P2 ;  /* 0xa0a000009c8c7fae */ /* 0x0003e800091a1016 */
[----:B------:R3:W-:Y:S01]  /*40fe0*/  STL.64 [R1+0x2b0], R152 ;  /* 0x0002b09801007387 */ /* 0x0007e20000100a00 */
[----:B----4-:R-:W-:-:S03]  /*40ff0*/  IADD3 R142, P3, PT, R166, R134, RZ ;  /* 0x00000086a68e7210 */ /* 0x010fc60007f7e0ff */
[----:B------:R-:W4:Y:S02]  /*41000*/  LDL.LU.64 R168, [R1+0x748] ;  /* 0x0007480001a87983 */ /* 0x000f240000300a00 */
[----:B------:R-:W-:Y:S02]  /*41010*/  IMAD.X R143, R167, 0x1, R135, P3 ;  /* 0x00000001a78f7824 */ /* 0x000fe400018e0687 */
[----:B------:R3:W-:Y:S04]  /*41020*/  LDGSTS.E [R140+-0x5f200], desc[UR22][R152.64], P2 ;  /* 0xa0e00000988c7fae */ /* 0x0007e800091a1016 */
[----:B------:R3:W-:Y:S04]  /*41030*/  STL.64 [R1+0x2f0], R142 ;  /* 0x0002f08e01007387 */ /* 0x0007e80000100a00 */
[----:B------:R-:W4:Y:S01]  /*41040*/  LDL.LU.64 R166, [R1+0x740] ;  /* 0x0007400001a67983 */ /* 0x000f220000300a00 */
[----:B-1----:R-:W-:-:S03]  /*41050*/  IADD3 R156, P3, PT, R174, R134, RZ ;  /* 0x00000086ae9c7210 */ /* 0x002fc60007f7e0ff */
[----:B------:R1:W-:Y:S02]  /*41060*/  LDGSTS.E [R140+-0x5ee00], desc[UR22][R142.64], P2 ;  /* 0xa12000008e8c7fae */ /* 0x0003e400091a1016 */
[----:B------:R-:W-:Y:S02]  /*41070*/  IMAD.X R157, R175, 0x1, R135, P3 ;  /* 0x00000001af9d7824 */ /* 0x000fe400018e0687 */
[----:B------:R-:W4:Y:S04]  /*41080*/  LDL.LU.64 R174, [R1+0x738] ;  /* 0x0007380001ae7983 */ /* 0x000f280000300a00 */
[----:B------:R1:W-:Y:S04]  /*41090*/  STL.64 [R1+0x330], R156 ;  /* 0x0003309c01007387 */ /* 0x0003e80000100a00 */
[----:B------:R1:W-:Y:S01]  /*410a0*/  LDGSTS.E [R140+-0x5ea00], desc[UR22][R156.64], P2 ;  /* 0xa16000009c8c7fae */ /* 0x0003e200091a1016 */
[----:B---3--:R-:W-:-:S04]  /*410b0*/  IADD3 R152, P3, PT, R164, R134, RZ ;  /* 0x00000086a4987210 */ /* 0x008fc80007f7e0ff */
[----:B------:R-:W-:-:S05]  /*410c0*/  IADD3.X R153, PT, PT, R165, R135, RZ, P3, !PT ;  /* 0x00000087a5997210 */ /* 0x000fca0001ffe4ff */
[----:B------:R2:W-:Y:S04]  /*410d0*/  STL.64 [R1+0x370], R152 ;  /* 0x0003709801007387 */ /* 0x0005e80000100a00 */
[----:B------:R-:W3:Y:S01]  /*410e0*/  LDL.LU.64 R164, [R1+0x730] ;  /* 0x0007300001a47983 */ /* 0x000ee20000300a00 */
[----:B-1----:R-:W-:-:S03]  /*410f0*/  IADD3 R142, P3, PT, R162, R134, RZ ;  /* 0x00000086a28e7210 */ /* 0x002fc60007f7e0ff */
[----:B------:R2:W-:Y:S02]  /*41100*/  LDGSTS.E [R140+-0x5e600], desc[UR22][R152.64], P2 ;  /* 0xa1a00000988c7fae */ /* 0x0005e400091a1016 */
[----:B------:R-:W-:Y:S01]  /*41110*/  IMAD.X R143, R163, 0x1, R135, P3 ;  /* 0x00000001a38f7824 */ /* 0x000fe200018e0687 */
[----:B------:R-:W-:-:S04]  /*41120*/  IADD3 R156, P3, PT, R170, R134, RZ ;  /* 0x00000086aa9c7210 */ /* 0x000fc80007f7e0ff */
[----:B------:R1:W-:Y:S04]  /*41130*/  STL.64 [R1+0x3b0], R142 ;  /* 0x0003b08e01007387 */ /* 0x0003e80000100a00 */
[----:B------:R-:W3:Y:S01]  /*41140*/  LDL.LU.64 R162, [R1+0x728] ;  /* 0x0007280001a27983 */ /* 0x000ee20000300a00 */
[----:B------:R-:W-:-:S03]  /*41150*/  IMAD.X R157, R171, 0x1, R135, P3 ;  /* 0x00000001ab9d7824 */ /* 0x000fc600018e0687 */
[----:B------:R-:W3:Y:S04]  /*41160*/  LDL.LU.64 R170, [R1+0x720] ;  /* 0x0007200001aa7983 */ /* 0x000ee80000300a00 */
[----:B------:R1:W-:Y:S04]  /*41170*/  LDGSTS.E [R140+-0x5e200], desc[UR22][R142.64], P2 ;  /* 0xa1e000008e8c7fae */ /* 0x0003e800091a1016 */
[----:B------:R1:W-:Y:S04]  /*41180*/  STL.64 [R1+0x3f0], R156 ;  /* 0x0003f09c01007387 */ /* 0x0003e80000100a00 */
[----:B------:R1:W-:Y:S01]  /*41190*/  LDGSTS.E [R140+-0x5de00], desc[UR22][R156.64], P2 ;  /* 0xa22000009c8c7fae */ /* 0x0003e200091a1016 */
[----:B--2---:R-:W-:-:S05]  /*411a0*/  IADD3 R152, P3, PT, R160, R134, RZ ;  /* 0x00000086a0987210 */ /* 0x004fca0007f7e0ff */
[----:B------:R-:W-:Y:S01]  /*411b0*/  IMAD.X R153, R161, 0x1, R135, P3 ;  /* 0x00000001a1997824 */ /* 0x000fe200018e0687 */
[----:B-1----:R-:W-:-:S04]  /*411c0*/  IADD3 R142, P3, PT, R158, R134, RZ ;  /* 0x000000869e8e7210 */ /* 0x002fc80007f7e0ff */
[----:B------:R4:W-:Y:S01]  /*411d0*/  STL.64 [R1+0x430], R152 ;  /* 0x0004309801007387 */ /* 0x0009e20000100a00 */
[----:B------:R-:W-:-:S03]  /*411e0*/  IADD3.X R143, PT, PT, R159, R135, RZ, P3, !PT ;  /* 0x000000879f8f7210 */ /* 0x000fc60001ffe4ff */
[----:B------:R-:W2:Y:S04]  /*411f0*/  LDL.LU.64 R160, [R1+0x718] ;  /* 0x0007180001a07983 */ /* 0x000ea80000300a00 */
[----:B------:R1:W-:Y:S01]  /*41200*/  STL.64 [R1+0x470], R142 ;  /* 0x0004708e01007387 */ /* 0x0003e20000100a00 */
[----:B------:R-:W-:-:S03]  /*41210*/  IADD3 R156, P3, PT, R172, R134, RZ ;  /* 0x00000086ac9c7210 */ /* 0x000fc60007f7e0ff */
[----:B------:R-:W2:Y:S02]  /*41220*/  LDL.LU.64 R158, [R1+0x710] ;  /* 0x00071000019e7983 */ /* 0x000ea40000300a00 */
        /* <DEDUP_REMOVED lines=9> */
[----:B------:R3:W-:Y:S04]  /*412c0*/  STL.64 [R1+0x4f0], R152 ;  /* 0x0004f09801007387 */ /* 0x0007e80000100a00 */
[----:B------:R-:W2:Y:S01]  /*412d0*/  LDL.LU.64 R168, [R1+0x700] ;  /* 0x0007000001a87983 */ /* 0x000ea20000300a00 */
[----:B------:R-:W-:-:S03]  /*412e0*/  IMAD.X R143, R167, 0x1, R135, P3 ;  /* 0x00000001a78f7824 */ /* 0x000fc600018e0687 */
[----:B------:R3:W-:Y:S04]  /*412f0*/  LDGSTS.E [R140+-0x5ce00], desc[UR22][R152.64], P2 ;  /* 0xa3200000988c7fae */ /* 0x0007e800091a1016 */
[----:B------:R1:W-:Y:S04]  /*41300*/  STL.64 [R1+0x530], R142 ;  /* 0x0005308e01007387 */ /* 0x0003e80000100a00 */
[----:B------:R-:W2:Y:S01]  /*41310*/  LDL.LU.64 R166, [R1+0x6f8] ;  /* 0x0006f80001a67983 */ /* 0x000ea20000300a00 */
[----:B----4-:R-:W-:-:S03]  /*41320*/  IADD3 R156, P3, PT, R174, R134, RZ ;  /* 0x00000086ae9c7210 */ /* 0x010fc60007f7e0ff */
[----:B------:R1:W-:Y:S01]  /*41330*/  LDGSTS.E [R140+-0x5ca00], desc[UR22][R142.64], P2 ;  /* 0xa36000008e8c7fae */ /* 0x0003e200091a1016 */
[----:B------:R-:W-:-:S03]  /*41340*/  IADD3.X R157, PT, PT, R175, R135, RZ, P3, !PT ;  /* 0x00000087af9d7210 */ /* 0x000fc60001ffe4ff */
[----:B------:R-:W4:Y:S04]  /*41350*/  LDL.LU.64 R174, [R1+0x6f0] ;  /* 0x0006f00001ae7983 */ /* 0x000f280000300a00 */
[----:B------:R1:W-:Y:S04]  /*41360*/  STL.64 [R1+0x570], R156 ;  /* 0x0005709c01007387 */ /* 0x0003e80000100a00 */
        /* <DEDUP_REMOVED lines=13> */
[----:B------:R-:W3:Y:S04]  /*41440*/  LDL.LU.64 R170, [R1+0x6d8] ;  /* 0x0006d80001aa7983 */ /* 0x000ee80000300a00 */
[----:B------:R1:W-:Y:S04]  /*41450*/  STL.64 [R1+0x630], R156 ;  /* 0x0006309c01007387 */ /* 0x0003e80000100a00 */
[----:B------:R1:W-:Y:S01]  /*41460*/  LDGSTS.E [R140+-0x5ba00], desc[UR22][R156.64], P2 ;  /* 0xa46000009c8c7fae */ /* 0x0003e200091a1016 */
[----:B--2---:R-:W-:-:S04]  /*41470*/  IADD3 R152, P3, PT, R160, R134, RZ ;  /* 0x00000086a0987210 */ /* 0x004fc80007f7e0ff */
[----:B------:R-:W-:Y:S02]  /*41480*/  IADD3.X R153, PT, PT, R161, R135, RZ, P3, !PT ;  /* 0x00000087a1997210 */ /* 0x000fe40001ffe4ff */
[----:B-1----:R-:W-:-:S03]  /*41490*/  IADD3 R142, P3, PT, R158, R134, RZ ;  /* 0x000000869e8e7210 */ /* 0x002fc60007f7e0ff */
[----:B------:R1:W-:Y:S04]  /*414a0*/  STL.64 [R1+0x670], R152 ;  /* 0x0006709801007387 */ /* 0x0003e80000100a00 */
[----:B------:R-:W2:Y:S01]  /*414b0*/  LDL.LU.64 R160, [R1+0x6d0] ;  /* 0x0006d00001a07983 */ /* 0x000ea20000300a00 */
[----:B------:R-:W-:-:S03]  /*414c0*/  IMAD.X R143, R159, 0x1, R135, P3 ;  /* 0x000000019f8f7824 */ /* 0x000fc600018e0687 */
[----:B------:R1:W-:Y:S04]  /*414d0*/  LDGSTS.E [R140+-0x5b600], desc[UR22][R152.64], P2 ;  /* 0xa4a00000988c7fae */ /* 0x0003e800091a1016 */
[----:B------:R1:W-:Y:S01]  /*414e0*/  STL.64 [R1+0x710], R142 ;  /* 0x0007108e01007387 */ /* 0x0003e20000100a00 */
[----:B------:R-:W-:-:S03]  /*414f0*/  IADD3 R156, P3, PT, R172, R134, RZ ;  /* 0x00000086ac9c7210 */ /* 0x000fc60007f7e0ff */
[----:B------:R-:W2:Y:S02]  /*41500*/  LDL.LU.64 R158, [R1+0x6c8] ;  /* 0x0006c800019e7983 */ /* 0x000ea40000300a00 */
[----:B------:R-:W-:Y:S02]  /*41510*/  IMAD.X R157, R173, 0x1, R135, P3 ;  /* 0x00000001ad9d7824 */ /* 0x000fe400018e0687 */
[----:B------:R1:W-:Y:S04]  /*41520*/  LDGSTS.E [R140+-0x5b200], desc[UR22][R142.64], P2 ;  /* 0xa4e000008e8c7fae */ /* 0x0003e800091a1016 */
[----:B------:R4:W-:Y:S01]  /*41530*/  LDGSTS.E [R140+-0x5ae00], desc[UR22][R156.64], P2 ;  /* 0xa52000009c8c7fae */ /* 0x0009e200091a1016 */
[----:B-1----:R-:W-:-:S05]  /*41540*/  IADD3 R152, P3, PT, R168, R134, RZ ;  /* 0x00000086a8987210 */ /* 0x002fca0007f7e0ff */
[----:B------:R-:W-:Y:S02]  /*41550*/  IMAD.X R153, R169, 0x1, R135, P3 ;  /* 0x00000001a9997824 */ /* 0x000fe400018e0687 */
[----:B------:R-:W2:Y:S01]  /*41560*/  LDL.LU.64 R168, [R1+0x6c0] ;  /* 0x0006c00001a87983 */ /* 0x000ea20000300a00 */
[----:B------:R-:W-:-:S03]  /*41570*/  IADD3 R142, P3, PT, R166, R134, RZ ;  /* 0x00000086a68e7210 */ /* 0x000fc60007f7e0ff */
[----:B------:R4:W-:Y:S01]  /*41580*/  STL.64 [R1+0x718], R156 ;  /* 0x0007189c01007387 */ /* 0x0009e20000100a00 */
[----:B------:R-:W-:-:S03]  /*41590*/  IADD3.X R143, PT, PT, R167, R135, RZ, P3, !PT ;  /* 0x00000087a78f7210 */ /* 0x000fc60001ffe4ff */
[----:B------:R3:W-:Y:S04]  /*415a0*/  STL.64 [R1+0x730], R152 ;  /* 0x0007309801007387 */ /* 0x0007e80000100a00 */
[----:B------:R-:W2:Y:S04]  /*415b0*/  LDL.LU.64 R166, [R1+0x6b8] ;  /* 0x0006b80001a67983 */ /* 0x000ea80000300a00 */
[----:B------:R1:W-:Y:S01]  /*415c0*/  STL.64 [R1+0xb10], R142 ;  /* 0x000b108e01007387 */ /* 0x0003e20000100a00 */
[----:B----4-:R-:W-:-:S03]  /*415d0*/  IADD3 R156, P3, PT, R174, R134, RZ ;  /* 0x00000086ae9c7210 */ /* 0x010fc60007f7e0ff */
[----:B------:R-:W4:Y:S02]  /*415e0*/  LDL.LU.64 R172, [R1+0x6b0] ;  /* 0x0006b00001ac7983 */ /* 0x000f240000300a00 */
[----:B------:R-:W-:Y:S02]  /*415f0*/  IMAD.X R157, R175, 0x1, R135, P3 ;  /* 0x00000001af9d7824 */ /* 0x000fe400018e0687 */
[----:B------:R3:W-:Y:S04]  /*41600*/  LDGSTS.E [R140+-0x5aa00], desc[UR22][R152.64], P2 ;  /* 0xa5600000988c7fae */ /* 0x0007e800091a1016 */
[----:B------:R1:W-:Y:S04]  /*41610*/  LDGSTS.E [R140+-0x5a600], desc[UR22][R142.64], P2 ;  /* 0xa5a000008e8c7fae */ /* 0x0003e800091a1016 */
[----:B------:R1:W-:Y:S01]  /*41620*/  LDGSTS.E [R140+-0x5a200], desc[UR22][R156.64], P2 ;  /* 0xa5e000009c8c7fae */ /* 0x0003e200091a1016 */
[----:B---3--:R-:W-:-:S05]  /*41630*/  IADD3 R152, P3, PT, R164, R134, RZ ;  /* 0x00000086a4987210 */ /* 0x008fca0007f7e0ff */
[--C-:B------:R-:W-:Y:S02]  /*41640*/  IMAD.X R153, R165, 0x1, R135.reuse, P3 ;  /* 0x00000001a5997824 */ /* 0x100fe400018e0687 */
[----:B------:R-:W3:Y:S04]  /*41650*/  LDL.LU.64 R164, [R1+0x758] ;  /* 0x0007580001a47983 */ /* 0x000ee80000300a00 */
[----:B------:R1:W-:Y:S02]  /*41660*/  STL.64 [R1+0xb38], R156 ;  /* 0x000b389c01007387 */ /* 0x0003e40000100a00 */
[-C--:B-1----:R-:W-:Y:S02]  /*41670*/  IADD3 R142, P3, PT, R162, R134.reuse, RZ ;  /* 0x00000086a28e7210 */ /* 0x082fe40007f7e0ff */
[----:B------:R2:W-:Y:S03]  /*41680*/  STL.64 [R1+0xb68], R152 ;  /* 0x000b689801007387 */ /* 0x0005e60000100a00 */
[----:B------:R-:W-:Y:S01]  /*41690*/  IMAD.X R143, R163, 0x1, R135, P3 ;  /* 0x00000001a38f7824 */ /* 0x000fe200018e0687 */
[----:B------:R2:W-:Y:S01]  /*416a0*/  LDGSTS.E [R140+-0x59e00], desc[UR22][R152.64], P2 ;  /* 0xa6200000988c7fae */ /* 0x0005e200091a1016 */
[----:B------:R-:W-:-:S03]  /*416b0*/  IADD3 R156, P3, PT, R170, R134, RZ ;  /* 0x00000086aa9c7210 */ /* 0x000fc60007f7e0ff */
[----:B------:R-:W3:Y:S01]  /*416c0*/  LDL.LU.64 R162, [R1+0x760] ;  /* 0x0007600001a27983 */ /* 0x000ee20000300a00 */
[----:B------:R-:W-:-:S03]  /*416d0*/  IADD3.X R157, PT, PT, R171, R135, RZ, P3, !PT ;  /* 0x00000087ab9d7210 */ /* 0x000fc60001ffe4ff */
[----:B------:R1:W-:Y:S04]  /*416e0*/  STL.64 [R1+0xb98], R142 ;  /* 0x000b988e01007387 */ /* 0x0003e80000100a00 */
[----:B------:R-:W3:Y:S04]  /*416f0*/  LDL.LU.64 R170, [R1+0x768] ;  /* 0x0007680001aa7983 */ /* 0x000ee80000300a00 */
[----:B------:R1:W-:Y:S04]  /*41700*/  STL.64 [R1+0xbd0], R156 ;  /* 0x000bd09c01007387 */ /* 0x0003e80000100a00 */
        /* <DEDUP_REMOVED lines=8> */
[----:B------:R1:W-:Y:S04]  /*41790*/  LDGSTS.E [R140+-0x59200], desc[UR22][R152.64], P2 ;  /* 0xa6e00000988c7fae */ /* 0x0003e800091a1016 */
[----:B------:R-:W2:Y:S04]  /*417a0*/  LDL.LU.64 R158, [R1+0x778] ;  /* 0x00077800019e7983 */ /* 0x000ea80000300a00 */
[----:B------:R-:W-:Y:S04]  /*417b0*/  STL.64 [R1+0xc38], R142 ;  /* 0x000c388e01007387 */ /* 0x000fe80000100a00 */
[----:B------:R4:W-:Y:S01]  /*417c0*/  LDGSTS.E [R140+-0x58e00], desc[UR22][R142.64], P2 ;  /* 0xa72000008e8c7fae */ /* 0x0009e200091a1016 */
[----:B------:R-:W-:-:S05]  /*417d0*/  IADD3 R156, P3, PT, R168, R134, RZ ;  /* 0x00000086a89c7210 */ /* 0x000fca0007f7e0ff */
[----:B------:R-:W-:Y:S02]  /*417e0*/  IMAD.X R157, R169, 0x1, R135, P3 ;  /* 0x00000001a99d7824 */ /* 0x000fe400018e0687 */
[----:B------:R-:W2:Y:S01]  /*417f0*/  LDL.LU.64 R168, [R1+0x780] ;  /* 0x0007800001a87983 */ /* 0x000ea20000300a00 */
[----:B-1----:R-:W-:-:S03]  /*41800*/  IADD3 R152, P3, PT, R166, R134, RZ ;  /* 0x00000086a6987210 */ /* 0x002fc60007f7e0ff */
[----:B------:R1:W-:Y:S01]  /*41810*/  STL.64 [R1+0xc68], R156 ;  /* 0x000c689c01007387 */ /* 0x0003e20000100a00 */
[----:B------:R-:W-:-:S03]  /*41820*/  IADD3.X R153, PT, PT, R167, R135, RZ, P3, !PT ;  /* 0x00000087a7997210 */ /* 0x000fc60001ffe4ff */
[----:B------:R-:W-:Y:S04]  /*41830*/  LDGSTS.E [R140+-0x58a00], desc[UR22][R156.64], P2 ;  /* 0xa76000009c8c7fae */ /* 0x000fe800091a1016 */
[----:B------:R-:W2:Y:S04]  /*41840*/  LDL.LU.64 R166, [R1+0x788] ;  /* 0x0007880001a67983 */ /* 0x000ea80000300a00 */
[----:B------:R-:W-:Y:S04]  /*41850*/  STL.64 [R1+0xc90], R152 ;  /* 0x000c909801007387 */ /* 0x000fe80000100a00 */
[----:B-1----:R-:W2:Y:S01]  /*41860*/  LDL.LU.64 R156, [R1+0x790] ;  /* 0x00079000019c7983 */ /* 0x002ea20000300a00 */
[----:B----4-:R-:W-:-:S03]  /*41870*/  IADD3 R142, P3, PT, R172, R134, RZ ;  /* 0x00000086ac8e7210 */ /* 0x010fc60007f7e0ff */
[----:B------:R-:W-:Y:S02]  /*41880*/  LDGSTS.E [R140+-0x58600], desc[UR22][R152.64], P2 ;  /* 0xa7a00000988c7fae */ /* 0x000fe400091a1016 */
[----:B------:R-:W-:-:S05]  /*41890*/  IMAD.X R143, R173, 0x1, R135, P3 ;  /* 0x00000001ad8f7824 */ /* 0x000fca00018e0687 */
[----:B------:R3:W-:Y:S04]  /*418a0*/  STL.64 [R1+0xcb8], R142 ;  /* 0x000cb88e01007387 */ /* 0x0007e80000100a00 */
[----:B------:R3:W-:Y:S04]  /*418b0*/  LDGSTS.E [R140+-0x58200], desc[UR22][R142.64], P2 ;  /* 0xa7e000008e8c7fae */ /* 0x0007e800091a1016 */
[----:B------:R-:W4:Y:S01]  /*418c0*/  LDL.LU.64 R172, [R1+0x798] ;  /* 0x0007980001ac7983 */ /* 0x000f220000300a00 */
[----:B------:R-:W-:Y:S02]  /*418d0*/  IADD3 R139, PT, PT, R139, 0x100000, RZ ;  /* 0x001000008b8b7810 */ /* 0x000fe40007ffe0ff */
[----:B---3--:R-:W-:-:S05]  /*418e0*/  IADD3 R142, P3, PT, R164, R134, RZ ;  /* 0x00000086a48e7210 */ /* 0x008fca0007f7e0ff */
[----:B------:R-:W-:-:S05]  /*418f0*/  IMAD.X R143, R165, 0x1, R135, P3 ;  /* 0x00000001a58f7824 */ /* 0x000fca00018e0687 */
[----:B------:R2:W-:Y:S04]  /*41900*/  STL.64 [R1+0x1f8], R142 ;  /* 0x0001f88e01007387 */ /* 0x0005e80000100a00 */
[----:B------:R-:W3:Y:S01]  /*41910*/  LDL.LU.64 R164, [R1+0x7a0] ;  /* 0x0007a00001a47983 */ /* 0x000ee20000300a00 */
[----:B------:R-:W-:-:S03]  /*41920*/  IADD3 R140, P3, PT, R162, R134, RZ ;  /* 0x00000086a28c7210 */ /* 0x000fc60007f7e0ff */
[----:B------:R2:W-:Y:S02]  /*41930*/  LDGSTS.E [R139+-0x5fd80], desc[UR22][R142.64], P2 ;  /* 0xa02800008e8b7fae */ /* 0x0005e400091a1016 */
[----:B------:R-:W-:Y:S01]  /*41940*/  IMAD.X R141, R163, 0x1, R135, P3 ;  /* 0x00000001a38d7824 */ /* 0x000fe200018e0687 */
[----:B------:R-:W-:-:S04]  /*41950*/  IADD3 R152, P3, PT, R170, R134, RZ ;  /* 0x00000086aa987210 */ /* 0x000fc80007f7e0ff */
[----:B------:R1:W-:Y:S01]  /*41960*/  STL.64 [R1+0x238], R140 ;  /* 0x0002388c01007387 */ /* 0x0003e20000100a00 */
[----:B------:R-:W-:-:S03]  /*41970*/  IMAD.X R153, R171, 0x1, R135, P3 ;  /* 0x00000001ab997824 */ /* 0x000fc600018e0687 */
[----:B------:R-:W3:Y:S04]  /*41980*/  LDL.LU.64 R162, [R1+0x7a8] ;  /* 0x0007a80001a27983 */ /* 0x000ee80000300a00 */
[----:B------:R-:W3:Y:S04]  /*41990*/  LDL.LU.64 R170, [R1+0x7b0] ;  /* 0x0007b00001aa7983 */ /* 0x000ee80000300a00 */
[----:B------:R1:W-:Y:S04]  /*419a0*/  LDGSTS.E [R139+-0x5f980], desc[UR22][R140.64], P2 ;  /* 0xa06800008c8b7fae */ /* 0x0003e800091a1016 */
[----:B------:R1:W-:Y:S04]  /*419b0*/  STL.64 [R1+0x278], R152 ;  /* 0x0002789801007387 */ /* 0x0003e80000100a00 */
[----:B------:R1:W-:Y:S01]  /*419c0*/  LDGSTS.E [R139+-0x5f580], desc[UR22][R152.64], P2 ;  /* 0xa0a80000988b7fae */ /* 0x0003e200091a1016 */
[----:B--2---:R-:W-:-:S05]  /*419d0*/  IADD3 R142, P3, PT, R160, R134, RZ ;  /* 0x00000086a08e7210 */ /* 0x004fca0007f7e0ff */
[----:B------:R-:W-:-:S05]  /*419e0*/  IMAD.X R143, R161, 0x1, R135, P3 ;  /* 0x00000001a18f7824 */ /* 0x000fca00018e0687 */
[----:B------:R2:W-:Y:S04]  /*419f0*/  STL.64 [R1+0x2b8], R142 ;  /* 0x0002b88e01007387 */ /* 0x0005e80000100a00 */
[----:B------:R-:W3:Y:S01]  /*41a00*/  LDL.LU.64 R160, [R1+0x7b8] ;  /* 0x0007b80001a07983 */ /* 0x000ee20000300a00 */
[----:B-1----:R-:W-:-:S03]  /*41a10*/  IADD3 R140, P3, PT, R158, R134, RZ ;  /* 0x000000869e8c7210 */ /* 0x002fc60007f7e0ff */
[----:B------:R2:W-:Y:S02]  /*41a20*/  LDGSTS.E [R139+-0x5f180], desc[UR22][R142.64], P2 ;  /* 0xa0e800008e8b7fae */ /* 0x0005e400091a1016 */
[----:B------:R-:W-:-:S05]  /*41a30*/  IMAD.X R141, R159, 0x1, R135, P3 ;  /* 0x000000019f8d7824 */ /* 0x000fca00018e0687 */
[----:B------:R1:W-:Y:S04]  /*41a40*/  STL.64 [R1+0x2f8], R140 ;  /* 0x0002f88c01007387 */ /* 0x0003e80000100a00 */
[----:B------:R-:W3:Y:S04]  /*41a50*/  LDL.LU.64 R158, [R1+0x7c0] ;  /* 0x0007c000019e7983 */ /* 0x000ee80000300a00 */
[----:B------:R1:W-:Y:S01]  /*41a60*/  LDGSTS.E [R139+-0x5ed80], desc[UR22][R140.64], P2 ;  /* 0xa12800008c8b7fae */ /* 0x0003e200091a1016 */
[----:B------:R-:W-:-:S04]  /*41a70*/  IADD3 R152, P3, PT, R168, R134, RZ ;  /* 0x00000086a8987210 */ /* 0x000fc80007f7e0ff */
[----:B------:R-:W-:Y:S02]  /*41a80*/  IADD3.X R153, PT, PT, R169, R135, RZ, P3, !PT ;  /* 0x00000087a9997210 */ /* 0x000fe40001ffe4ff */
[----:B------:R-:W3:Y:S01]  /*41a90*/  LDL.LU.64 R168, [R1+0x800] ;  /* 0x0008000001a87983 */ /* 0x000ee20000300a00 */
[----:B--2---:R-:W-:-:S03]  /*41aa0*/  IADD3 R142, P3, PT, R166, R134, RZ ;  /* 0x00000086a68e7210 */ /* 0x004fc60007f7e0ff */
[----:B------:R4:W-:Y:S02]  /*41ab0*/  STL.64 [R1+0x338], R152 ;  /* 0x0003389801007387 */ /* 0x0009e40000100a00 */
[----:B------:R-:W-:Y:S02]  /*41ac0*/  IMAD.X R143, R167, 0x1, R135, P3 ;  /* 0x00000001a78f7824 */ /* 0x000fe400018e0687 */
[----:B------:R4:W-:Y:S01]  /*41ad0*/  LDGSTS.E [R139+-0x5e980], desc[UR22][R152.64], P2 ;  /* 0xa1680000988b7fae */ /* 0x0009e200091a1016 */
[----:B-1----:R-:W-:-:S03]  /*41ae0*/  IADD3 R140, P3, PT, R156, R134, RZ ;  /* 0x000000869c8c7210 */ /* 0x002fc60007f7e0ff */
[----:B------:R3:W-:Y:S02]  /*41af0*/  STL.64 [R1+0x378], R142 ;  /* 0x0003788e01007387 */ /* 0x0007e40000100a00 */
[----:B------:R-:W-:Y:S02]  /*41b00*/  IMAD.X R141, R157, 0x1, R135, P3 ;  /* 0x000000019d8d7824 */ /* 0x000fe400018e0687 */
[----:B------:R-:W2:Y:S04]  /*41b10*/  LDL.LU.64 R166, [R1+0x850] ;  /* 0x0008500001a67983 */ /* 0x000ea80000300a00 */
[----:B------:R1:W-:Y:S04]  /*41b20*/  STL.64 [R1+0x3b8], R140 ;  /* 0x0003b88c01007387 */ /* 0x0003e80000100a00 */
[----:B------:R-:W2:Y:S04]  /*41b30*/  LDL.LU.64 R156, [R1+0x848] ;  /* 0x00084800019c7983 */ /* 0x000ea80000300a00 */
[----:B------:R3:W-:Y:S01]  /*41b40*/  LDGSTS.E [R139+-0x5e580], desc[UR22][R142.64], P2 ;  /* 0xa1a800008e8b7fae */ /* 0x0007e200091a1016 */
[----:B----4-:R-:W-:-:S03]  /*41b50*/  IADD3 R152, P3, PT, R172, R134, RZ ;  /* 0x00000086ac987210 */ /* 0x010fc60007f7e0ff */
        /* <DEDUP_REMOVED lines=8> */
[----:B------:R-:W4:Y:S04]  /*41be0*/  LDL.LU.64 R164, [R1+0x838] ;  /* 0x0008380001a47983 */ /* 0x000f280000300a00 */
[----:B------:R3:W-:Y:S01]  /*41bf0*/  LDGSTS.E [R139+-0x5d980], desc[UR22][R142.64], P2 ;  /* 0xa26800008e8b7fae */ /* 0x0007e200091a1016 */
[----:B-1----:R-:W-:-:S05]  /*41c00*/  IADD3 R140, P3, PT, R162, R134, RZ ;  /* 0x00000086a28c7210 */ /* 0x002fca0007f7e0ff */
[----:B------:R-:W-:Y:S01]  /*41c10*/  IMAD.X R141, R163, 0x1, R135, P3 ;  /* 0x00000001a38d7824 */ /* 0x000fe200018e0687 */
[----:B------:R-:W-:-:S04]  /*41c20*/  IADD3 R152, P3, PT, R170, R134, RZ ;  /* 0x00000086aa987210 */ /* 0x000fc80007f7e0ff */
[----:B------:R1:W-:Y:S01]  /*41c30*/  STL.64 [R1+0x478], R140 ;  /* 0x0004788c01007387 */ /* 0x0003e20000100a00 */
[----:B------:R-:W-:-:S03]  /*41c40*/  IMAD.X R153, R171, 0x1, R135, P3 ;  /* 0x00000001ab997824 */ /* 0x000fc600018e0687 */
[----:B------:R-:W4:Y:S04]  /*41c50*/  LDL.LU.64 R162, [R1+0x830] ;  /* 0x0008300001a27983 */ /* 0x000f280000300a00 */
[----:B------:R-:W4:Y:S04]  /*41c60*/  LDL.LU.64 R170, [R1+0x828] ;  /* 0x0008280001aa7983 */ /* 0x000f280000300a00 */
[----:B------:R1:W-:Y:S04]  /*41c70*/  LDGSTS.E [R139+-0x5d580], desc[UR22][R140.64], P2 ;  /* 0xa2a800008c8b7fae */ /* 0x0003e800091a1016 */
[----:B------:R1:W-:Y:S04]  /*41c80*/  STL.64 [R1+0x4b8], R152 ;  /* 0x0004b89801007387 */ /* 0x0003e80000100a00 */
[----:B------:R1:W-:Y:S01]  /*41c90*/  LDGSTS.E [R139+-0x5d180], desc[UR22][R152.64], P2 ;  /* 0xa2e80000988b7fae */ /* 0x0003e200091a1016 */
[----:B---3--:R-:W-:-:S05]  /*41ca0*/  IADD3 R142, P3, PT, R160, R134, RZ ;  /* 0x00000086a08e7210 */ /* 0x008fca0007f7e0ff */
[----:B------:R-:W-:-:S05]  /*41cb0*/  IMAD.X R143, R161, 0x1, R135, P3 ;  /* 0x00000001a18f7824 */ /* 0x000fca00018e0687 */
[----:B------:R2:W-:Y:S04]  /*41cc0*/  STL.64 [R1+0x4f8], R142 ;  /* 0x0004f88e01007387 */ /* 0x0005e80000100a00 */
[----:B------:R-:W3:Y:S01]  /*41cd0*/  LDL.LU.64 R160, [R1+0x820] ;  /* 0x0008200001a07983 */ /* 0x000ee20000300a00 */
[----:B-1----:R-:W-:-:S03]  /*41ce0*/  IADD3 R140, P3, PT, R158, R134, RZ ;  /* 0x000000869e8c7210 */ /* 0x002fc60007f7e0ff */
[----:B------:R2:W-:Y:S01]  /*41cf0*/  LDGSTS.E [R139+-0x5cd80], desc[UR22][R142.64], P2 ;  /* 0xa32800008e8b7fae */ /* 0x0005e200091a1016 */
[----:B------:R-:W-:-:S05]  /*41d00*/  IADD3.X R141, PT, PT, R159, R135, RZ, P3, !PT ;  /* 0x000000879f8d7210 */ /* 0x000fca0001ffe4ff */
[----:B------:R1:W-:Y:S04]  /*41d10*/  STL.64 [R1+0x538], R140 ;  /* 0x0005388c01007387 */ /* 0x0003e80000100a00 */
[----:B------:R-:W3:Y:S01]  /*41d20*/  LDL.LU.64 R158, [R1+0x818] ;  /* 0x00081800019e7983 */ /* 0x000ee20000300a00 */
[----:B------:R-:W-:-:S03]  /*41d30*/  IADD3 R152, P3, PT, R168, R134, RZ ;  /* 0x00000086a8987210 */ /* 0x000fc60007f7e0ff */
[----:B------:R1:W-:Y:S02]  /*41d40*/  LDGSTS.E [R139+-0x5c980], desc[UR22][R140.64], P2 ;  /* 0xa36800008c8b7fae */ /* 0x0003e400091a1016 */
[----:B------:R-:W-:Y:S02]  /*41d50*/  IMAD.X R153, R169, 0x1, R135, P3 ;  /* 0x00000001a9997824 */ /* 0x000fe400018e0687 */
[----:B------:R-:W3:Y:S04]  /*41d60*/  LDL.LU.64 R168, [R1+0x810] ;  /* 0x0008100001a87983 */ /* 0x000ee80000300a00 */
[----:B------:R4:W-:Y:S04]  /*41d70*/  STL.64 [R1+0x578], R152 ;  /* 0x0005789801007387 */ /* 0x0009e80000100a00 */
[----:B------:R4:W-:Y:S01]  /*41d80*/  LDGSTS.E [R139+-0x5c580], desc[UR22][R152.64], P2 ;  /* 0xa3a80000988b7fae */ /* 0x0009e200091a1016 */
[----:B--2---:R-:W-:-:S05]  /*41d90*/  IADD3 R142, P3, PT, R166, R134, RZ ;  /* 0x00000086a68e7210 */ /* 0x004fca0007f7e0ff */
[----:B------:R-:W-:Y:S01]  /*41da0*/  IMAD.X R143, R167, 0x1, R135, P3 ;  /* 0x00000001a78f7824 */ /* 0x000fe200018e0687 */
[----:B-1----:R-:W-:-:S04]  /*41db0*/  IADD3 R140, P3, PT, R156, R134, RZ ;  /* 0x000000869c8c7210 */ /* 0x002fc80007f7e0ff */
[----:B------:R1:W-:Y:S01]  /*41dc0*/  STL.64 [R1+0x5b8], R142 ;  /* 0x0005b88e01007387 */ /* 0x0003e20000100a00 */
[----:B------:R-:W-:-:S03]  /*41dd0*/  IMAD.X R141, R157, 0x1, R135, P3 ;  /* 0x000000019d8d7824 */ /* 0x000fc600018e0687 */
[----:B------:R1:W-:Y:S04]  /*41de0*/  LDGSTS.E [R139+-0x5c180], desc[UR22][R142.64], P2 ;  /* 0xa3e800008e8b7fae */ /* 0x0003e800091a1016 */
[----:B------:R-:W2:Y:S01]  /*41df0*/  LDL.LU.64 R156, [R1+0x808] ;  /* 0x00080800019c7983 */ /* 0x000ea20000300a00 */
[----:B----4-:R-:W-:-:S03]  /*41e00*/  IADD3 R152, P3, PT, R172, R134, RZ ;  /* 0x00000086ac987210 */ /* 0x010fc60007f7e0ff */
[----:B------:R4:W-:Y:S01]  /*41e10*/  STL.64 [R1+0x5f8], R140 ;  /* 0x0005f88c01007387 */ /* 0x0009e20000100a00 */
[----:B------:R-:W-:-:S03]  /*41e20*/  IADD3.X R153, PT, PT, R173, R135, RZ, P3, !PT ;  /* 0x00000087ad997210 */ /* 0x000fc60001ffe4ff */
[----:B------:R-:W2:Y:S04]  /*41e30*/  LDL.LU.64 R166, [R1+0x7f8] ;  /* 0x0007f80001a67983 */ /* 0x000ea80000300a00 */
[----:B------:R4:W-:Y:S04]  /*41e40*/  LDGSTS.E [R139+-0x5bd80], desc[UR22][R140.64], P2 ;  /* 0xa42800008c8b7fae */ /* 0x0009e800091a1016 */
[----:B------:R1:W-:Y:S02]  /*41e50*/  LDGSTS.E [R139+-0x5b980], desc[UR22][R152.64], P2 ;  /* 0xa4680000988b7fae */ /* 0x0003e400091a1016 */
[----:B-1----:R-:W-:-:S05]  /*41e60*/  IADD3 R142, P3, PT, R164, R134, RZ ;  /* 0x00000086a48e7210 */ /* 0x002fca0007f7e0ff */
[----:B------:R-:W-:Y:S02]  /*41e70*/  IMAD.X R143, R165, 0x1, R135, P3 ;  /* 0x00000001a58f7824 */ /* 0x000fe400018e0687 */
[----:B------:R-:W2:Y:S04]  /*41e80*/  LDL.LU.64 R164, [R1+0x7f0] ;  /* 0x0007f00001a47983 */ /* 0x000ea80000300a00 */
[----:B------:R1:W-:Y:S01]  /*41e90*/  STL.64 [R1+0x638], R152 ;  /* 0x0006389801007387 */ /* 0x0003e20000100a00 */
[----:B----4-:R-:W-:-:S03]  /*41ea0*/  IADD3 R140, P3, PT, R162, R134, RZ ;  /* 0x00000086a28c7210 */ /* 0x010fc60007f7e0ff */
[----:B------:R3:W-:Y:S02]  /*41eb0*/  STL.64 [R1+0x678], R142 ;  /* 0x0006788e01007387 */ /* 0x0007e40000100a00 */
[--C-:B------:R-:W-:Y:S01]  /*41ec0*/  IMAD.X R141, R163, 0x1, R135.reuse, P3 ;  /* 0x00000001a38d7824 */ /* 0x100fe200018e0687 */
[----:B-1----:R-:W-:Y:S01]  /*41ed0*/  IADD3 R152, P3, PT, R170, R134, RZ ;  /* 0x00000086aa987210 */ /* 0x002fe20007f7e0ff */
[----:B------:R-:W4:Y:S04]  /*41ee0*/  LDL.LU.64 R162, [R1+0x7e8] ;  /* 0x0007e80001a27983 */ /* 0x000f280000300a00 */
[----:B------:R1:W-:Y:S01]  /*41ef0*/  STL.64 [R1+0x6b8], R140 ;  /* 0x0006b88c01007387 */ /* 0x0003e20000100a00 */
[----:B------:R-:W-:-:S03]  /*41f00*/  IMAD.X R153, R171, 0x1, R135, P3 ;  /* 0x00000001ab997824 */ /* 0x000fc600018e0687 */
[----:B------:R3:W-:Y:S04]  /*41f10*/  LDGSTS.E [R139+-0x5b580], desc[UR22][R142.64], P2 ;  /* 0xa4a800008e8b7fae */ /* 0x0007e800091a1016 */
[----:B------:R-:W4:Y:S04]  /*41f20*/  LDL.LU.64 R172, [R1+0x7e0] ;  /* 0x0007e00001ac7983 */ /* 0x000f280000300a00 */
[----:B------:R1:W-:Y:S04]  /*41f30*/  LDGSTS.E [R139+-0x5b180], desc[UR22][R140.64], P2 ;  /* 0xa4e800008c8b7fae */ /* 0x0003e800091a1016 */
        /* <DEDUP_REMOVED lines=9> */
[----:B------:R-:W-:-:S05]  /*41fd0*/  IMAD.X R141, R159, 0x1, R135, P3 ;  /* 0x000000019f8d7824 */ /* 0x000fca00018e0687 */
        /* <DEDUP_REMOVED lines=9> */
[----:B------:R-:W-:Y:S02]  /*42070*/  IMAD.X R143, R157, 0x1, R135, P3 ;  /* 0x000000019d8f7824 */ /* 0x000fe400018e0687 */
[----:B------:R-:W2:Y:S01]  /*42080*/  LDL.LU.64 R156, [R1+0x860] ;  /* 0x00086000019c7983 */ /* 0x000ea20000300a00 */
[----:B-1----:R-:W-:-:S03]  /*42090*/  IADD3 R140, P3, PT, R166, R134, RZ ;  /* 0x00000086a68c7210 */ /* 0x002fc60007f7e0ff */
[----:B------:R4:W-:Y:S01]  /*420a0*/  LDGSTS.E [R139+-0x59d80], desc[UR22][R142.64], P2 ;  /* 0xa62800008e8b7fae */ /* 0x0009e200091a1016 */
[----:B------:R-:W-:-:S03]  /*420b0*/  IADD3.X R141, PT, PT, R167, R135, RZ, P3, !PT ;  /* 0x00000087a78d7210 */ /* 0x000fc60001ffe4ff */
[----:B------:R4:W-:Y:S04]  /*420c0*/  STL.64 [R1+0x810], R142 ;  /* 0x0008108e01007387 */ /* 0x0009e80000100a00 */
[----:B------:R1:W-:Y:S04]  /*420d0*/  STL.64 [R1+0x838], R140 ;  /* 0x0008388c01007387 */ /* 0x0003e80000100a00 */
[----:B------:R-:W2:Y:S04]  /*420e0*/  LDL.LU.64 R166, [R1+0x870] ;  /* 0x0008700001a67983 */ /* 0x000ea80000300a00 */
[----:B------:R1:W-:Y:S01]  /*420f0*/  LDGSTS.E [R139+-0x59980], desc[UR22][R140.64], P2 ;  /* 0xa66800008c8b7fae */ /* 0x0003e200091a1016 */
[----:B------:R-:W-:-:S05]  /*42100*/  IADD3 R152, P3, PT, R164, R134, RZ ;  /* 0x00000086a4987210 */ /* 0x000fca0007f7e0ff */
[----:B------:R-:W-:-:S05]  /*42110*/  IMAD.X R153, R165, 0x1, R135, P3 ;  /* 0x00000001a5997824 */ /* 0x000fca00018e0687 */
[----:B------:R1:W-:Y:S04]  /*42120*/  STL.64 [R1+0xb60], R152 ;  /* 0x000b609801007387 */ /* 0x0003e80000100a00 */
[----:B------:R-:W2:Y:S04]  /*42130*/  LDL.LU.64 R164, [R1+0x878] ;  /* 0x0008780001a47983 */ /* 0x000ea80000300a00 */
[----:B------:R1:W-:Y:S01]  /*42140*/  LDGSTS.E [R139+-0x59580], desc[UR22][R152.64], P2 ;  /* 0xa6a80000988b7fae */ /* 0x0003e200091a1016 */
[----:B----4-:R-:W-:-:S05]  /*42150*/  IADD3 R142, P3, PT, R162, R134, RZ ;  /* 0x00000086a28e7210 */ /* 0x010fca0007f7e0ff */
[----:B------:R-:W-:Y:S02]  /*42160*/  IMAD.X R143, R163, 0x1, R135, P3 ;  /* 0x00000001a38f7824 */ /* 0x000fe400018e0687 */
[----:B------:R-:W4:Y:S01]  /*42170*/  LDL.LU.64 R162, [R1+0x880] ;  /* 0x0008800001a27983 */ /* 0x000f220000300a00 */
[----:B-1----:R-:W-:-:S03]  /*42180*/  IADD3 R140, P3, PT, R172, R134, RZ ;  /* 0x00000086ac8c7210 */ /* 0x002fc60007f7e0ff */
[----:B------:R3:W-:Y:S02]  /*42190*/  STL.64 [R1+0xb90], R142 ;  /* 0x000b908e01007387 */ /* 0x0007e40000100a00 */
[----:B------:R-:W-:Y:S02]  /*421a0*/  IMAD.X R141, R173, 0x1, R135, P3 ;  /* 0x00000001ad8d7824 */ /* 0x000fe400018e0687 */
[----:B------:R3:W-:Y:S01]  /*421b0*/  LDGSTS.E [R139+-0x59180], desc[UR22][R142.64], P2 ;  /* 0xa6e800008e8b7fae */ /* 0x0007e200091a1016 */
[----:B------:R-:W-:-:S03]  /*421c0*/  IADD3 R152, P3, PT, R170, R134, RZ ;  /* 0x00000086aa987210 */ /* 0x000fc60007f7e0ff */
[----:B------:R1:W-:Y:S01]  /*421d0*/  STL.64 [R1+0xbc8], R140 ;  /* 0x000bc88c01007387 */ /* 0x0003e20000100a00 */
[----:B------:R-:W-:-:S03]  /*421e0*/  IADD3.X R153, PT, PT, R171, R135, RZ, P3, !PT ;  /* 0x00000087ab997210 */ /* 0x000fc60001ffe4ff */
[----:B------:R-:W4:Y:S04]  /*421f0*/  LDL.LU.64 R172, [R1+0x888] ;  /* 0x0008880001ac7983 */ /* 0x000f280000300a00 */
[----:B------:R-:W-:Y:S04]  /*42200*/  STL.64 [R1+0xc00], R152 ;  /* 0x000c009801007387 */ /* 0x000fe80000100a00 */
[----:B------:R1:W-:Y:S04]  /*42210*/  LDGSTS.E [R139+-0x58d80], desc[UR22][R140.64], P2 ;  /* 0xa72800008c8b7fae */ /* 0x0003e800091a1016 */
[----:B------:R-:W-:Y:S01]  /*42220*/  LDGSTS.E [R139+-0x58980], desc[UR22][R152.64], P2 ;  /* 0xa7680000988b7fae */ /* 0x000fe200091a1016 */
[----:B---3--:R-:W-:-:S05]  /*42230*/  IADD3 R142, P3, PT, R160, R134, RZ ;  /* 0x00000086a08e7210 */ /* 0x008fca0007f7e0ff */
[----:B------:R-:W-:Y:S02]  /*42240*/  IMAD.X R143, R161, 0x1, R135, P3 ;  /* 0x00000001a18f7824 */ /* 0x000fe400018e0687 */
[----:B------:R-:W3:Y:S01]  /*42250*/  LDL.LU.64 R160, [R1+0x890] ;  /* 0x0008900001a07983 */ /* 0x000ee20000300a00 */
[----:B-1----:R-:W-:-:S03]  /*42260*/  IADD3 R140, P3, PT, R158, R134, RZ ;  /* 0x000000869e8c7210 */ /* 0x002fc60007f7e0ff */
[----:B------:R1:W-:Y:S02]  /*42270*/  STL.64 [R1+0xc30], R142 ;  /* 0x000c308e01007387 */ /* 0x0003e40000100a00 */
[----:B------:R-:W-:Y:S02]  /*42280*/  IMAD.X R141, R159, 0x1, R135, P3 ;  /* 0x000000019f8d7824 */ /* 0x000fe400018e0687 */
[----:B------:R1:W-:Y:S04]  /*42290*/  LDGSTS.E [R139+-0x58580], desc[UR22][R142.64], P2 ;  /* 0xa7a800008e8b7fae */ /* 0x0003e800091a1016 */
[----:B------:R-:W3:Y:S01]  /*422a0*/  LDL.LU.64 R158, [R1+0x898] ;  /* 0x00089800019e7983 */ /* 0x000ee20000300a00 */
[----:B-1----:R-:W-:-:S03]  /*422b0*/  IADD3 R142, P3, PT, R168, R134, RZ ;  /* 0x00000086a88e7210 */ /* 0x002fc60007f7e0ff */
[----:B------:R2:W-:Y:S02]  /*422c0*/  STL.64 [R1+0xc60], R140 ;  /* 0x000c608c01007387 */ /* 0x0005e40000100a00 */
[----:B------:R-:W-:Y:S02]  /*422d0*/  IMAD.X R143, R169, 0x1, R135, P3 ;  /* 0x00000001a98f7824 */ /* 0x000fe400018e0687 */
[----:B------:R2:W-:Y:S04]  /*422e0*/  LDGSTS.E [R139+-0x58180], desc[UR22][R140.64], P2 ;  /* 0xa7e800008c8b7fae */ /* 0x0005e800091a1016 */
[----:B------:R-:W3:Y:S04]  /*422f0*/  LDL.LU.64 R170, [R1+0x8a0] ;  /* 0x0008a00001aa7983 */ /* 0x000ee80000300a00 */
[----:B------:R1:W-:Y:S01]  /*42300*/  STL.64 [R1+0x200], R142 ;  /* 0x0002008e01007387 */ /* 0x0003e20000100a00 */
[----:B--2---:R-:W-:-:S03]  /*42310*/  IADD3 R140, P3, PT, R156, R134, RZ ;  /* 0x000000869c8c7210 */ /* 0x004fc60007f7e0ff */
[----:B------:R-:W2:Y:S01]  /*42320*/  LDL.LU.64 R168, [R1+0x8a8] ;  /* 0x0008a80001a87983 */ /* 0x000ea20000300a00 */
[----:B------:R-:W-:-:S05]  /*42330*/  IADD3.X R141, PT, PT, R157, R135, RZ, P3, !PT ;  /* 0x000000879d8d7210 */ /* 0x000fca0001ffe4ff */
[----:B------:R4:W-:Y:S04]  /*42340*/  STL.64 [R1+0x240], R140 ;  /* 0x0002408c01007387 */ /* 0x0009e80000100a00 */
[----:B------:R-:W2:Y:S01]  /*42350*/  LDL.LU.64 R156, [R1+0x8b0] ;  /* 0x0008b000019c7983 */ /* 0x000ea20000300a00 */
[----:B------:R-:W-:Y:S01]  /*42360*/  VIADD R138, R138, 0x100000 ;  /* 0x001000008a8a7836 */ /* 0x000fe20000000000 */
[----:B------:R-:W-:-:S04]  /*42370*/  IADD3 R152, P3, PT, R166, R134, RZ ;  /* 0x00000086a6987210 */ /* 0x000fc80007f7e0ff */
[----:B------:R1:W-:Y:S01]  /*42380*/  LDGSTS.E [R138+-0x5fd00], desc[UR22][R142.64], P2 ;  /* 0xa03000008e8a7fae */ /* 0x0003e200091a1016 */
[----:B------:R-:W-:-:S03]  /*42390*/  IMAD.X R153, R167, 0x1, R135, P3 ;  /* 0x00000001a7997824 */ /* 0x000fc600018e0687 */
[----:B------:R4:W-:Y:S04]  /*423a0*/  LDGSTS.E [R138+-0x5f900], desc[UR22][R140.64], P2 ;  /* 0xa07000008c8a7fae */ /* 0x0009e800091a1016 */
[----:B------:R-:W-:Y:S04]  /*423b0*/  STL.64 [R1+0x280], R152 ;  /* 0x0002809801007387 */ /* 0x000fe80000100a00 */
[----:B------:R-:W2:Y:S04]  /*423c0*/  LDL.LU.64 R166, [R1+0x8b8] ;  /* 0x0008b80001a67983 */ /* 0x000ea80000300a00 */
[----:B------:R-:W-:Y:S01]  /*423d0*/  LDGSTS.E [R138+-0x5f500], desc[UR22][R152.64], P2 ;  /* 0xa0b00000988a7fae */ /* 0x000fe200091a1016 */
[----:B-1----:R-:W-:-:S05]  /*423e0*/  IADD3 R142, P3, PT, R164, R134, RZ ;  /* 0x00000086a48e7210 */ /* 0x002fca0007f7e0ff */
[----:B------:R-:W-:-:S05]  /*423f0*/  IMAD.X R143, R165, 0x1, R135, P3 ;  /* 0x00000001a58f7824 */ /* 0x000fca00018e0687 */
[----:B------:R3:W-:Y:S01]  /*42400*/  STL.64 [R1+0x2c0], R142 ;  /* 0x0002c08e01007387 */ /* 0x0007e20000100a00 */
[----:B----4-:R-:W-:-:S03]  /*42410*/  IADD3 R140, P3, PT, R162, R134, RZ ;  /* 0x00000086a28c7210 */ /* 0x010fc60007f7e0ff */
[----:B------:R-:W4:Y:S01]  /*42420*/  LDL.LU.64 R164, [R1+0x8c0] ;  /* 0x0008c00001a47983 */ /* 0x000f220000300a00 */
[----:B------:R-:W-:-:S03]  /*42430*/  IADD3.X R141, PT, PT, R163, R135, RZ, P3, !PT ;  /* 0x00000087a38d7210 */ /* 0x000fc60001ffe4ff */
[----:B------:R3:W-:Y:S04]  /*42440*/  LDGSTS.E [R138+-0x5f100], desc[UR22][R142.64], P2 ;  /* 0xa0f000008e8a7fae */ /* 0x0007e800091a1016 */
[----:B------:R1:W-:Y:S04]  /*42450*/  STL.64 [R1+0x300], R140 ;  /* 0x0003008c01007387 */ /* 0x0003e80000100a00 */
[----:B------:R-:W4:Y:S04]  /*42460*/  LDL.LU.64 R162, [R1+0x8c8] ;  /* 0x0008c80001a27983 */ /* 0x000f280000300a00 */
[----:B------:R1:W-:Y:S01]  /*42470*/  LDGSTS.E [R138+-0x5ed00], desc[UR22][R140.64], P2 ;  /* 0xa13000008c8a7fae */ /* 0x0003e200091a1016 */
[----:B------:R-:W-:-:S05]  /*42480*/  IADD3 R242, P3, PT, R172, R134, RZ ;  /* 0x00000086acf27210 */ /* 0x000fca0007f7e0ff */
[----:B------:R-:W-:Y:S02]  /*42490*/  IMAD.X R243, R173, 0x1, R135, P3 ;  /* 0x00000001adf37824 */ /* 0x000fe400018e0687 */
[----:B------:R-:W4:Y:S04]  /*424a0*/  LDL.LU.64 R172, [R1+0x8d8] ;  /* 0x0008d80001ac7983 */ /* 0x000f280000300a00 */
[----:B------:R-:W-:Y:S01]  /*424b0*/  LDGSTS.E [R138+-0x5e900], desc[UR22][R242.64], P2 ;  /* 0xa1700000f28a7fae */ /* 0x000fe200091a1016 */
[----:B---3--:R-:W-:-:S05]  /*424c0*/  IADD3 R142, P3, PT, R160, R134, RZ ;  /* 0x00000086a08e7210 */ /* 0x008fca0007f7e0ff */
[----:B------:R-:W-:-:S05]  /*424d0*/  IMAD.X R143, R161, 0x1, R135, P3 ;  /* 0x00000001a18f7824 */ /* 0x000fca00018e0687 */
        /* <DEDUP_REMOVED lines=8> */
[----:B------:R1:W-:Y:S01]  /*42560*/  LDGSTS.E [R138+-0x5e100], desc[UR22][R140.64], P2 ;  /* 0xa1f000008c8a7fae */ /* 0x0003e200091a1016 */
[----:B------:R-:W-:-:S03]  /*42570*/  IADD3.X R153, PT, PT, R171, R135, RZ, P3, !PT ;  /* 0x00000087ab997210 */ /* 0x000fc60001ffe4ff */
[----:B------:R-:W3:Y:S01]  /*42580*/  LDL.LU.64 R170, [R1+0x8f0] ;  /* 0x0008f00001aa7983 */ /* 0x000ee20000300a00 */
[----:B--2---:R-:W-:-:S03]  /*42590*/  IADD3 R142, P3, PT, R168, R134, RZ ;  /* 0x00000086a88e7210 */ /* 0x004fc60007f7e0ff */
[----:B------:R2:W-:Y:S02]  /*425a0*/  LDGSTS.E [R138+-0x5dd00], desc[UR22][R152.64], P2 ;  /* 0xa2300000988a7fae */ /* 0x0005e400091a1016 */
[----:B------:R-:W-:Y:S02]  /*425b0*/  IMAD.X R143, R169, 0x1, R135, P3 ;  /* 0x00000001a98f7824 */ /* 0x000fe400018e0687 */
[----:B------:R2:W-:Y:S01]  /*425c0*/  STL.64 [R1+0x400], R152 ;  /* 0x0004009801007387 */ /* 0x0005e20000100a00 */
[----:B-1----:R-:W-:-:S03]  /*425d0*/  IADD3 R140, P3, PT, R156, R134, RZ ;  /* 0x000000869c8c7210 */ /* 0x002fc60007f7e0ff */
[----:B------:R4:W-:Y:S02]  /*425e0*/  STL.64 [R1+0x440], R142 ;  /* 0x0004408e01007387 */ /* 0x0009e40000100a00 */
[----:B------:R-:W-:Y:S02]  /*425f0*/  IMAD.X R141, R157, 0x1, R135, P3 ;  /* 0x000000019d8d7824 */ /* 0x000fe400018e0687 */
[----:B------:R4:W-:Y:S04]  /*42600*/  LDGSTS.E [R138+-0x5d900], desc[UR22][R142.64], P2 ;  /* 0xa27000008e8a7fae */ /* 0x0009e800091a1016 */
[----:B------:R-:W3:Y:S04]  /*42610*/  LDL.LU.64 R156, [R1+0x960] ;  /* 0x00096000019c7983 */ /* 0x000ee80000300a00 */
[----:B------:R1:W-:Y:S04]  /*42620*/  STL.64 [R1+0x480], R140 ;  /* 0x0004808c01007387 */ /* 0x0003e80000100a00 */
[----:B------:R-:W3:Y:S01]  /*42630*/  LDL.LU.64 R168, [R1+0x958] ;  /* 0x0009580001a87983 */ /* 0x000ee20000300a00 */
[----:B--2---:R-:W-:-:S03]  /*42640*/  IADD3 R152, P3, PT, R166, R134, RZ ;  /* 0x00000086a6987210 */ /* 0x004fc60007f7e0ff */
[----:B------:R1:W-:Y:S02]  /*42650*/  LDGSTS.E [R138+-0x5d500], desc[UR22][R140.64], P2 ;  /* 0xa2b000008c8a7fae */ /* 0x0003e400091a1016 */
[----:B------:R-:W-:Y:S02]  /*42660*/  IMAD.X R153, R167, 0x1, R135, P3 ;  /* 0x00000001a7997824 */ /* 0x000fe400018e0687 */
[----:B------:R-:W2:Y:S04]  /*42670*/  LDL.LU.64 R166, [R1+0x950] ;  /* 0x0009500001a67983 */ /* 0x000ea80000300a00 */
[----:B------:R1:W-:Y:S04]  /*42680*/  STL.64 [R1+0x4c0], R152 ;  /* 0x0004c09801007387 */ /* 0x0003e80000100a00 */
[----:B------:R1:W-:Y:S01]  /*42690*/  LDGSTS.E [R138+-0x5d100], desc[UR22][R152.64], P2 ;  /* 0xa2f00000988a7fae */ /* 0x0003e200091a1016 */
[----:B----4-:R-:W-:-:S04]  /*426a0*/  IADD3 R142, P3, PT, R164, R134, RZ ;  /* 0x00000086a48e7210 */ /* 0x010fc80007f7e0ff */
[----:B------:R-:W-:-:S05]  /*426b0*/  IADD3.X R143, PT, PT, R165, R135, RZ, P3, !PT ;  /* 0x00000087a58f7210 */ /* 0x000fca0001ffe4ff */
[----:B------:R3:W-:Y:S01]  /*426c0*/  STL.64 [R1+0x500], R142 ;  /* 0x0005008e01007387 */ /* 0x0007e20000100a00 */
[----:B-1----:R-:W-:-:S03]  /*426d0*/  IADD3 R140, P3, PT, R162, R134, RZ ;  /* 0x00000086a28c7210 */ /* 0x002fc60007f7e0ff */
[----:B------:R-:W4:Y:S02]  /*426e0*/  LDL.LU.64 R164, [R1+0x948] ;  /* 0x0009480001a47983 */ /* 0x000f240000300a00 */
[----:B------:R-:W-:Y:S02]  /*426f0*/  IMAD.X R141, R163, 0x1, R135, P3 ;  /* 0x00000001a38d7824 */ /* 0x000fe400018e0687 */
[----:B------:R3:W-:Y:S04]  /*42700*/  LDGSTS.E [R138+-0x5cd00], desc[UR22][R142.64], P2 ;  /* 0xa33000008e8a7fae */ /* 0x0007e800091a1016 */
[----:B------:R1:W-:Y:S01]  /*42710*/  STL.64 [R1+0x540], R140 ;  /* 0x0005408c01007387 */ /* 0x0003e20000100a00 */
[----:B------:R-:W-:-:S03]  /*42720*/  IADD3 R152, P3, PT, R172, R134, RZ ;  /* 0x00000086ac987210 */ /* 0x000fc60007f7e0ff */
[----:B------:R-:W4:Y:S02]  /*42730*/  LDL.LU.64 R162, [R1+0x940] ;  /* 0x0009400001a27983 */ /* 0x000f240000300a00 */
[----:B------:R-:W-:Y:S02]  /*42740*/  IMAD.X R153, R173, 0x1, R135, P3 ;  /* 0x00000001ad997824 */ /* 0x000fe400018e0687 */
[----:B------:R1:W-:Y:S04]  /*42750*/  LDGSTS.E [R138+-0x5c900], desc[UR22][R140.64], P2 ;  /* 0xa37000008c8a7fae */ /* 0x0003e800091a1016 */
[----:B------:R1:W-:Y:S01]  /*42760*/  LDGSTS.E [R138+-0x5c500], desc[UR22][R152.64], P2 ;  /* 0xa3b00000988a7fae */ /* 0x0003e200091a1016 */
[----:B---3--:R-:W-:-:S05]  /*42770*/  IADD3 R142, P3, PT, R160, R134, RZ ;  /* 0x00000086a08e7210 */ /* 0x008fca0007f7e0ff */
[----:B------:R-:W-:Y:S02]  /*42780*/  IMAD.X R143, R161, 0x1, R135, P3 ;  /* 0x00000001a18f7824 */ /* 0x000fe400018e0687 */
[----:B------:R-:W3:Y:S04]  /*42790*/  LDL.LU.64 R160, [R1+0x938] ;  /* 0x0009380001a07983 */ /* 0x000ee80000300a00 */
[----:B------:R1:W-:Y:S02]  /*427a0*/  STL.64 [R1+0x580], R152 ;  /* 0x0005809801007387 */ /* 0x0003e40000100a00 */
[----:B-1----:R-:W-:Y:S02]  /*427b0*/  IADD3 R140, P3, PT, R158, R134, RZ ;  /* 0x000000869e8c7210 */ /* 0x002fe40007f7e0ff */
[----:B------:R1:W-:Y:S02]  /*427c0*/  STL.64 [R1+0x5c0], R142 ;  /* 0x0005c08e01007387 */ /* 0x0003e40000100a00 */
[----:B------:R-:W-:-:S02]  /*427d0*/  IADD3.X R141, PT, PT, R159, R135, RZ, P3, !PT ;  /* 0x000000879f8d7210 */ /* 0x000fc40001ffe4ff */
[----:B------:R1:W-:Y:S04]  /*427e0*/  LDGSTS.E [R138+-0x5c100], desc[UR22][R142.64], P2 ;  /* 0xa3f000008e8a7fae */ /* 0x0003e800091a1016 */
[----:B------:R-:W3:Y:S01]  /*427f0*/  LDL.LU.64 R158, [R1+0x930] ;  /* 0x00093000019e7983 */ /* 0x000ee20000300a00 */
[----:B------:R-:W-:-:S03]  /*42800*/  IADD3 R152, P3, PT, R170, R134, RZ ;  /* 0x00000086aa987210 */ /* 0x000fc60007f7e0ff */
[----:B------:R1:W-:Y:S04]  /*42810*/  STL.64 [R1+0x600], R140 ;  /* 0x0006008c01007387 */ /* 0x0003e80000100a00 */
[----:B------:R-:W3:Y:S01]  /*42820*/  LDL.LU.64 R172, [R1+0x928] ;  /* 0x0009280001ac7983 */ /* 0x000ee20000300a00 */
[----:B------:R-:W-:-:S03]  /*42830*/  IMAD.X R153, R171, 0x1, R135, P3 ;  /* 0x00000001ab997824 */ /* 0x000fc600018e0687 */
[----:B------:R-:W3:Y:S04]  /*42840*/  LDL.LU.64 R170, [R1+0x920] ;  /* 0x0009200001aa7983 */ /* 0x000ee80000300a00 */
[----:B------:R2:W-:Y:S04]  /*42850*/  STL.64 [R1+0x640], R152 ;  /* 0x0006409801007387 */ /* 0x0005e80000100a00 */
[----:B------:R1:W-:Y:S04]  /*42860*/  LDGSTS.E [R138+-0x5bd00], desc[UR22][R140.64], P2 ;  /* 0xa43000008c8a7fae */ /* 0x0003e800091a1016 */
[----:B------:R2:W-:Y:S01]  /*42870*/  LDGSTS.E [R138+-0x5b900], desc[UR22][R152.64], P2 ;  /* 0xa4700000988a7fae */ /* 0x0005e200091a1016 */
[----:B-1----:R-:W-:-:S05]  /*42880*/  IADD3 R142, P3, PT, R156, R134, RZ ;  /* 0x000000869c8e7210 */ /* 0x002fca0007f7e0ff */
[----:B------:R-:W-:Y:S02]  /*42890*/  IMAD.X R143, R157, 0x1, R135, P3 ;  /* 0x000000019d8f7824 */ /* 0x000fe400018e0687 */
[----:B------:R-:W3:Y:S01]  /*428a0*/  LDL.LU.64 R156, [R1+0x918] ;  /* 0x00091800019c7983 */ /* 0x000ee20000300a00 */
[----:B------:R-:W-:-:S03]  /*428b0*/  IADD3 R140, P3, PT, R168, R134, RZ ;  /* 0x00000086a88c7210 */ /* 0x000fc60007f7e0ff */
[----:B------:R4:W-:Y:S02]  /*428c0*/  LDGSTS.E [R138+-0x5b500], desc[UR22][R142.64], P2 ;  /* 0xa4b000008e8a7fae */ /* 0x0009e400091a1016 */
[----:B------:R-:W-:Y:S02]  /*428d0*/  IMAD.X R141, R169, 0x1, R135, P3 ;  /* 0x00000001a98d7824 */ /* 0x000fe400018e0687 */
[----:B------:R4:W-:Y:S01]  /*428e0*/  STL.64 [R1+0x680], R142 ;  /* 0x0006808e01007387 */ /* 0x0009e20000100a00 */
[----:B--2---:R-:W-:-:S03]  /*428f0*/  IADD3 R152, P3, PT, R166, R134, RZ ;  /* 0x00000086a6987210 */ /* 0x004fc60007f7e0ff */
[----:B------:R1:W-:Y:S04]  /*42900*/  STL.64 [R1+0x6c0], R140 ;  /* 0x0006c08c01007387 */ /* 0x0003e80000100a00 */
[----:B------:R-:W2:Y:S01]  /*42910*/  LDL.LU.64 R168, [R1+0x910] ;  /* 0x0009100001a87983 */ /* 0x000ea20000300a00 */
[----:B------:R-:W-:-:S03]  /*42920*/  IADD3.X R153, PT, PT, R167, R135, RZ, P3, !PT ;  /* 0x00000087a7997210 */ /* 0x000fc60001ffe4ff */
[----:B------:R-:W2:Y:S04]  /*42930*/  LDL.LU.64 R166, [R1+0x908] ;  /* 0x0009080001a67983 */ /* 0x000ea80000300a00 */
[----:B------:R3:W-:Y:S04]  /*42940*/  STL.64 [R1+0x700], R152 ;  /* 0x0007009801007387 */ /* 0x0007e80000100a00 */
[----:B------:R1:W-:Y:S04]  /*42950*/  LDGSTS.E [R138+-0x5b100], desc[UR22][R140.64], P2 ;  /* 0xa4f000008c8a7fae */ /* 0x0003e800091a1016 */
[----:B------:R3:W-:Y:S01]  /*42960*/  LDGSTS.E [R138+-0x5ad00], desc[UR22][R152.64], P2 ;  /* 0xa5300000988a7fae */ /* 0x0007e200091a1016 */
[----:B----4-:R-:W-:-:S05]  /*42970*/  IADD3 R142, P3, PT, R164, R134, RZ ;  /* 0x00000086a48e7210 */ /* 0x010fca0007f7e0ff */
[----:B------:R-:W-:Y:S02]  /*42980*/  IMAD.X R143, R165, 0x1, R135, P3 ;  /* 0x00000001a58f7824 */ /* 0x000fe400018e0687 */
[----:B------:R-:W4:Y:S01]  /*42990*/  LDL.LU.64 R164, [R1+0x900] ;  /* 0x0009000001a47983 */ /* 0x000f220000300a00 */
[----:B-1----:R-:W-:-:S03]  /*429a0*/  IADD3 R140, P3, PT, R162, R134, RZ ;  /* 0x00000086a28c7210 */ /* 0x002fc60007f7e0ff */
[----:B------:R1:W-:Y:S02]  /*429b0*/  STL.64 [R1+0x740], R142 ;  /* 0x0007408e01007387 */ /* 0x0003e40000100a00 */
[----:B------:R-:W-:Y:S02]  /*429c0*/  IMAD.X R141, R163, 0x1, R135, P3 ;  /* 0x00000001a38d7824 */ /* 0x000fe400018e0687 */
[----:B------:R1:W-:Y:S04]  /*429d0*/  LDGSTS.E [R138+-0x5a900], desc[UR22][R142.64], P2 ;  /* 0xa57000008e8a7fae */ /* 0x0003e800091a1016 */
[----:B------:R-:W4:Y:S04]  /*429e0*/  LDL.LU.64 R162, [R1+0x8f8] ;  /* 0x0008f80001a27983 */ /* 0x000f280000300a00 */
[----:B------:R1:W-:Y:S04]  /*429f0*/  STL.64 [R1+0x780], R140 ;  /* 0x0007808c01007387 */ /* 0x0003e80000100a00 */
[----:B------:R1:W-:Y:S01]  /*42a00*/  LDGSTS.E [R138+-0x5a500], desc[UR22][R140.64], P2 ;  /* 0xa5b000008c8a7fae */ /* 0x0003e200091a1016 */
[----:B---3--:R-:W-:-:S05]  /*42a10*/  IADD3 R152, P3, PT, R160, R134, RZ ;  /* 0x00000086a0987210 */ /* 0x008fca0007f7e0ff */
[----:B------:R-:W-:Y:S02]  /*42a20*/  IMAD.X R153, R161, 0x1, R135, P3 ;  /* 0x00000001a1997824 */ /* 0x000fe400018e0687 */
[----:B------:R-:W3:Y:S01]  /*42a30*/  LDL.LU.64 R160, [R1+0x968] ;  /* 0x0009680001a07983 */ /* 0x000ee20000300a00 */
[----:B-1----:R-:W-:-:S03]  /*42a40*/  IADD3 R142, P3, PT, R158, R134, RZ ;  /* 0x000000869e8e7210 */ /* 0x002fc60007f7e0ff */
[----:B------:R1:W-:Y:S01]  /*42a50*/  LDGSTS.E [R138+-0x5a100], desc[UR22][R152.64], P2 ;  /* 0xa5f00000988a7fae */ /* 0x0003e200091a1016 */
[----:B------:R-:W-:Y:S02]  /*42a60*/  IADD3.X R143, PT, PT, R159, R135, RZ, P3, !PT ;  /* 0x000000879f8f7210 */ /* 0x000fe40001ffe4ff */
[-C--:B------:R-:W-:Y:S01]  /*42a70*/  IADD3 R140, P3, PT, R172, R134.reuse, RZ ;  /* 0x00000086ac8c7210 */ /* 0x080fe20007f7e0ff */
[----:B------:R1:W-:Y:S04]  /*42a80*/  STL.64 [R1+0x7c0], R152 ;  /* 0x0007c09801007387 */ /* 0x0003e80000100a00 */
[----:B------:R-:W-:Y:S01]  /*42a90*/  IMAD.X R141, R173, 0x1, R135, P3 ;  /* 0x00000001ad8d7824 */ /* 0x000fe200018e0687 */
[----:B------:R-:W3:Y:S04]  /*42aa0*/  LDL.LU.64 R158, [R1+0x970] ;  /* 0x00097000019e7983 */ /* 0x000ee80000300a00 */
[----:B------:R1:W-:Y:S02]  /*42ab0*/  LDGSTS.E [R138+-0x59d00], desc[UR22][R142.64], P2 ;  /* 0xa63000008e8a7fae */ /* 0x0003e400091a1016 */
[----:B-1----:R-:W-:-:S02]  /*42ac0*/  IADD3 R152, P3, PT, R170, R134, RZ ;  /* 0x00000086aa987210 */ /* 0x002fc40007f7e0ff */
[----:B------:R1:W-:Y:S04]  /*42ad0*/  STL.64 [R1+0x800], R142 ;  /* 0x0008008e01007387 */ /* 0x0003e80000100a00 */
[----:B------:R2:W-:Y:S01]  /*42ae0*/  STL.64 [R1+0x840], R140 ;  /* 0x0008408c01007387 */ /* 0x0005e20000100a00 */
[----:B------:R-:W-:-:S03]  /*42af0*/  IMAD.X R153, R171, 0x1, R135, P3 ;  /* 0x00000001ab997824 */ /* 0x000fc600018e0687 */
[----:B------:R-:W3:Y:S01]  /*42b00*/  LDL.LU.64 R170, [R1+0x978] ;  /* 0x0009780001aa7983 */ /* 0x000ee20000300a00 */
[----:B-1----:R-:W-:-:S03]  /*42b10*/  IADD3 R142, P3, PT, R156, R134, RZ ;  /* 0x000000869c8e7210 */ /* 0x002fc60007f7e0ff */
[----:B------:R1:W-:Y:S02]  /*42b20*/  STL.64 [R1+0x880], R152 ;  /* 0x0008809801007387 */ /* 0x0003e40000100a00 */
[----:B------:R-:W-:Y:S02]  /*42b30*/  IMAD.X R143, R157, 0x1, R135, P3 ;  /* 0x000000019d8f7824 */ /* 0x000fe400018e0687 */
[----:B------:R2:W-:Y:S04]  /*42b40*/  LDGSTS.E [R138+-0x59900], desc[UR22][R140.64], P2 ;  /* 0xa67000008c8a7fae */ /* 0x0005e800091a1016 */
[----:B------:R-:W3:Y:S04]  /*42b50*/  LDL.LU.64 R156, [R1+0x980] ;  /* 0x00098000019c7983 */ /* 0x000ee80000300a00 */
[----:B------:R1:W-:Y:S01]  /*42b60*/  LDGSTS.E [R138+-0x59500], desc[UR22][R152.64], P2 ;  /* 0xa6b00000988a7fae */ /* 0x0003e200091a1016 */
[----:B--2---:R-:W-:-:S03]  /*42b70*/  IADD3 R140, P3, PT, R168, R134, RZ ;  /* 0x00000086a88c7210 */ /* 0x004fc60007f7e0ff */
[----:B------:R4:W-:Y:S01]  /*42b80*/  STL.64 [R1+0x8c0], R142 ;  /* 0x0008c08e01007387 */ /* 0x0009e20000100a00 */
[----:B------:R-:W-:-:S03]  /*42b90*/  IADD3.X R141, PT, PT, R169, R135, RZ, P3, !PT ;  /* 0x00000087a98d7210 */ /* 0x000fc60001ffe4ff */
[----:B------:R4:W-:Y:S01]  /*42ba0*/  LDGSTS.E [R138+-0x59100], desc[UR22][R142.64], P2 ;  /* 0xa6f000008e8a7fae */ /* 0x0009e200091a1016 */
[----:B-1----:R-:W-:-:S03]  /*42bb0*/  IADD3 R152, P3, PT, R166, R134, RZ ;  /* 0x00000086a6987210 */ /* 0x002fc60007f7e0ff */
[----:B------:R-:W2:Y:S02]  /*42bc0*/  LDL.LU.64 R168, [R1+0x990] ;  /* 0x0009900001a87983 */ /* 0x000ea40000300a00 */
[----:B------:R-:W-:Y:S02]  /*42bd0*/  IMAD.X R153, R167, 0x1, R135, P3 ;  /* 0x00000001a7997824 */ /* 0x000fe400018e0687 */
[----:B------:R1:W-:Y:S04]  /*42be0*/  STL.64 [R1+0x910], R140 ;  /* 0x0009108c01007387 */ /* 0x0003e80000100a00 */
[----:B------:R-:W2:Y:S04]  /*42bf0*/  LDL.LU.64 R166, [R1+0x998] ;  /* 0x0009980001a67983 */ /* 0x000ea80000300a00 */
[----:B------:R-:W-:Y:S04]  /*42c00*/  STL.64 [R1+0x940], R152 ;  /* 0x0009409801007387 */ /* 0x000fe80000100a00 */
[----:B------:R1:W-:Y:S04]  /*42c10*/  LDGSTS.E [R138+-0x58d00], desc[UR22][R140.64], P2 ;  /* 0xa73000008c8a7fae */ /* 0x0003e800091a1016 */
[----:B------:R-:W-:Y:S01]  /*42c20*/  LDGSTS.E [R138+-0x58900], desc[UR22][R152.64], P2 ;  /* 0xa7700000988a7fae */ /* 0x000fe200091a1016 */
[----:B------:R-:W-:Y:S01]  /*42c30*/  VIADD R137, R137, 0x100000 ;  /* 0x0010000089897836 */ /* 0x000fe20000000000 */
[----:B----4-:R-:W-:-:S05]  /*42c40*/  IADD3 R142, P3, PT, R164, R134, RZ ;  /* 0x00000086a48e7210 */ /* 0x010fca0007f7e0ff */
[----:B------:R-:W-:-:S05]  /*42c50*/  IMAD.X R143, R165, 0x1, R135, P3 ;  /* 0x00000001a58f7824 */ /* 0x000fca00018e0687 */
[----:B------:R-:W-:Y:S04]  /*42c60*/  STL.64 [R1+0xbc0], R142 ;  /* 0x000bc08e01007387 */ /* 0x000fe80000100a00 */
[----:B------:R-:W4:Y:S01]  /*42c70*/  LDL.LU.64 R164, [R1+0x9a0] ;  /* 0x0009a00001a47983 */ /* 0x000f220000300a00 */
[----:B-1----:R-:W-:-:S03]  /*42c80*/  IADD3 R140, P3, PT, R162, R134, RZ ;  /* 0x00000086a28c7210 */ /* 0x002fc60007f7e0ff */
[----:B------:R-:W-:Y:S02]  /*42c90*/  LDGSTS.E [R138+-0x58500], desc[UR22][R142.64], P2 ;  /* 0xa7b000008e8a7fae */ /* 0x000fe400091a1016 */
[----:B------:R-:W-:-:S05]  /*42ca0*/  IMAD.X R141, R163, 0x1, R135, P3 ;  /* 0x00000001a38d7824 */ /* 0x000fca00018e0687 */
[----:B------:R3:W-:Y:S04]  /*42cb0*/  STL.64 [R1+0xbf8], R140 ;  /* 0x000bf88c01007387 */ /* 0x0007e80000100a00 */
[----:B------:R-:W4:Y:S04]  /*42cc0*/  LDL.LU.64 R162, [R1+0x9a8] ;  /* 0x0009a80001a27983 */ /* 0x000f280000300a00 */
[----:B------:R3:W-:Y:S04]  /*42cd0*/  LDGSTS.E [R138+-0x58100], desc[UR22][R140.64], P2 ;  /* 0xa7f000008c8a7fae */ /* 0x0007e800091a1016 */
[----:B------:R-:W4:Y:S01]  /*42ce0*/  LDL.LU.64 R172, [R1+0x9b0] ;  /* 0x0009b00001ac7983 */ /* 0x000f220000300a00 */
[----:B---3--:R-:W-:-:S04]  /*42cf0*/  IADD3 R140, P3, PT, R160, R134, RZ ;  /* 0x00000086a08c7210 */ /* 0x008fc80007f7e0ff */
[----:B------:R-:W-:-:S05]  /*42d00*/  IADD3.X R141, PT, PT, R161, R135, RZ, P3, !PT ;  /* 0x00000087a18d7210 */ /* 0x000fca0001ffe4ff */
[----:B------:R1:W-:Y:S04]  /*42d10*/  STL.64 [R1+0x208], R140 ;  /* 0x0002088c01007387 */ /* 0x0003e80000100a00 */
[----:B------:R-:W3:Y:S04]  /*42d20*/  LDL.LU.64 R160, [R1+0x9b8] ;  /* 0x0009b80001a07983 */ /* 0x000ee80000300a00 */
[----:B------:R1:W-:Y:S01]  /*42d30*/  LDGSTS.E [R137+-0x5fc80], desc[UR22][R140.64], P2 ;  /* 0xa03800008c897fae */ /* 0x0003e200091a1016 */
[----:B------:R-:W-:-:S05]  /*42d40*/  IADD3 R240, P3, PT, R158, R134, RZ ;  /* 0x000000869ef07210 */ /* 0x000fca0007f7e0ff */
[----:B------:R-:W-:Y:S02]  /*42d50*/  IMAD.X R241, R159, 0x1, R135, P3 ;  /* 0x000000019ff17824 */ /* 0x000fe400018e0687 */
[----:B------:R-:W3:Y:S04]  /*42d60*/  LDL.LU.64 R158, [R1+0x9c0] ;  /* 0x0009c000019e7983 */ /* 0x000ee80000300a00 */
[----:B------:R-:W-:Y:S01]  /*42d70*/  LDGSTS.E [R137+-0x5f880], desc[UR22][R240.64], P2 ;  /* 0xa0780000f0897fae */ /* 0x000fe200091a1016 */
[----:B-1----:R-:W-:-:S05]  /*42d80*/  IADD3 R140, P3, PT, R170, R134, RZ ;  /* 0x00000086aa8c7210 */ /* 0x002fca0007f7e0ff */
[----:B------:R-:W-:-:S05]  /*42d90*/  IMAD.X R141, R171, 0x1, R135, P3 ;  /* 0x00000001ab8d7824 */ /* 0x000fca00018e0687 */
[----:B------:R4:W-:Y:S01]  /*42da0*/  LDGSTS.E [R137+-0x5f480], desc[UR22][R140.64], P2 ;  /* 0xa0b800008c897fae */ /* 0x0009e200091a1016 */
[----:B------:R-:W-:-:S04]  /*42db0*/  IADD3 R138, P3, PT, R156, R134, RZ ;  /* 0x000000869c8a7210 */ /* 0x000fc80007f7e0ff */
[----:B------:R-:W-:Y:S02]  /*42dc0*/  IADD3.X R139, PT, PT, R157, R135, RZ, P3, !PT ;  /* 0x000000879d8b7210 */ /* 0x000fe40001ffe4ff */
[----:B------:R-:W3:Y:S04]  /*42dd0*/  LDL.LU.64 R156, [R1+0x9c8] ;  /* 0x0009c800019c7983 */ /* 0x000ee80000300a00 */
[----:B------:R4:W-:Y:S04]  /*42de0*/  STL.64 [R1+0x288], R140 ;  /* 0x0002888c01007387 */ /* 0x0009e80000100a00 */
[----:B------:R1:W-:Y:S01]  /*42df0*/  STL.64 [R1+0x2c8], R138 ;  /* 0x0002c88a01007387 */ /* 0x0003e20000100a00 */
[----:B--2---:R-:W-:-:S03]  /*42e00*/  IADD3 R244, P3, PT, R168, R134, RZ ;  /* 0x00000086a8f47210 */ /* 0x004fc60007f7e0ff */
[----:B------:R-:W2:Y:S02]  /*42e10*/  LDL.LU.64 R170, [R1+0x9d0] ;  /* 0x0009d00001aa7983 */ /* 0x000ea40000300a00 */
[----:B------:R-:W-:Y:S02]  /*42e20*/  IMAD.X R245, R169, 0x1, R135, P3 ;  /* 0x00000001a9f57824 */ /* 0x000fe400018e0687 */
[----:B------:R1:W-:Y:S01]  /*42e30*/  LDGSTS.E [R137+-0x5f080], desc[UR22][R138.64], P2 ;  /* 0xa0f800008a897fae */ /* 0x0003e200091a1016 */
[----:B------:R-:W-:-:S03]  /*42e40*/  IADD3 R142, P3, PT, R166, R134, RZ ;  /* 0x00000086a68e7210 */ /* 0x000fc60007f7e0ff */
[----:B------:R-:W2:Y:S02]  /*42e50*/  LDL.LU.64 R168, [R1+0x9d8] ;  /* 0x0009d80001a87983 */ /* 0x000ea40000300a00 */
[----:B------:R-:W-:Y:S02]  /*42e60*/  IMAD.X R143, R167, 0x1, R135, P3 ;  /* 0x00000001a78f7824 */ /* 0x000fe400018e0687 */
[----:B------:R-:W-:Y:S04]  /*42e70*/  LDGSTS.E [R137+-0x5ec80], desc[UR22][R244.64], P2 ;  /* 0xa1380000f4897fae */ /* 0x000fe800091a1016 */
[----:B------:R-:W2:Y:S04]  /*42e80*/  LDL.LU.64 R166, [R1+0x9e0] ;  /* 0x0009e00001a67983 */ /* 0x000ea80000300a00 */
[----:B------:R1:W-:Y:S04]  /*42e90*/  STL.64 [R1+0x348], R142 ;  /* 0x0003488e01007387 */ /* 0x0003e80000100a00 */
[----:B------:R1:W-:Y:S01]  /*42ea0*/  LDGSTS.E [R137+-0x5e880], desc[UR22][R142.64], P2 ;  /* 0xa17800008e897fae */ /* 0x0003e200091a1016 */
[----:B----4-:R-:W-:-:S05]  /*42eb0*/  IADD3 R140, P3, PT, R164, R134, RZ ;  /* 0x00000086a48c7210 */ /* 0x010fca0007f7e0ff */
[----:B------:R-:W-:-:S05]  /*42ec0*/  IMAD.X R141, R165, 0x1, R135, P3 ;  /* 0x00000001a58d7824 */ /* 0x000fca00018e0687 */
[----:B------:R3:W-:Y:S04]  /*42ed0*/  STL.64 [R1+0x388], R140 ;  /* 0x0003888c01007387 */ /* 0x0007e80000100a00 */
[----:B------:R-:W4:Y:S01]  /*42ee0*/  LDL.LU.64 R164, [R1+0x9e8] ;  /* 0x0009e80001a47983 */ /* 0x000f220000300a00 */
[----:B-1----:R-:W-:-:S03]  /*42ef0*/  IADD3 R138, P3, PT, R162, R134, RZ ;  /* 0x00000086a28a7210 */ /* 0x002fc60007f7e0ff */
[----:B------:R3:W-:Y:S01]  /*42f00*/  LDGSTS.E [R137+-0x5e480], desc[UR22][R140.64], P2 ;  /* 0xa1b800008c897fae */ /* 0x0007e200091a1016 */
[----:B------:R-:W-:Y:S02]  /*42f10*/  IADD3.X R139, PT, PT, R163, R135, RZ, P3, !PT ;  /* 0x00000087a38b7210 */ /* 0x000fe40001ffe4ff */
[----:B------:R-:W-:-:S03]  /*42f20*/  IADD3 R142, P3, PT, R172, R134, RZ ;  /* 0x00000086ac8e7210 */ /* 0x000fc60007f7e0ff */
[----:B------:R1:W-:Y:S04]  /*42f30*/  STL.64 [R1+0x3c8], R138 ;  /* 0x0003c88a01007387 */ /* 0x0003e80000100a00 */
[----:B------:R-:W4:Y:S01]  /*42f40*/  LDL.LU.64 R162, [R1+0x9f0] ;  /* 0x0009f00001a27983 */ /* 0x000f220000300a00 */
[----:B------:R-:W-:-:S03]  /*42f50*/  IMAD.X R143, R173, 0x1, R135, P3 ;  /* 0x00000001ad8f7824 */ /* 0x000fc600018e0687 */
[----:B------:R1:W-:Y:S04]  /*42f60*/  LDGSTS.E [R137+-0x5e080], desc[UR22][R138.64], P2 ;  /* 0xa1f800008a897fae */ /* 0x0003e800091a1016 */
[----:B------:R1:W-:Y:S01]  /*42f70*/  LDGSTS.E [R137+-0x5dc80], desc[UR22][R142.64], P2 ;  /* 0xa23800008e897fae */ /* 0x0003e200091a1016 */
[----:B---3--:R-:W-:-:S05]  /*42f80*/  IADD3 R140, P3, PT, R160, R134, RZ ;  /* 0x00000086a08c7210 */ /* 0x008fca0007f7e0ff */
[----:B------:R-:W-:Y:S02]  /*42f90*/  IMAD.X R141, R161, 0x1, R135, P3 ;  /* 0x00000001a18d7824 */ /* 0x000fe400018e0687 */
[----:B------:R-:W3:Y:S04]  /*42fa0*/  LDL.LU.64 R160, [R1+0x9f8] ;  /* 0x0009f80001a07983 */ /* 0x000ee80000300a00 */
[----:B------:R1:W-:Y:S04]  /*42fb0*/  STL.64 [R1+0x408], R142 ;  /* 0x0004088e01007387 */ /* 0x0003e80000100a00 */
[----:B------:R2:W-:Y:S04]  /*42fc0*/  STL.64 [R1+0x448], R140 ;  /* 0x0004488c01007387 */ /* 0x0005e80000100a00 */
[----:B------:R2:W-:Y:S01]  /*42fd0*/  LDGSTS.E [R137+-0x5d880], desc[UR22][R140.64], P2 ;  /* 0xa27800008c897fae */ /* 0x0005e200091a1016 */
[----:B-1----:R-:W-:-:S05]  /*42fe0*/  IADD3 R138, P3, PT, R158, R134, RZ ;  /* 0x000000869e8a7210 */ /* 0x002fca0007f7e0ff */
[----:B------:R-:W-:Y:S02]  /*42ff0*/  IMAD.X R139, R159, 0x1, R135, P3 ;  /* 0x000000019f8b7824 */ /* 0x000fe400018e0687 */
[----:B------:R-:W3:Y:S04]  /*43000*/  LDL.LU.64 R158, [R1+0xa00] ;  /* 0x000a0000019e7983 */ /* 0x000ee80000300a00 */
[----:B------:R1:W-:Y:S04]  /*43010*/  STL.64 [R1+0x488], R138 ;  /* 0x0004888a01007387 */ /* 0x0003e80000100a00 */
        /* <DEDUP_REMOVED lines=11> */
[----:B------:R-:W3:Y:S04]  /*430d0*/  LDL.LU.64 R178, [R1+0xa10] ;  /* 0x000a100001b27983 */ /* 0x000ee80000300a00 */
[----:B------:R1:W-:Y:S01]  /*430e0*/  STL.64 [R1+0x548], R138 ;  /* 0x0005488a01007387 */ /* 0x0003e20000100a00 */
[----:B--2---:R-:W-:-:S03]  /*430f0*/  IADD3 R142, P3, PT, R166, R134, RZ ;  /* 0x00000086a68e7210 */ /* 0x004fc60007f7e0ff */
[----:B------:R-:W2:Y:S02]  /*43100*/  LDL.LU.64 R176, [R1+0xa18] ;  /* 0x000a180001b07983 */ /* 0x000ea40000300a00 */
[----:B------:R-:W-:Y:S02]  /*43110*/  IMAD.X R143, R167, 0x1, R135, P3 ;  /* 0x00000001a78f7824 */ /* 0x000fe400018e0687 */
[----:B------:R4:W-:Y:S04]  /*43120*/  LDGSTS.E [R137+-0x5cc80], desc[UR22][R140.64], P2 ;  /* 0xa33800008c897fae */ /* 0x0009e800091a1016 */
[----:B------:R-:W2:Y:S04]  /*43130*/  LDL.LU.64 R174, [R1+0xa20] ;  /* 0x000a200001ae7983 */ /* 0x000ea80000300a00 */
[----:B------:R-:W2:Y:S04]  /*43140*/  LDL.LU.64 R172, [R1+0xa80] ;  /* 0x000a800001ac7983 */ /* 0x000ea80000300a00 */
[----:B------:R3:W-:Y:S04]  /*43150*/  STL.64 [R1+0x588], R142 ;  /* 0x0005888e01007387 */ /* 0x0007e80000100a00 */
[----:B------:R1:W-:Y:S04]  /*43160*/  LDGSTS.E [R137+-0x5c880], desc[UR22][R138.64], P2 ;  /* 0xa37800008a897fae */ /* 0x0003e800091a1016 */
[----:B------:R3:W-:Y:S01]  /*43170*/  LDGSTS.E [R137+-0x5c480], desc[UR22][R142.64], P2 ;  /* 0xa3b800008e897fae */ /* 0x0007e200091a1016 */
[----:B----4-:R-:W-:-:S04]  /*43180*/  IADD3 R140, P3, PT, R164, R134, RZ ;  /* 0x00000086a48c7210 */ /* 0x010fc80007f7e0ff */
[----:B------:R-:W-:-:S05]  /*43190*/  IADD3.X R141, PT, PT, R165, R135, RZ, P3, !PT ;  /* 0x00000087a58d7210 */ /* 0x000fca0001ffe4ff */
[----:B------:R4:W-:Y:S04]  /*431a0*/  STL.64 [R1+0x5c8], R140 ;  /* 0x0005c88c01007387 */ /* 0x0009e80000100a00 */
[----:B------:R-:W2:Y:S01]  /*431b0*/  LDL.LU.64 R170, [R1+0xa78] ;  /* 0x000a780001aa7983 */ /* 0x000ea20000300a00 */
[----:B-1----:R-:W-:-:S03]  /*431c0*/  IADD3 R138, P3, PT, R162, R134, RZ ;  /* 0x00000086a28a7210 */ /* 0x002fc60007f7e0ff */
[----:B------:R-:W2:Y:S02]  /*431d0*/  LDL.LU.64 R168, [R1+0xa70] ;  /* 0x000a700001a87983 */ /* 0x000ea40000300a00 */
[----:B------:R-:W-:Y:S02]  /*431e0*/  IMAD.X R139, R163, 0x1, R135, P3 ;  /* 0x00000001a38b7824 */ /* 0x000fe400018e0687 */
[----:B------:R4:W-:Y:S04]  /*431f0*/  LDGSTS.E [R137+-0x5c080], desc[UR22][R140.64], P2 ;  /* 0xa3f800008c897fae */ /* 0x0009e800091a1016 */
[----:B------:R1:W-:Y:S04]  /*43200*/  STL.64 [R1+0x608], R138 ;  /* 0x0006088a01007387 */ /* 0x0003e80000100a00 */
[----:B------:R-:W2:Y:S04]  /*43210*/  LDL.LU.64 R166, [R1+0xa68] ;  /* 0x000a680001a67983 */ /* 0x000ea80000300a00 */
[----:B------:R-:W2:Y:S04]  /*43220*/  LDL.LU.64 R164, [R1+0xa60] ;  /* 0x000a600001a47983 */ /* 0x000ea80000300a00 */
[----:B------:R1:W-:Y:S01]  /*43230*/  LDGSTS.E [R137+-0x5bc80], desc[UR22][R138.64], P2 ;  /* 0xa43800008a897fae */ /* 0x0003e200091a1016 */
[----:B---3--:R-:W-:-:S05]  /*43240*/  IADD3 R142, P3, PT, R160, R134, RZ ;  /* 0x00000086a08e7210 */ /* 0x008fca0007f7e0ff */
[----:B------:R-:W-:-:S05]  /*43250*/  IMAD.X R143, R161, 0x1, R135, P3 ;  /* 0x00000001a18f7824 */ /* 0x000fca00018e0687 */
[----:B------:R3:W-:Y:S04]  /*43260*/  STL.64 [R1+0x648], R142 ;  /* 0x0006488e01007387 */ /* 0x0007e80000100a00 */
[----:B------:R-:W2:Y:S04]  /*43270*/  LDL.LU.64 R162, [R1+0xa58] ;  /* 0x000a580001a27983 */ /* 0x000ea80000300a00 */
[----:B------:R3:W-:Y:S01]  /*43280*/  LDGSTS.E [R137+-0x5b880], desc[UR22][R142.64], P2 ;  /* 0xa47800008e897fae */ /* 0x0007e200091a1016 */
[----:B----4-:R-:W-:-:S05]  /*43290*/  IADD3 R140, P3, PT, R158, R134, RZ ;  /* 0x000000869e8c7210 */ /* 0x010fca0007f7e0ff */
[----:B------:R-:W-:-:S05]  /*432a0*/  IMAD.X R141, R159, 0x1, R135, P3 ;  /* 0x000000019f8d7824 */ /* 0x000fca00018e0687 */
[----:B------:R2:W-:Y:S04]  /*432b0*/  STL.64 [R1+0x688], R140 ;  /* 0x0006888c01007387 */ /* 0x0005e80000100a00 */
[----:B------:R-:W4:Y:S04]  /*432c0*/  LDL.LU.64 R160, [R1+0xa48] ;  /* 0x000a480001a07983 */ /* 0x000f280000300a00 */
[----:B------:R2:W-:Y:S01]  /*432d0*/  LDGSTS.E [R137+-0x5b480], desc[UR22][R140.64], P2 ;  /* 0xa4b800008c897fae */ /* 0x0005e200091a1016 */
[----:B-1----:R-:W-:-:S04]  /*432e0*/  IADD3 R138, P3, PT, R156, R134, RZ ;  /* 0x000000869c8a7210 */ /* 0x002fc80007f7e0ff */
[----:B------:R-:W-:-:S05]  /*432f0*/  IADD3.X R139, PT, PT, R157, R135, RZ, P3, !PT ;  /* 0x000000879d8b7210 */ /* 0x000fca0001ffe4ff */
[----:B------:R1:W-:Y:S04]  /*43300*/  STL.64 [R1+0x6c8], R138 ;  /* 0x0006c88a01007387 */ /* 0x0003e80000100a00 */
[----:B------:R-:W4:Y:S04]  /*43310*/  LDL.LU.64 R158, [R1+0xa30] ;  /* 0x000a3000019e7983 */ /* 0x000f280000300a00 */
[----:B------:R-:W4:Y:S01]  /*43320*/  LDL.LU.64 R156, [R1+0xa28] ;  /* 0x000a2800019c7983 */ /* 0x000f220000300a00 */
[----:B---3--:R-:W-:-:S03]  /*43330*/  IADD3 R142, P3, PT, R178, R134, RZ ;  /* 0x00000086b28e7210 */ /* 0x008fc60007f7e0ff */
[----:B------:R1:W-:Y:S02]  /*43340*/  LDGSTS.E [R137+-0x5b080], desc[UR22][R138.64], P2 ;  /* 0xa4f800008a897fae */ /* 0x0003e400091a1016 */
[----:B------:R-:W-:Y:S01]  /*43350*/  IMAD.X R143, R179, 0x1, R135, P3 ;  /* 0x00000001b38f7824 */ /* 0x000fe200018e0687 */
[----:B--2---:R-:W-:-:S04]  /*43360*/  IADD3 R140, P3, PT, R176, R134, RZ ;  /* 0x00000086b08c7210 */ /* 0x004fc80007f7e0ff */
[----:B------:R2:W-:Y:S01]  /*43370*/  LDGSTS.E [R137+-0x5ac80], desc[UR22][R142.64], P2 ;  /* 0xa53800008e897fae */ /* 0x0005e200091a1016 */
[--C-:B------:R-:W-:Y:S01]  /*43380*/  IMAD.X R141, R177, 0x1, R135.reuse, P3 ;  /* 0x00000001b18d7824 */ /* 0x100fe200018e0687 */
[-C--:B-1----:R-:W-:Y:S02]  /*43390*/  IADD3 R138, P3, PT, R174, R134.reuse, RZ ;  /* 0x00000086ae8a7210 */ /* 0x082fe40007f7e0ff */
[----:B------:R2:W-:Y:S03]  /*433a0*/  STL.64 [R1+0x708], R142 ;  /* 0x0007088e01007387 */ /* 0x0005e60000100a00 */
[----:B------:R-:W-:Y:S01]  /*433b0*/  IMAD.X R139, R175, 0x1, R135, P3 ;  /* 0x00000001af8b7824 */ /* 0x000fe200018e0687 */
[----:B------:R1:W-:Y:S04]  /*433c0*/  STL.64 [R1+0x748], R140 ;  /* 0x0007488c01007387 */ /* 0x0003e80000100a00 */
[----:B------:R1:W-:Y:S01]  /*433d0*/  LDGSTS.E [R137+-0x5a880], desc[UR22][R140.64], P2 ;  /* 0xa57800008c897fae */ /* 0x0003e200091a1016 */
[----:B--2---:R-:W-:-:S03]  /*433e0*/  IADD3 R142, P3, PT, R172, R134, RZ ;  /* 0x00000086ac8e7210 */ /* 0x004fc60007f7e0ff */
[----:B------:R2:W-:Y:S01]  /*433f0*/  STL.64 [R1+0x788], R138 ;  /* 0x0007888a01007387 */ /* 0x0005e20000100a00 */
[----:B------:R-:W-:-:S03]  /*43400*/  IADD3.X R143, PT, PT, R173, R135, RZ, P3, !PT ;  /* 0x00000087ad8f7210 */ /* 0x000fc60001ffe4ff */
[----:B------:R2:W-:Y:S04]  /*43410*/  LDGSTS.E [R137+-0x5a480], desc[UR22][R138.64], P2 ;  /* 0xa5b800008a897fae */ /* 0x0005e800091a1016 */
[----:B------:R3:W-:Y:S04]  /*43420*/  STL.64 [R1+0x7c8], R142 ;  /* 0x0007c88e01007387 */ /* 0x0007e80000100a00 */
[----:B------:R3:W-:Y:S01]  /*43430*/  LDGSTS.E [R137+-0x5a080], desc[UR22][R142.64], P2 ;  /* 0xa5f800008e897fae */ /* 0x0007e200091a1016 */
[----:B------:R-:W-:Y:S01]  /*43440*/  UMOV UR6, URZ ;  /* 0x000000ff00067c82 */ /* 0x000fe20008000000 */
[----:B-1----:R-:W-:-:S05]  /*43450*/  IADD3 R140, P3, PT, R170, R134, RZ ;  /* 0x00000086aa8c7210 */ /* 0x002fca0007f7e0ff */
[----:B------:R-:W-:Y:S01]  /*43460*/  IMAD.X R141, R171, 0x1, R135, P3 ;  /* 0x00000001ab8d7824 */ /* 0x000fe200018e0687 */
[----:B--2---:R-:W-:-:S04]  /*43470*/  IADD3 R138, P3, PT, R168, R134, RZ ;  /* 0x00000086a88a7210 */ /* 0x004fc80007f7e0ff */
[----:B------:R1:W-:Y:S01]  /*43480*/  LDGSTS.E [R137+-0x59c80], desc[UR22][R140.64], P2 ;  /* 0xa63800008c897fae */ /* 0x0003e200091a1016 */
[--C-:B------:R-:W-:Y:S01]  /*43490*/  IMAD.X R139, R169, 0x1, R135.reuse, P3 ;  /* 0x00000001a98b7824 */ /* 0x100fe200018e0687 */
[-C--:B---3--:R-:W-:Y:S02]  /*434a0*/  IADD3 R142, P3, PT, R166, R134.reuse, RZ ;  /* 0x00000086a68e7210 */ /* 0x088fe40007f7e0ff */
[----:B------:R1:W-:Y:S03]  /*434b0*/  STL.64 [R1+0x808], R140 ;  /* 0x0008088c01007387 */ /* 0x0003e60000100a00 */
[----:B------:R-:W-:Y:S01]  /*434c0*/  IMAD.X R143, R167, 0x1, R135, P3 ;  /* 0x00000001a78f7824 */ /* 0x000fe200018e0687 */
[----:B------:R2:W-:Y:S04]  /*434d0*/  STL.64 [R1+0x848], R138 ;  /* 0x0008488a01007387 */ /* 0x0005e80000100a00 */
[----:B------:R2:W-:Y:S01]  /*434e0*/  LDGSTS.E [R137+-0x59880], desc[UR22][R138.64], P2 ;  /* 0xa67800008a897fae */ /* 0x0005e200091a1016 */
[----:B-1----:R-:W-:-:S03]  /*434f0*/  IADD3 R140, P3, PT, R164, R134, RZ ;  /* 0x00000086a48c7210 */ /* 0x002fc60007f7e0ff */
[----:B------:R4:W-:Y:S01]  /*43500*/  STL.64 [R1+0x888], R142 ;  /* 0x0008888e01007387 */ /* 0x0009e20000100a00 */
[----:B------:R-:W-:-:S03]  /*43510*/  IADD3.X R141, PT, PT, R165, R135, RZ, P3, !PT ;  /* 0x00000087a58d7210 */ /* 0x000fc60001ffe4ff */
[----:B------:R4:W-:Y:S01]  /*43520*/  LDGSTS.E [R137+-0x59480], desc[UR22][R142.64], P2 ;  /* 0xa6b800008e897fae */ /* 0x0009e200091a1016 */
[----:B--2---:R-:W-:-:S03]  /*43530*/  IADD3 R138, P3, PT, R162, R134, RZ ;  /* 0x00000086a28a7210 */ /* 0x004fc60007f7e0ff */
[----:B------:R1:W-:Y:S02]  /*43540*/  STL.64 [R1+0x8c8], R140 ;  /* 0x0008c88c01007387 */ /* 0x0003e40000100a00 */
[----:B------:R-:W-:Y:S02]  /*43550*/  IMAD.X R139, R163, 0x1, R135, P3 ;  /* 0x00000001a38b7824 */ /* 0x000fe400018e0687 */
[----:B------:R1:W-:Y:S04]  /*43560*/  LDGSTS.E [R137+-0x59080], desc[UR22][R140.64], P2 ;  /* 0xa6f800008c897fae */ /* 0x0003e800091a1016 */
[----:B------:R2:W-:Y:S04]  /*43570*/  STL.64 [R1+0x908], R138 ;  /* 0x0009088a01007387 */ /* 0x0005e80000100a00 */
[----:B------:R2:W-:Y:S01]  /*43580*/  LDGSTS.E [R137+-0x58c80], desc[UR22][R138.64], P2 ;  /* 0xa73800008a897fae */ /* 0x0005e200091a1016 */
[----:B----4-:R-:W-:-:S05]  /*43590*/  IADD3 R142, P3, PT, R160, R134, RZ ;  /* 0x00000086a08e7210 */ /* 0x010fca0007f7e0ff */
[----:B------:R-:W-:-:S05]  /*435a0*/  IMAD.X R143, R161, 0x1, R135, P3 ;  /* 0x00000001a18f7824 */ /* 0x000fca00018e0687 */
[----:B------:R3:W-:Y:S04]  /*435b0*/  STL.64 [R1+0x948], R142 ;  /* 0x0009488e01007387 */ /* 0x0007e80000100a00 */
[----:B------:R3:W-:Y:S01]  /*435c0*/  LDGSTS.E [R137+-0x58880], desc[UR22][R142.64], P2 ;  /* 0xa77800008e897fae */ /* 0x0007e200091a1016 */
[----:B-1----:R-:W-:-:S05]  /*435d0*/  IADD3 R140, P3, PT, R158, R134, RZ ;  /* 0x000000869e8c7210 */ /* 0x002fca0007f7e0ff */
[----:B------:R-:W-:Y:S01]  /*435e0*/  IMAD.X R141, R159, 0x1, R135, P3 ;  /* 0x000000019f8d7824 */ /* 0x000fe200018e0687 */
[----:B--2---:R-:W-:-:S04]  /*435f0*/  IADD3 R138, P3, PT, R156, R134, RZ ;  /* 0x000000869c8a7210 */ /* 0x004fc80007f7e0ff */
[----:B------:R-:W-:Y:S01]  /*43600*/  IADD3.X R139, PT, PT, R157, R135, RZ, P3, !PT ;  /* 0x000000879d8b7210 */ /* 0x000fe20001ffe4ff */
[----:B------:R3:W-:Y:S04]  /*43610*/  STL.64 [R1+0x990], R140 ;  /* 0x0009908c01007387 */ /* 0x0007e80000100a00 */
[----:B------:R3:W-:Y:S04]  /*43620*/  STL.64 [R1+0xa48], R138 ;  /* 0x000a488a01007387 */ /* 0x0007e80000100a00 */
[----:B------:R3:W-:Y:S04]  /*43630*/  LDGSTS.E [R137+-0x58480], desc[UR22][R140.64], P2 ;  /* 0xa7b800008c897fae */ /* 0x0007e800091a1016 */
[----:B------:R3:W-:Y:S01]  /*43640*/  LDGSTS.E [R137+-0x58080], desc[UR22][R138.64], P2 ;  /* 0xa7f800008a897fae */ /* 0x0007e200091a1016 */
[----:B------:R-:W-:-:S03]  /*43650*/  ISETP.GE.AND P2, PT, R155, 0x100, PT ;  /* 0x000001009b00780c */ /* 0x000fc60003f46270 */
[----:B------:R-:W0:Y:S01]  /*43660*/  LDGDEPBAR ;  /* 0x00000000000079af */ /* 0x000e220000000000 */
[----:B------:R-:W-:-:S09]  /*43670*/  ISETP.GE.AND P3, PT, R155, 0x80, PT ;  /* 0x000000809b00780c */ /* 0x000fd20003f66270 */
[----:B---3--:R-:W-:Y:S05]  /*43680*/  @!P2 BRA `(.L_x_8) ;  /* 0x000001580030a947 */ /* 0x008fea0003800000 */
[----:B------:R-:W-:Y:S01]  /*43690*/  STL [R1+0xa30], R116 ;  /* 0x000a307401007387 */ /* 0x000fe20000100800 */
[----:B------:R-:W-:Y:S01]  /*436a0*/  IMAD.MOV.U32 R165, RZ, RZ, R98 ;  /* 0x000000ffffa57224 */ /* 0x000fe200078e0062 */
[----:B------:R-:W-:Y:S01]  /*436b0*/  MOV R167, R96 ;  /* 0x0000006000a77202 */ /* 0x000fe20000000f00 */
[----:B------:R-:W-:Y:S01]  /*436c0*/  IMAD.MOV.U32 R166, RZ, RZ, R99 ;  /* 0x000000ffffa67224 */ /* 0x000fe200078e0063 */
[----:B------:R-:W-:Y:S01]  /*436d0*/  STL [R1+0xa28], R117 ;  /* 0x000a287501007387 */ /* 0x000fe20000100800 */
[----:B------:R-:W-:Y:S01]  /*436e0*/  IMAD.MOV.U32 R168, RZ, RZ, R97 ;  /* 0x000000ffffa87224 */ /* 0x000fe200078e0061 */
[----:B------:R-:W-:Y:S01]  /*436f0*/  MOV R163, R100 ;  /* 0x0000006400a37202 */ /* 0x000fe20000000f00 */
[----:B------:R-:W-:Y:S01]  /*43700*/  IMAD.MOV.U32 R137, RZ, RZ, R148 ;  /* 0x000000ffff897224 */ /* 0x000fe200078e0094 */
[----:B------:R-:W-:Y:S01]  /*43710*/  STL [R1+0xa2c], R120 ;  /* 0x000a2c7801007387 */ /* 0x000fe20000100800 */
[----:B------:R-:W-:Y:S01]  /*43720*/  IMAD.MOV.U32 R164, RZ, RZ, R101 ;  /* 0x000000ffffa47224 */ /* 0x000fe200078e0065 */
[----:B------:R-:W-:Y:S01]  /*43730*/  SHF.R.S32.HI R136, RZ, 0x1f, R155 ;  /* 0x0000001fff887819 */ /* 0x000fe2000001149b */
[----:B------:R-:W-:Y:S01]  /*43740*/  IMAD.MOV.U32 R148, RZ, RZ, R119 ;  /* 0x000000ffff947224 */ /* 0x000fe200078e0077 */
[----:B------:R-:W-:Y:S01]  /*43750*/  STL [R1+0xa20], R121 ;  /* 0x000a207901007387 */ /* 0x000fe20000100800 */
[----:B------:R-:W-:Y:S01]  /*43760*/  MOV R139, R144 ;  /* 0x00000090008b7202 */ /* 0x000fe20000000f00 */
[----:B------:R-:W-:Y:S01]  /*43770*/  IMAD.MOV.U32 R157, RZ, RZ, R106 ;  /* 0x000000ffff9d7224 */ /* 0x000fe200078e006a */
[----:B------:R-:W-:Y:S01]  /*43780*/  MOV R143, R124 ;  /* 0x0000007c008f7202 */ /* 0x000fe20000000f00 */
[----:B------:R-:W-:Y:S01]  /*43790*/  STL [R1+0xa24], R126 ;  /* 0x000a247e01007387 */ /* 0x000fe20000100800 */
[----:B------:R-:W-:Y:S01]  /*437a0*/  IMAD.MOV.U32 R158, RZ, RZ, R107 ;  /* 0x000000ffff9e7224 */ /* 0x000fe200078e006b */
[----:B------:R-:W-:Y:S01]  /*437b0*/  LEA.HI R136, R136, R155, RZ, 0x7 ;  /* 0x0000009b88887211 */ /* 0x000fe200078f38ff */
[----:B------:R-:W-:Y:S01]  /*437c0*/  IMAD.MOV.U32 R144, RZ, RZ, R125 ;  /* 0x000000ffff907224 */ /* 0x000fe200078e007d */
        /* <DEDUP_REMOVED lines=12> */
[----:B------:R1:W-:Y:S01]  /*43890*/  STL [R1+0xa14], R146 ;  /* 0x000a149201007387 */ /* 0x0003e20000100800 */
        /* <DEDUP_REMOVED lines=11> */
[----:B------:R-:W-:Y:S01]  /*43950*/  STL [R1+0xa04], R34 ;  /* 0x000a042201007387 */ /* 0x000fe20000100800 */
[----:B-1----:R-:W-:Y:S01]  /*43960*/  IMAD.MOV.U32 R146, RZ, RZ, R123 ;  /* 0x000000ffff927224 */ /* 0x002fe200078e007b */
[----:B--2---:R-:W-:Y:S01]  /*43970*/  MOV R147, R118 ;  /* 0x0000007600937202 */ /* 0x004fe20000000f00 */
[----:B------:R-:W-:Y:S01]  /*43980*/  IMAD.MOV.U32 R178, RZ, RZ, R87 ;  /* 0x000000ffffb27224 */ /* 0x000fe200078e0057 */
[----:B------:R-:W-:Y:S01]  /*43990*/  STL [R1+0xa00], R32 ;  /* 0x000a002001007387 */ /* 0x000fe20000100800 */
[----:B------:R-:W-:Y:S01]  /*439a0*/  IMAD.MOV.U32 R181, RZ, RZ, R82 ;  /* 0x000000ffffb57224 */ /* 0x000fe200078e0052 */
[----:B------:R-:W-:Y:S01]  /*439b0*/  MOV R187, R76 ;  /* 0x0000004c00bb7202 */ /* 0x000fe20000000f00 */
[----:B------:R-:W-:Y:S01]  /*439c0*/  IMAD.MOV.U32 R182, RZ, RZ, R83 ;  /* 0x000000ffffb67224 */ /* 0x000fe200078e0053 */
[----:B------:R-:W-:Y:S01]  /*439d0*/  STL [R1+0x9fc], R30 ;  /* 0x0009fc1e01007387 */ /* 0x000fe20000100800 */
[----:B---3--:R-:W-:Y:S01]  /*439e0*/  IMAD.MOV.U32 R150, RZ, RZ, R115 ;  /* 0x000000ffff967224 */ /* 0x008fe200078e0073 */
        /* <DEDUP_REMOVED lines=34> */
[----:B------:R-:W2:Y:S01]  /*43c10*/  LDL.LU.64 R126, [R1+0x288] ;  /* 0x00028800017e7983 */ /* 0x000ea20000300a00 */
[----:B------:R-:W-:Y:S01]  /*43c20*/  IMAD.MOV.U32 R193, RZ, RZ, R70 ;  /* 0x000000ffffc17224 */ /* 0x000fe200078e0046 */
[----:B------:R-:W-:Y:S01]  /*43c30*/  MOV R223, R40 ;  /* 0x0000002800df7202 */ /* 0x000fe20000000f00 */
[----:B------:R-:W-:Y:S01]  /*43c40*/  IMAD.MOV.U32 R194, RZ, RZ, R71 ;  /* 0x000000ffffc27224 */ /* 0x000fe200078e0047 */
[----:B------:R-:W3:Y:S01]  /*43c50*/  LDL.LU.64 R98, [R1+0x1f8] ;  /* 0x0001f80001627983 */ /* 0x000ee20000300a00 */
[----:B------:R-:W-:Y:S01]  /*43c60*/  IMAD.MOV.U32 R196, RZ, RZ, R69 ;  /* 0x000000ffffc47224 */ /* 0x000fe200078e0045 */
[----:B------:R-:W-:Y:S01]  /*43c70*/  MOV R227, R36 ;  /* 0x0000002400e37202 */ /* 0x000fe20000000f00 */
[----:B------:R-:W-:Y:S01]  /*43c80*/  IMAD.MOV.U32 R197, RZ, RZ, R66 ;  /* 0x000000ffffc57224 */ /* 0x000fe200078e0042 */
[----:B------:R-:W4:Y:S01]  /*43c90*/  LDL.LU.64 R120, [R1+0x3c8] ;  /* 0x0003c80001787983 */ /* 0x000f220000300a00 */
[----:B------:R-:W-:Y:S01]  /*43ca0*/  IMAD.MOV.U32 R198, RZ, RZ, R67 ;  /* 0x000000ffffc67224 */ /* 0x000fe200078e0043 */
[----:B------:R-:W-:Y:S01]  /*43cb0*/  MOV R231, R31 ;  /* 0x0000001f00e77202 */ /* 0x000fe20000000f00 */
[----:B------:R-:W-:Y:S01]  /*43cc0*/  IMAD.MOV.U32 R200, RZ, RZ, R65 ;  /* 0x000000ffffc87224 */ /* 0x000fe200078e0041 */
[----:B------:R-:W5:Y:S01]  /*43cd0*/  LDL.LU.64 R130, [R1+0x3c0] ;  /* 0x0003c00001827983 */ /* 0x000f620000300a00 */
[----:B------:R-:W-:Y:S01]  /*43ce0*/  IMAD.MOV.U32 R201, RZ, RZ, R62 ;  /* 0x000000ffffc97224 */ /* 0x000fe200078e003e */
[----:B------:R-:W-:Y:S01]  /*43cf0*/  MOV R235, R23 ;  /* 0x0000001700eb7202 */ /* 0x000fe20000000f00 */
[----:B------:R-:W-:Y:S01]  /*43d00*/  IMAD.MOV.U32 R202, RZ, RZ, R63 ;  /* 0x000000ffffca7224 */ /* 0x000fe200078e003f */
[----:B------:R-:W2:Y:S01]  /*43d10*/  LDL.LU.64 R96, [R1+0x200] ;  /* 0x0002000001607983 */ /* 0x000ea20000300a00 */
[----:B------:R-:W-:-:S02]  /*43d20*/  IMAD.MOV.U32 R204, RZ, RZ, R61 ;  /* 0x000000ffffcc7224 */ /* 0x000fc400078e003d */
[----:B------:R-:W-:Y:S01]  /*43d30*/  IMAD.MOV.U32 R205, RZ, RZ, R58 ;  /* 0x000000ffffcd7224 */ /* 0x000fe200078e003a */
[----:B------:R-:W2:Y:S01]  /*43d40*/  LDL.LU.64 R100, [R1+0x208] ;  /* 0x0002080001647983 */ /* 0x000ea20000300a00 */
[----:B------:R-:W-:Y:S02]  /*43d50*/  IMAD.MOV.U32 R206, RZ, RZ, R59 ;  /* 0x000000ffffce7224 */ /* 0x000fe400078e003b */
[----:B------:R-:W-:Y:S01]  /*43d60*/  IMAD.MOV.U32 R208, RZ, RZ, R57 ;  /* 0x000000ffffd07224 */ /* 0x000fe200078e0039 */
[----:B------:R-:W2:Y:S01]  /*43d70*/  LDL.LU.64 R118, [R1+0x2c8] ;  /* 0x0002c80001767983 */ /* 0x000ea20000300a00 */
[----:B------:R-:W-:Y:S02]  /*43d80*/  IMAD.MOV.U32 R209, RZ, RZ, R54 ;  /* 0x000000ffffd17224 */ /* 0x000fe400078e0036 */
        /* <DEDUP_REMOVED lines=28> */
[----:B------:R-:W-:Y:S01]  /*43f50*/  STL [R1+0x9d8], R12 ;  /* 0x0009d80c01007387 */ /* 0x000fe20000100800 */
[----:B------:R-:W-:-:S02]  /*43f60*/  IMAD.MOV.U32 R236, RZ, RZ, R21 ;  /* 0x000000ffffec7224 */ /* 0x000fc400078e0015 */
[----:B------:R-:W-:Y:S01]  /*43f70*/  IMAD.MOV.U32 R237, RZ, RZ, R19 ;  /* 0x000000ffffed7224 */ /* 0x000fe200078e0013 */
[----:B------:R-:W-:Y:S01]  /*43f80*/  STL [R1+0x9d4], R10 ;  /* 0x0009d40a01007387 */ /* 0x000fe20000100800 */
[----:B------:R-:W-:-:S03]  /*43f90*/  IMAD.MOV.U32 R238, RZ, RZ, R17 ;  /* 0x000000ffffee7224 */ /* 0x000fc600078e0011 */
[----:B------:R-:W2:Y:S04]  /*43fa0*/  LDL.LU.64 R84, [R1+0x30] ;  /* 0x0000300001547983 */ /* 0x000ea80000300a00 */
[----:B------:R-:W-:Y:S04]  /*43fb0*/  STL [R1+0x9d0], R8 ;  /* 0x0009d00801007387 */ /* 0x000fe80000100800 */
[----:B------:R-:W2:Y:S04]  /*43fc0*/  LDL.LU.64 R86, [R1+0x10] ;  /* 0x0000100001567983 */ /* 0x000ea80000300a00 */
[----:B------:R-:W-:Y:S04]  /*43fd0*/  STL [R1+0x9cc], R6 ;  /* 0x0009cc0601007387 */ /* 0x000fe80000100800 */
[----:B------:R-:W2:Y:S04]  /*43fe0*/  LDL.LU.64 R82, [R1+0x8] ;  /* 0x0000080001527983 */ /* 0x000ea80000300a00 */
[----:B------:R2:W-:Y:S04]  /*43ff0*/  STL [R1+0x9c8], R4 ;  /* 0x0009c80401007387 */ /* 0x0005e80000100800 */
[----:B------:R-:W3:Y:S04]  /*44000*/  LDL.LU.64 R88, [R1+0x18] ;  /* 0x0000180001587983 */ /* 0x000ee80000300a00 */
[----:B------:R-:W3:Y:S04]  /*44010*/  LDL.LU.64 R90, [R1+0x20] ;  /* 0x00002000015a7983 */ /* 0x000ee80000300a00 */
[----:B------:R-:W3:Y:S01]  /*44020*/  LDL.LU.64 R92, [R1+0x28] ;  /* 0x00002800015c7983 */ /* 0x000ee20000300a00 */
[----:B--2---:R-:W-:-:S03]  /*44030*/  MOV R4, R83 ;  /* 0x0000005300047202 */ /* 0x004fc60000000f00 */
[----:B------:R-:W-:Y:S04]  /*44040*/  STL [R1+0x4], R82 ;  /* 0x0000045201007387 */ /* 0x000fe80000100800 */
[----:B------:R-:W-:Y:S04]  /*44050*/  STL [R1+0xc], R86 ;  /* 0x00000c5601007387 */ /* 0x000fe80000100800 */
[----:B------:R1:W-:Y:S02]  /*44060*/  STL [R1], R4 ;  /* 0x0000000401007387 */ /* 0x0003e40000100800 */
[----:B-1----:R-:W-:-:S05]  /*44070*/  IMAD.MOV.U32 R4, RZ, RZ, R87 ;  /* 0x000000ffff047224 */ /* 0x002fca00078e0057 */
[----:B------:R1:W-:Y:S04]  /*44080*/  STL [R1+0x8], R4 ;  /* 0x0000080401007387 */ /* 0x0003e80000100800 */
[----:B---3--:R-:W-:Y:S04]  /*44090*/  STL [R1+0x14], R88 ;  /* 0x0000145801007387 */ /* 0x008fe80000100800 */
[----:B------:R-:W2:Y:S01]  /*440a0*/  LDL.LU.64 R80, [R1+0x38] ;  /* 0x0000380001507983 */ /* 0x000ea20000300a00 */
[----:B-1----:R-:W-:-:S05]  /*440b0*/  IMAD.MOV.U32 R4, RZ, RZ, R89 ;  /* 0x000000ffff047224 */ /* 0x002fca00078e0059 */
[----:B------:R1:W-:Y:S04]  /*440c0*/  STL [R1+0x10], R4 ;  /* 0x0000100401007387 */ /* 0x0003e80000100800 */
[----:B------:R-:W-:Y:S01]  /*440d0*/  STL [R1+0x1c], R90 ;  /* 0x00001c5a01007387 */ /* 0x000fe20000100800 */
[----:B-1----:R-:W-:-:S05]  /*440e0*/  IMAD.MOV.U32 R4, RZ, RZ, R91 ;  /* 0x000000ffff047224 */ /* 0x002fca00078e005b */
[----:B------:R1:W-:Y:S04]  /*440f0*/  STL [R1+0x18], R4 ;  /* 0x0000180401007387 */ /* 0x0003e80000100800 */
[----:B------:R-:W3:Y:S04]  /*44100*/  LDL.LU.64 R82, [R1+0x40] ;  /* 0x0000400001527983 */ /* 0x000ee80000300a00 */
[----:B------:R-:W-:Y:S01]  /*44110*/  STL [R1+0x24], R92 ;  /* 0x0000245c01007387 */ /* 0x000fe20000100800 */
[----:B-1----:R-:W-:-:S03]  /*44120*/  MOV R4, R93 ;  /* 0x0000005d00047202 */ /* 0x002fc60000000f00 */
[----:B------:R-:W4:Y:S04]  /*44130*/  LDL.LU.64 R86, [R1+0x78] ;  /* 0x0000780001567983 */ /* 0x000f280000300a00 */
[----:B------:R-:W4:Y:S04]  /*44140*/  LDL.LU.64 R88, [R1+0x48] ;  /* 0x0000480001587983 */ /* 0x000f280000300a00 */
[----:B------:R1:W-:Y:S04]  /*44150*/  STL [R1+0x20], R4 ;  /* 0x0000200401007387 */ /* 0x0003e80000100800 */
[----:B------:R-:W-:Y:S04]  /*44160*/  STL [R1+0x2c], R84 ;  /* 0x00002c5401007387 */ /* 0x000fe80000100800 */
[----:B------:R-:W5:Y:S01]  /*44170*/  LDL.LU.64 R90, [R1+0x50] ;  /* 0x00005000015a7983 */ /* 0x000f620000300a00 */
[----:B-1----:R-:W-:-:S03]  /*44180*/  IMAD.MOV.U32 R4, RZ, RZ, R85 ;  /* 0x000000ffff047224 */ /* 0x002fc600078e0055 */
[----:B------:R-:W5:Y:S04]  /*44190*/  LDL.LU.64 R92, [R1+0x58] ;  /* 0x00005800015c7983 */ /* 0x000f680000300a00 */
[----:B------:R2:W-:Y:S02]  /*441a0*/  STL [R1+0x28], R4 ;  /* 0x0000280401007387 */ /* 0x0005e40000100800 */
[----:B--2---:R-:W-:Y:S02]  /*441b0*/  IMAD.MOV.U32 R4, RZ, RZ, R81 ;  /* 0x000000ffff047224 */ /* 0x004fe400078e0051 */
[----:B------:R-:W-:Y:S04]  /*441c0*/  STL [R1+0x34], R80 ;  /* 0x0000345001007387 */ /* 0x000fe80000100800 */
[----:B------:R-:W2:Y:S04]  /*441d0*/  LDL.LU.64 R84, [R1+0x70] ;  /* 0x0000700001547983 */ /* 0x000ea80000300a00 */
[----:B------:R1:W-:Y:S04]  /*441e0*/  STL [R1+0x30], R4 ;  /* 0x0000300401007387 */ /* 0x0003e80000100800 */
[----:B---3--:R3:W-:Y:S01]  /*441f0*/  STL [R1+0x3c], R82 ;  /* 0x00003c5201007387 */ /* 0x0087e20000100800 */
[----:B-1----:R-:W-:-:S03]  /*44200*/  IMAD.MOV.U32 R4, RZ, RZ, R83 ;  /* 0x000000ffff047224 */ /* 0x002fc600078e0053 */
[----:B------:R-:W2:Y:S04]  /*44210*/  LDL.LU.64 R80, [R1+0x60] ;  /* 0x0000600001507983 */ /* 0x000ea80000300a00 */
[----:B---3--:R-:W3:Y:S04]  /*44220*/  LDL.LU.64 R82, [R1+0x68] ;  /* 0x0000680001527983 */ /* 0x008ee80000300a00 */
[----:B------:R1:W-:Y:S04]  /*44230*/  STL [R1+0x38], R4 ;  /* 0x0000380401007387 */ /* 0x0003e80000100800 */
[----:B----4-:R-:W-:Y:S01]  /*44240*/  STL [R1+0x44], R88 ;  /* 0x0000445801007387 */ /* 0x010fe20000100800 */
[----:B-1----:R-:W-:-:S05]  /*44250*/  MOV R4, R89 ;  /* 0x0000005900047202 */ /* 0x002fca0000000f00 */
[----:B------:R1:W-:Y:S04]  /*44260*/  STL [R1+0x40], R4 ;  /* 0x0000400401007387 */ /* 0x0003e80000100800 */
[----:B-----5:R4:W-:Y:S01]  /*44270*/  STL [R1+0x4c], R90 ;  /* 0x00004c5a01007387 */ /* 0x0209e20000100800 */
[----:B-1----:R-:W-:-:S05]  /*44280*/  IMAD.MOV.U32 R4, RZ, RZ, R91 ;  /* 0x000000ffff047224 */ /* 0x002fca00078e005b */
[----:B------:R1:W-:Y:S04]  /*44290*/  STL [R1+0x48], R4 ;  /* 0x0000480401007387 */ /* 0x0003e80000100800 */
[----:B------:R5:W-:Y:S04]  /*442a0*/  STL [R1+0x54], R92 ;  /* 0x0000545c01007387 */ /* 0x000be80000100800 */
[----:B----4-:R-:W4:Y:S01]  /*442b0*/  LDL.LU.64 R90, [R1+0x80] ;  /* 0x00008000015a7983 */ /* 0x010f220000300a00 */
[----:B-1----:R-:W-:-:S03]  /*442c0*/  IMAD.MOV.U32 R4, RZ, RZ, R93 ;  /* 0x000000ffff047224 */ /* 0x002fc600078e005d */
[----:B------:R-:W4:Y:S04]  /*442d0*/  LDL.LU.64 R88, [R1+0x88] ;  /* 0x0000880001587983 */ /* 0x000f280000300a00 */
[----:B------:R2:W-:Y:S04]  /*442e0*/  STL [R1+0x50], R4 ;  /* 0x0000500401007387 */ /* 0x0005e80000100800 */
[----:B-----5:R-:W5:Y:S01]  /*442f0*/  LDL.LU.64 R92, [R1+0x90] ;  /* 0x00009000015c7983 */ /* 0x020f620000300a00 */
[----:B--2---:R-:W-:-:S03]  /*44300*/  IMAD.MOV.U32 R4, RZ, RZ, R81 ;  /* 0x000000ffff047224 */ /* 0x004fc600078e0051 */
[----:B------:R-:W-:Y:S04]  /*44310*/  STL [R1+0x5c], R80 ;  /* 0x00005c5001007387 */ /* 0x000fe80000100800 */
[----:B---3--:R-:W-:Y:S04]  /*44320*/  STL [R1+0x64], R82 ;  /* 0x0000645201007387 */ /* 0x008fe80000100800 */
[----:B------:R1:W-:Y:S04]  /*44330*/  STL [R1+0x58], R4 ;  /* 0x0000580401007387 */ /* 0x0003e80000100800 */
[----:B------:R-:W-:Y:S01]  /*44340*/  STL [R1+0x6c], R84 ;  /* 0x00006c5401007387 */ /* 0x000fe20000100800 */
[----:B-1----:R-:W-:-:S05]  /*44350*/  MOV R4, R83 ;  /* 0x0000005300047202 */ /* 0x002fca0000000f00 */
[----:B------:R1:W-:Y:S04]  /*44360*/  STL [R1+0x60], R4 ;  /* 0x0000600401007387 */ /* 0x0003e80000100800 */
[----:B------:R-:W-:Y:S01]  /*44370*/  STL [R1+0x74], R86 ;  /* 0x0000745601007387 */ /* 0x000fe20000100800 */
[----:B-1----:R-:W-:-:S05]  /*44380*/  IMAD.MOV.U32 R4, RZ, RZ, R85 ;  /* 0x000000ffff047224 */ /* 0x002fca00078e0055 */
[----:B------:R1:W-:Y:S04]  /*44390*/  STL [R1+0x68], R4 ;  /* 0x0000680401007387 */ /* 0x0003e80000100800 */
[----:B------:R-:W2:Y:S01]  /*443a0*/  LDL.LU.64 R76, [R1+0x98] ;  /* 0x00009800014c7983 */ /* 0x000ea20000300a00 */
[----:B-1----:R-:W-:-:S03]  /*443b0*/  IMAD.MOV.U32 R4, RZ, RZ, R87 ;  /* 0x000000ffff047224 */ /* 0x002fc600078e0057 */
[----:B----4-:R-:W-:Y:S04]  /*443c0*/  STL [R1+0x7c], R90 ;  /* 0x00007c5a01007387 */ /* 0x010fe80000100800 */
[----:B------:R1:W-:Y:S04]  /*443d0*/  STL [R1+0x70], R4 ;  /* 0x0000700401007387 */ /* 0x0003e80000100800 */
[----:B------:R-:W-:Y:S01]  /*443e0*/  STL [R1+0x84], R88 ;  /* 0x0000845801007387 */ /* 0x000fe20000100800 */
[----:B-1----:R-:W-:-:S05]  /*443f0*/  IMAD.MOV.U32 R4, RZ, RZ, R91 ;  /* 0x000000ffff047224 */ /* 0x002fca00078e005b */
[----:B------:R1:W-:Y:S04]  /*44400*/  STL [R1+0x78], R4 ;  /* 0x0000780401007387 */ /* 0x0003e80000100800 */
[----:B------:R-:W3:Y:S04]  /*44410*/  LDL.LU.64 R78, [R1+0xa0] ;  /* 0x0000a000014e7983 */ /* 0x000ee80000300a00 */
[----:B------:R-:W4:Y:S01]  /*44420*/  LDL.LU.64 R90, [R1+0xd8] ;  /* 0x0000d800015a7983 */ /* 0x000f220000300a00 */
[----:B-1----:R-:W-:-:S03]  /*44430*/  MOV R4, R89 ;  /* 0x0000005900047202 */ /* 0x002fc60000000f00 */
[----:B------:R-:W4:Y:S04]  /*44440*/  LDL.LU.64 R80, [R1+0xa8] ;  /* 0x0000a80001507983 */ /* 0x000f280000300a00 */
[----:B------:R1:W-:Y:S04]  /*44450*/  STL [R1+0x80], R4 ;  /* 0x0000800401007387 */ /* 0x0003e80000100800 */
[----:B-----5:R5:W-:Y:S04]  /*44460*/  STL [R1+0x8c], R92 ;  /* 0x00008c5c01007387 */ /* 0x020be80000100800 */
[----:B------:R-:W4:Y:S01]  /*44470*/  LDL.LU.64 R82, [R1+0xb0] ;  /* 0x0000b00001527983 */ /* 0x000f220000300a00 */
[----:B-1----:R-:W-:-:S05]  /*44480*/  IMAD.MOV.U32 R4, RZ, RZ, R93 ;  /* 0x000000ffff047224 */ /* 0x002fca00078e005d */
[----:B------:R1:W-:Y:S04]  /*44490*/  STL [R1+0x88], R4 ;  /* 0x0000880401007387 */ /* 0x0003e80000100800 */
[----:B-----5:R-:W5:Y:S04]  /*444a0*/  LDL.LU.64 R92, [R1+0xb8] ;  /* 0x0000b800015c7983 */ /* 0x020f680000300a00 */
[----:B--2---:R-:W-:Y:S04]  /*444b0*/  STL [R1+0x94], R76 ;  /* 0x0000944c01007387 */ /* 0x004fe80000100800 */
[----:B------:R-:W2:Y:S04]  /*444c0*/  LDL.LU.64 R86, [R1+0xc0] ;  /* 0x0000c00001567983 */ /* 0x000ea80000300a00 */
[----:B------:R-:W2:Y:S04]  /*444d0*/  LDL.LU.64 R88, [R1+0xc8] ;  /* 0x0000c80001587983 */ /* 0x000ea80000300a00 */
[----:B------:R-:W2:Y:S01]  /*444e0*/  LDL.LU.64 R84, [R1+0xd0] ;  /* 0x0000d00001547983 */ /* 0x000ea20000300a00 */
[----:B-1----:R-:W-:-:S05]  /*444f0*/  IMAD.MOV.U32 R4, RZ, RZ, R77 ;  /* 0x000000ffff047224 */ /* 0x002fca00078e004d */
[----:B------:R3:W-:Y:S02]  /*44500*/  STL [R1+0x90], R4 ;  /* 0x0000900401007387 */ /* 0x0007e40000100800 */
[----:B---3--:R-:W-:Y:S02]  /*44510*/  IMAD.MOV.U32 R4, RZ, RZ, R79 ;  /* 0x000000ffff047224 */ /* 0x008fe400078e004f */
[----:B------:R-:W-:Y:S04]  /*44520*/  STL [R1+0x9c], R78 ;  /* 0x00009c4e01007387 */ /* 0x000fe80000100800 */
[----:B----4-:R-:W-:Y:S04]  /*44530*/  STL [R1+0xa4], R80 ;  /* 0x0000a45001007387 */ /* 0x010fe80000100800 */
[----:B------:R1:W-:Y:S02]  /*44540*/  STL [R1+0x98], R4 ;  /* 0x0000980401007387 */ /* 0x0003e40000100800 */
[----:B-1----:R-:W-:-:S05]  /*44550*/  MOV R4, R81 ;  /* 0x0000005100047202 */ /* 0x002fca0000000f00 */
[----:B------:R1:W-:Y:S04]  /*44560*/  STL [R1+0xa0], R4 ;  /* 0x0000a00401007387 */ /* 0x0003e80000100800 */
[----:B------:R-:W-:Y:S01]  /*44570*/  STL [R1+0xac], R82 ;  /* 0x0000ac5201007387 */ /* 0x000fe20000100800 */
[----:B-1----:R-:W-:-:S05]  /*44580*/  IMAD.MOV.U32 R4, RZ, RZ, R83 ;  /* 0x000000ffff047224 */ /* 0x002fca00078e0053 */
[----:B------:R1:W-:Y:S04]  /*44590*/  STL [R1+0xa8], R4 ;  /* 0x0000a80401007387 */ /* 0x0003e80000100800 */
[----:B-----5:R3:W-:Y:S01]  /*445a0*/  STL [R1+0xb4], R92 ;  /* 0x0000b45c01007387 */ /* 0x0207e20000100800 */
[----:B-1----:R-:W-:-:S03]  /*445b0*/  IMAD.MOV.U32 R4, RZ, RZ, R93 ;  /* 0x000000ffff047224 */ /* 0x002fc600078e005d */
[----:B--2---:R-:W-:Y:S04]  /*445c0*/  STL [R1+0xbc], R86 ;  /* 0x0000bc5601007387 */ /* 0x004fe80000100800 */
[----:B------:R1:W-:Y:S04]  /*445d0*/  STL [R1+0xb0], R4 ;  /* 0x0000b00401007387 */ /* 0x0003e80000100800 */
[----:B---3--:R-:W2:Y:S01]  /*445e0*/  LDL.LU.64 R92, [R1+0xe0] ;  /* 0x0000e000015c7983 */ /* 0x008ea20000300a00 */
[----:B-1----:R-:W-:-:S05]  /*445f0*/  IMAD.MOV.U32 R4, RZ, RZ, R87 ;  /* 0x000000ffff047224 */ /* 0x002fca00078e0057 */
[----:B------:R1:W-:Y:S04]  /*44600*/  STL [R1+0xb8], R4 ;  /* 0x0000b80401007387 */ /* 0x0003e80000100800 */
[----:B------:R3:W-:Y:S04]  /*44610*/  STL [R1+0xc4], R88 ;  /* 0x0000c45801007387 */ /* 0x0007e80000100800 */
[----:B------:R-:W4:Y:S01]  /*44620*/  LDL.LU.64 R86, [R1+0xe8] ;  /* 0x0000e80001567983 */ /* 0x000f220000300a00 */
[----:B-1----:R-:W-:-:S03]  /*44630*/  MOV R4, R89 ;  /* 0x0000005900047202 */ /* 0x002fc60000000f00 */
[----:B---3--:R-:W3:Y:S04]  /*44640*/  LDL.LU.64 R88, [R1+0xf0] ;  /* 0x0000f00001587983 */ /* 0x008ee80000300a00 */
[----:B------:R1:W-:Y:S04]  /*44650*/  STL [R1+0xc0], R4 ;  /* 0x0000c00401007387 */ /* 0x0003e80000100800 */
[----:B------:R5:W-:Y:S01]  /*44660*/  STL [R1+0xcc], R84 ;  /* 0x0000cc5401007387 */ /* 0x000be20000100800 */
[----:B-1----:R-:W-:-:S03]  /*44670*/  IMAD.MOV.U32 R4, RZ, RZ, R85 ;  /* 0x000000ffff047224 */ /* 0x002fc600078e0055 */
[----:B------:R-:W-:Y:S04]  /*44680*/  STL [R1+0xd4], R90 ;  /* 0x0000d45a01007387 */ /* 0x000fe80000100800 */
[----:B------:R1:W-:Y:S04]  /*44690*/  STL [R1+0xc8], R4 ;  /* 0x0000c80401007387 */ /* 0x0003e80000100800 */
[----:B------:R-:W3:Y:S04]  /*446a0*/  LDL.LU.64 R78, [R1+0xf8] ;  /* 0x0000f800014e7983 */ /* 0x000ee80000300a00 */
[----:B-----5:R-:W5:Y:S01]  /*446b0*/  LDL.LU.64 R84, [R1+0x118] ;  /* 0x0001180001547983 */ /* 0x020f620000300a00 */
[----:B-1----:R-:W-:-:S03]  /*446c0*/  IMAD.MOV.U32 R4, RZ, RZ, R91 ;  /* 0x000000ffff047224 */ /* 0x002fc600078e005b */
[----:B------:R-:W5:Y:S04]  /*446d0*/  LDL.LU.64 R90, [R1+0x100] ;  /* 0x00010000015a7983 */ /* 0x000f680000300a00 */
[----:B------:R2:W-:Y:S02]  /*446e0*/  STL [R1+0xd0], R4 ;  /* 0x0000d00401007387 */ /* 0x0005e40000100800 */
[----:B--2---:R-:W-:Y:S02]  /*446f0*/  IMAD.MOV.U32 R4, RZ, RZ, R93 ;  /* 0x000000ffff047224 */ /* 0x004fe400078e005d */
[----:B------:R1:W-:Y:S04]  /*44700*/  STL [R1+0xdc], R92 ;  /* 0x0000dc5c01007387 */ /* 0x0003e80000100800 */
[----:B------:R2:W-:Y:S04]  /*44710*/  STL [R1+0xd8], R4 ;  /* 0x0000d80401007387 */ /* 0x0005e80000100800 */
[----:B-1----:R-:W5:Y:S04]  /*44720*/  LDL.LU.64 R92, [R1+0x138] ;  /* 0x00013800015c7983 */ /* 0x002f680000300a00 */
[----:B----4-:R-:W-:Y:S01]  /*44730*/  STL [R1+0xe4], R86 ;  /* 0x0000e45601007387 */ /* 0x010fe20000100800 */
[----:B--2---:R-:W-:-:S03]  /*44740*/  MOV R4, R87 ;  /* 0x0000005700047202 */ /* 0x004fc60000000f00 */
[----:B------:R-:W2:Y:S04]  /*44750*/  LDL.LU.64 R80, [R1+0x108] ;  /* 0x0001080001507983 */ /* 0x000ea80000300a00 */
[----:B------:R3:W-:Y:S04]  /*44760*/  STL [R1+0xe0], R4 ;  /* 0x0000e00401007387 */ /* 0x0007e80000100800 */
[----:B------:R-:W4:Y:S01]  /*44770*/  LDL.LU.64 R82, [R1+0x110] ;  /* 0x0001100001527983 */ /* 0x000f220000300a00 */
[----:B---3--:R-:W-:-:S03]  /*44780*/  IMAD.MOV.U32 R4, RZ, RZ, R89 ;  /* 0x000000ffff047224 */ /* 0x008fc600078e0059 */
[----:B------:R-:W-:Y:S04]  /*44790*/  STL [R1+0xec], R88 ;  /* 0x0000ec5801007387 */ /* 0x000fe80000100800 */
[----:B------:R1:W-:Y:S04]  /*447a0*/  STL [R1+0xe8], R4 ;  /* 0x0000e80401007387 */ /* 0x0003e80000100800 */
[----:B------:R-:W-:Y:S04]  /*447b0*/  STL [R1+0xf4], R78 ;  /* 0x0000f44e01007387 */ /* 0x000fe80000100800 */
[----:B------:R-:W3:Y:S01]  /*447c0*/  LDL.LU.64 R86, [R1+0x120] ;  /* 0x0001200001567983 */ /* 0x000ee20000300a00 */
[----:B-1----:R-:W-:-:S03]  /*447d0*/  IMAD.MOV.U32 R4, RZ, RZ, R79 ;  /* 0x000000ffff047224 */ /* 0x002fc600078e004f */
[----:B------:R-:W3:Y:S04]  /*447e0*/  LDL.LU.64 R88, [R1+0x128] ;  /* 0x0001280001587983 */ /* 0x000ee80000300a00 */
[----:B------:R1:W-:Y:S04]  /*447f0*/  STL [R1+0xf0], R4 ;  /* 0x0000f00401007387 */ /* 0x0003e80000100800 */
[----:B-----5:R5:W-:Y:S01]  /*44800*/  STL [R1+0xfc], R90 ;  /* 0x0000fc5a01007387 */ /* 0x020be20000100800 */
[----:B-1----:R-:W-:-:S03]  /*44810*/  IMAD.MOV.U32 R4, RZ, RZ, R91 ;  /* 0x000000ffff047224 */ /* 0x002fc600078e005b */
[----:B-----5:R-:W5:Y:S04]  /*44820*/  LDL.LU.64 R90, [R1+0x130] ;  /* 0x00013000015a7983 */ /* 0x020f680000300a00 */
[----:B------:R2:W-:Y:S02]  /*44830*/  STL [R1+0xf8], R4 ;  /* 0x0000f80401007387 */ /* 0x0005e40000100800 */
[----:B--2---:R-:W-:Y:S02]  /*44840*/  MOV R4, R81 ;  /* 0x0000005100047202 */ /* 0x004fe40000000f00 */
[----:B------:R-:W-:Y:S04]  /*44850*/  STL [R1+0x104], R80 ;  /* 0x0001045001007387 */ /* 0x000fe80000100800 */
[----:B------:R1:W-:Y:S04]  /*44860*/  STL [R1+0x100], R4 ;  /* 0x0001000401007387 */ /* 0x0003e80000100800 */
[----:B----4-:R-:W-:Y:S01]  /*44870*/  STL [R1+0x10c], R82 ;  /* 0x00010c5201007387 */ /* 0x010fe20000100800 */
[----:B-1----:R-:W-:-:S05]  /*44880*/  IMAD.MOV.U32 R4, RZ, RZ, R83 ;  /* 0x000000ffff047224 */ /* 0x002fca00078e0053 */
[----:B------:R1:W-:Y:S04]  /*44890*/  STL [R1+0x108], R4 ;  /* 0x0001080401007387 */ /* 0x0003e80000100800 */
[----:B------:R-:W-:Y:S01]  /*448a0*/  STL [R1+0x114], R84 ;  /* 0x0001145401007387 */ /* 0x000fe20000100800 */
[----:B-1----:R-:W-:-:S03]  /*448b0*/  IMAD.MOV.U32 R4, RZ, RZ, R85 ;  /* 0x000000ffff047224 */ /* 0x002fc600078e0055 */
[----:B---3--:R-:W-:Y:S04]  /*448c0*/  STL [R1+0x11c], R86 ;  /* 0x00011c5601007387 */ /* 0x008fe80000100800 */
[----:B------:R1:W-:Y:S04]  /*448d0*/  STL [R1+0x110], R4 ;  /* 0x0001100401007387 */ /* 0x0003e80000100800 */
[----:B------:R-:W2:Y:S01]  /*448e0*/  LDL.LU.64 R78, [R1+0x140] ;  /* 0x00014000014e7983 */ /* 0x000ea20000300a00 */
[----:B-1----:R-:W-:-:S05]  /*448f0*/  IMAD.MOV.U32 R4, RZ, RZ, R87 ;  /* 0x000000ffff047224 */ /* 0x002fca00078e0057 */
[----:B------:R1:W-:Y:S04]  /*44900*/  STL [R1+0x118], R4 ;  /* 0x0001180401007387 */ /* 0x0003e80000100800 */
[----:B------:R-:W-:Y:S01]  /*44910*/  STL [R1+0x124], R88 ;  /* 0x0001245801007387 */ /* 0x000fe20000100800 */
[----:B-1----:R-:W-:-:S03]  /*44920*/  MOV R4, R89 ;  /* 0x0000005900047202 */ /* 0x002fc60000000f00 */
[----:B-----5:R-:W-:Y:S04]  /*44930*/  STL [R1+0x12c], R90 ;  /* 0x00012c5a01007387 */ /* 0x020fe80000100800 */
[----:B------:R1:W-:Y:S04]  /*44940*/  STL [R1+0x120], R4 ;  /* 0x0001200401007387 */ /* 0x0003e80000100800 */
[----:B------:R-:W3:Y:S01]  /*44950*/  LDL.LU.64 R84, [R1+0x148] ;  /* 0x0001480001547983 */ /* 0x000ee20000300a00 */
[----:B-1----:R-:W-:-:S05]  /*44960*/  IMAD.MOV.U32 R4, RZ, RZ, R91 ;  /* 0x000000ffff047224 */ /* 0x002fca00078e005b */
[----:B------:R1:W-:Y:S04]  /*44970*/  STL [R1+0x128], R4 ;  /* 0x0001280401007387 */ /* 0x0003e80000100800 */
[----:B------:R-:W-:Y:S04]  /*44980*/  STL [R1+0x134], R92 ;  /* 0x0001345c01007387 */ /* 0x000fe80000100800 */
[----:B------:R-:W4:Y:S04]  /*44990*/  LDL.LU.64 R80, [R1+0x150] ;  /* 0x0001500001507983 */ /* 0x000f280000300a00 */
[----:B------:R-:W5:Y:S01]  /*449a0*/  LDL.LU.64 R90, [R1+0x158] ;  /* 0x00015800015a7983 */ /* 0x000f620000300a00 */
[----:B-1----:R-:W-:-:S03]  /*449b0*/  IMAD.MOV.U32 R4, RZ, RZ, R93 ;  /* 0x000000ffff047224 */ /* 0x002fc600078e005d */
[----:B------:R-:W4:Y:S04]  /*449c0*/  LDL.LU.64 R88, [R1+0x160] ;  /* 0x0001600001587983 */ /* 0x000f280000300a00 */
[----:B------:R-:W5:Y:S04]  /*449d0*/  LDL.LU.64 R82, [R1+0x170] ;  /* 0x0001700001527983 */ /* 0x000f680000300a00 */
[----:B------:R-:W5:Y:S04]  /*449e0*/  LDL.LU.64 R86, [R1+0x180] ;  /* 0x0001800001567983 */ /* 0x000f680000300a00 */
[----:B------:R2:W-:Y:S02]  /*449f0*/  STL [R1+0x130], R4 ;  /* 0x0001300401007387 */ /* 0x0005e40000100800 */
[----:B--2---:R-:W-:-:S02]  /*44a00*/  IMAD.MOV.U32 R4, RZ, RZ, R79 ;  /* 0x000000ffff047224 */ /* 0x004fc400078e004f */
[----:B------:R-:W-:Y:S04]  /*44a10*/  STL [R1+0x13c], R78 ;  /* 0x00013c4e01007387 */ /* 0x000fe80000100800 */
[----:B------:R-:W2:Y:S04]  /*44a20*/  LDL.LU.64 R92, [R1+0x168] ;  /* 0x00016800015c7983 */ /* 0x000ea80000300a00 */
[----:B---3--:R-:W-:Y:S04]  /*44a30*/  STL [R1+0x144], R84 ;  /* 0x0001445401007387 */ /* 0x008fe80000100800 */
[----:B------:R1:W-:Y:S02]  /*44a40*/  STL [R1+0x138], R4 ;  /* 0x0001380401007387 */ /* 0x0003e40000100800 */
[----:B-1----:R-:W-:-:S05]  /*44a50*/  MOV R4, R85 ;  /* 0x0000005500047202 */ /* 0x002fca0000000f00 */
[----:B------:R4:W-:Y:S04]  /*44a60*/  STL [R1+0x140], R4 ;  /* 0x0001400401007387 */ /* 0x0009e80000100800 */
[----:B------:R-:W3:Y:S01]  /*44a70*/  LDL.LU.64 R84, [R1+0x178] ;  /* 0x0001780001547983 */ /* 0x000ee20000300a00 */
[----:B----4-:R-:W-:-:S03]  /*44a80*/  IMAD.MOV.U32 R4, RZ, RZ, R81 ;  /* 0x000000ffff047224 */ /* 0x010fc600078e0051 */
[----:B------:R-:W-:Y:S04]  /*44a90*/  STL [R1+0x14c], R80 ;  /* 0x00014c5001007387 */ /* 0x000fe80000100800 */
[----:B------:R1:W-:Y:S04]  /*44aa0*/  STL [R1+0x148], R4 ;  /* 0x0001480401007387 */ /* 0x0003e80000100800 */
[----:B-----5:R4:W-:Y:S01]  /*44ab0*/  STL [R1+0x154], R90 ;  /* 0x0001545a01007387 */ /* 0x0209e20000100800 */
[----:B-1----:R-:W-:-:S05]  /*44ac0*/  IMAD.MOV.U32 R4, RZ, RZ, R91 ;  /* 0x000000ffff047224 */ /* 0x002fca00078e005b */
[----:B------:R1:W-:Y:S04]  /*44ad0*/  STL [R1+0x150], R4 ;  /* 0x0001500401007387 */ /* 0x0003e80000100800 */
[----:B----4-:R-:W4:Y:S01]  /*44ae0*/  LDL.LU.64 R90, [R1+0x188] ;  /* 0x00018800015a7983 */ /* 0x010f220000300a00 */
[----:B-1----:R-:W-:-:S03]  /*44af0*/  IMAD.MOV.U32 R4, RZ, RZ, R89 ;  /* 0x000000ffff047224 */ /* 0x002fc600078e0059 */
[----:B------:R-:W-:Y:S04]  /*44b00*/  STL [R1+0x15c], R88 ;  /* 0x00015c5801007387 */ /* 0x000fe80000100800 */
[----:B------:R2:W-:Y:S02]  /*44b10*/  STL [R1+0x158], R4 ;  /* 0x0001580401007387 */ /* 0x0005e40000100800 */
[----:B--2---:R-:W-:Y:S02]  /*44b20*/  MOV R4, R93 ;  /* 0x0000005d00047202 */ /* 0x004fe40000000f00 */
[----:B------:R1:W-:Y:S04]  /*44b30*/  STL [R1+0x164], R92 ;  /* 0x0001645c01007387 */ /* 0x0003e80000100800 */
[----:B------:R-:W2:Y:S04]  /*44b40*/  LDL.LU.64 R88, [R1+0x190] ;  /* 0x0001900001587983 */ /* 0x000ea80000300a00 */
[----:B------:R5:W-:Y:S01]  /*44b50*/  STL [R1+0x160], R4 ;  /* 0x0001600401007387 */ /* 0x000be20000100800 */
[----:B-1----:R-:W-:-:S03]  /*44b60*/  IMAD.MOV.U32 R92, RZ, RZ, R96 ;  /* 0x000000ffff5c7224 */ /* 0x002fc600078e0060 */
[----:B------:R-:W-:Y:S01]  /*44b70*/  STL [R1+0x16c], R82 ;  /* 0x00016c5201007387 */ /* 0x000fe20000100800 */
[----:B------:R-:W-:Y:S01]  /*44b80*/  IMAD.MOV.U32 R93, RZ, RZ, R97 ;  /* 0x000000ffff5d7224 */ /* 0x000fe200078e0061 */
[----:B------:R-:W-:Y:S01]  /*44b90*/  MOV R97, R101 ;  /* 0x0000006500617202 */ /* 0x000fe20000000f00 */
[----:B------:R-:W-:Y:S02]  /*44ba0*/  IMAD.MOV.U32 R96, RZ, RZ, R100 ;  /* 0x000000ffff607224 */ /* 0x000fe400078e0064 */
[----:B-----5:R-:W-:Y:S01]  /*44bb0*/  IMAD.MOV.U32 R4, RZ, RZ, R83 ;  /* 0x000000ffff047224 */ /* 0x020fe200078e0053 */
[----:B------:R-:W5:Y:S04]  /*44bc0*/  LDL.LU.64 R100, [R1+0x198] ;  /* 0x0001980001647983 */ /* 0x000f680000300a00 */
[----:B---3--:R-:W-:Y:S04]  /*44bd0*/  STL [R1+0x174], R84 ;  /* 0x0001745401007387 */ /* 0x008fe80000100800 */
[----:B------:R1:W-:Y:S04]  /*44be0*/  STL [R1+0x168], R4 ;  /* 0x0001680401007387 */ /* 0x0003e80000100800 */
[----:B------:R-:W-:Y:S01]  /*44bf0*/  STL [R1+0x17c], R86 ;  /* 0x00017c5601007387 */ /* 0x000fe20000100800 */
[----:B-1----:R-:W-:-:S05]  /*44c00*/  IMAD.MOV.U32 R4, RZ, RZ, R85 ;  /* 0x000000ffff047224 */ /* 0x002fca00078e0055 */
[----:B------:R1:W-:Y:S04]  /*44c10*/  STL [R1+0x170], R4 ;  /* 0x0001700401007387 */ /* 0x0003e80000100800 */
[----:B------:R-:W3:Y:S01]  /*44c20*/  LDL.LU.64 R82, [R1+0x1a0] ;  /* 0x0001a00001527983 */ /* 0x000ee20000300a00 */
[----:B-1----:R-:W-:-:S05]  /*44c30*/  IMAD.MOV.U32 R4, RZ, RZ, R87 ;  /* 0x000000ffff047224 */ /* 0x002fca00078e0057 */
[----:B------:R1:W-:Y:S04]  /*44c40*/  STL [R1+0x178], R4 ;  /* 0x0001780401007387 */ /* 0x0003e80000100800 */
[----:B----4-:R4:W-:Y:S04]  /*44c50*/  STL [R1+0x184], R90 ;  /* 0x0001845a01007387 */ /* 0x0109e80000100800 */
[----:B------:R-:W3:Y:S01]  /*44c60*/  LDL.LU.64 R86, [R1+0x1a8] ;  /* 0x0001a80001567983 */ /* 0x000ee20000300a00 */
[----:B-1----:R-:W-:-:S03]  /*44c70*/  MOV R4, R91 ;  /* 0x0000005b00047202 */ /* 0x002fc60000000f00 */
[----:B----4-:R-:W4:Y:S04]  /*44c80*/  LDL.LU.64 R90, [R1+0x1b0] ;  /* 0x0001b000015a7983 */ /* 0x010f280000300a00 */
[----:B------:R2:W-:Y:S01]  /*44c90*/  STL [R1+0x180], R4 ;  /* 0x0001800401007387 */ /* 0x0005e20000100800 */
[----:B------:R-:W-:Y:S02]  /*44ca0*/  IMAD.MOV.U32 R94, RZ, RZ, R102 ;  /* 0x000000ffff5e7224 */ /* 0x000fe400078e0066 */
[----:B------:R-:W-:Y:S01]  /*44cb0*/  IMAD.MOV.U32 R95, RZ, RZ, R103 ;  /* 0x000000ffff5f7224 */ /* 0x000fe200078e0067 */
[----:B------:R-:W-:Y:S01]  /*44cc0*/  MOV R103, R105 ;  /* 0x0000006900677202 */ /* 0x000fe20000000f00 */
[----:B------:R-:W-:Y:S02]  /*44cd0*/  IMAD.MOV.U32 R102, RZ, RZ, R104 ;  /* 0x000000ffff667224 */ /* 0x000fe400078e0068 */
[----:B--2---:R-:W-:Y:S01]  /*44ce0*/  IMAD.MOV.U32 R4, RZ, RZ, R89 ;  /* 0x000000ffff047224 */ /* 0x004fe200078e0059 */
[----:B------:R1:W-:Y:S04]  /*44cf0*/  STL [R1+0x18c], R88 ;  /* 0x00018c5801007387 */ /* 0x0003e80000100800 */
[----:B------:R5:W-:Y:S01]  /*44d00*/  STL [R1+0x188], R4 ;  /* 0x0001880401007387 */ /* 0x000be20000100800 */
[----:B-1----:R-:W-:Y:S01]  /*44d10*/  IMAD.MOV.U32 R88, RZ, RZ, R92 ;  /* 0x000000ffff587224 */ /* 0x002fe200078e005c */
[----:B------:R-:W-:Y:S01]  /*44d20*/  MOV R92, R96 ;  /* 0x00000060005c7202 */ /* 0x000fe20000000f00 */
[----:B------:R-:W-:-:S02]  /*44d30*/  IMAD.MOV.U32 R89, RZ, RZ, R93 ;  /* 0x000000ffff597224 */ /* 0x000fc400078e005d */
[----:B------:R-:W-:Y:S02]  /*44d40*/  IMAD.MOV.U32 R93, RZ, RZ, R97 ;  /* 0x000000ffff5d7224 */ /* 0x000fe400078e0061 */
[----:B------:R-:W2:Y:S01]  /*44d50*/  LDL.LU.64 R96, [R1+0x1b8] ;  /* 0x0001b80001607983 */ /* 0x000ea20000300a00 */
[----:B-----5:R-:W-:-:S03]  /*44d60*/  IMAD.MOV.U32 R4, RZ, RZ, R101 ;  /* 0x000000ffff047224 */ /* 0x020fc600078e0065 */
[----:B------:R1:W-:Y:S04]  /*44d70*/  STL [R1+0x194], R100 ;  /* 0x0001946401007387 */ /* 0x0003e80000100800 */
[----:B------:R-:W5:Y:S04]  /*44d80*/  LDL.LU.64 R84, [R1+0x1e0] ;  /* 0x0001e00001547983 */ /* 0x000f680000300a00 */
[----:B------:R3:W-:Y:S01]  /*44d90*/  STL [R1+0x190], R4 ;  /* 0x0001900401007387 */ /* 0x0007e20000100800 */
[----:B-1----:R-:W-:Y:S01]  /*44da0*/  IMAD.MOV.U32 R100, RZ, RZ, R102 ;  /* 0x000000ffff647224 */ /* 0x002fe200078e0066 */
[----:B------:R-:W-:Y:S01]  /*44db0*/  MOV R101, R103 ;  /* 0x0000006700657202 */ /* 0x000fe20000000f00 */
[----:B------:R-:W-:-:S02]  /*44dc0*/  IMAD.MOV.U32 R102, RZ, RZ, R106 ;  /* 0x000000ffff667224 */ /* 0x000fc400078e006a */
[----:B------:R-:W-:Y:S01]  /*44dd0*/  IMAD.MOV.U32 R103, RZ, RZ, R107 ;  /* 0x000000ffff677224 */ /* 0x000fe200078e006b */
[----:B------:R-:W-:Y:S01]  /*44de0*/  MOV R107, R109 ;  /* 0x0000006d006b7202 */ /* 0x000fe20000000f00 */
[----:B------:R-:W-:Y:S02]  /*44df0*/  IMAD.MOV.U32 R106, RZ, RZ, R108 ;  /* 0x000000ffff6a7224 */ /* 0x000fe400078e006c */
[----:B------:R-:W5:Y:S01]  /*44e00*/  LDL.LU.64 R108, [R1+0x1c0] ;  /* 0x0001c000016c7983 */ /* 0x000f620000300a00 */
[----:B---3--:R-:W-:-:S03]  /*44e10*/  IMAD.MOV.U32 R4, RZ, RZ, R83 ;  /* 0x000000ffff047224 */ /* 0x008fc600078e0053 */
[----:B------:R-:W-:Y:S04]  /*44e20*/  STL [R1+0x19c], R82 ;  /* 0x00019c5201007387 */ /* 0x000fe80000100800 */
[----:B------:R1:W-:Y:S04]  /*44e30*/  STL [R1+0x198], R4 ;  /* 0x0001980401007387 */ /* 0x0003e80000100800 */
[----:B------:R-:W3:Y:S01]  /*44e40*/  LDL.LU.64 R80, [R1+0x1c8] ;  /* 0x0001c80001507983 */ /* 0x000ee20000300a00 */
[----:B-1----:R-:W-:-:S03]  /*44e50*/  IMAD.MOV.U32 R4, RZ, RZ, R87 ;  /* 0x000000ffff047224 */ /* 0x002fc600078e0057 */
[----:B------:R-:W-:Y:S04]  /*44e60*/  STL [R1+0x1a4], R86 ;  /* 0x0001a45601007387 */ /* 0x000fe80000100800 */
[----:B------:R-:W3:Y:S04]  /*44e70*/  LDL.LU.64 R82, [R1+0x1d0] ;  /* 0x0001d00001527983 */ /* 0x000ee80000300a00 */
[----:B------:R1:W-:Y:S04]  /*44e80*/  STL [R1+0x1a0], R4 ;  /* 0x0001a00401007387 */ /* 0x0003e80000100800 */
[----:B----4-:R4:W-:Y:S01]  /*44e90*/  STL [R1+0x1ac], R90 ;  /* 0x0001ac5a01007387 */ /* 0x0109e20000100800 */
[----:B-1----:R-:W-:-:S05]  /*44ea0*/  IMAD.MOV.U32 R4, RZ, RZ, R91 ;  /* 0x000000ffff047224 */ /* 0x002fca00078e005b */
[----:B------:R2:W-:Y:S04]  /*44eb0*/  STL [R1+0x1a8], R4 ;  /* 0x0001a80401007387 */ /* 0x0005e80000100800 */
[----:B----4-:R-:W4:Y:S01]  /*44ec0*/  LDL.LU.64 R90, [R1+0x1d8] ;  /* 0x0001d800015a7983 */ /* 0x010f220000300a00 */
[----:B------:R-:W-:Y:S01]  /*44ed0*/  IMAD.MOV.U32 R86, RZ, RZ, R88 ;  /* 0x000000ffff567224 */ /* 0x000fe200078e0058 */
[----:B------:R-:W-:Y:S01]  /*44ee0*/  MOV R87, R89 ;  /* 0x0000005900577202 */ /* 0x000fe20000000f00 */
[----:B------:R-:W-:Y:S01]  /*44ef0*/  IMAD.MOV.U32 R88, RZ, RZ, R92 ;  /* 0x000000ffff587224 */ /* 0x000fe200078e005c */
[----:B------:R-:W-:Y:S01]  /*44f00*/  MOV R92, R94 ;  /* 0x0000005e005c7202 */ /* 0x000fe20000000f00 */
[----:B------:R-:W-:Y:S02]  /*44f10*/  IMAD.MOV.U32 R89, RZ, RZ, R93 ;  /* 0x000000ffff597224 */ /* 0x000fe400078e005d */
[----:B------:R-:W-:Y:S01]  /*44f20*/  IMAD.MOV.U32 R93, RZ, RZ, R95 ;  /* 0x000000ffff5d7224 */ /* 0x000fe200078e005f */
[----:B------:R-:W-:Y:S01]  /*44f30*/  MOV R95, R101 ;  /* 0x00000065005f7202 */ /* 0x000fe20000000f00 */
[----:B------:R-:W-:-:S02]  /*44f40*/  IMAD.MOV.U32 R94, RZ, RZ, R100 ;  /* 0x000000ffff5e7224 */ /* 0x000fc400078e0064 */
[----:B--2---:R-:W-:Y:S01]  /*44f50*/  IMAD.MOV.U32 R4, RZ, RZ, R97 ;  /* 0x000000ffff047224 */ /* 0x004fe200078e0061 */
[----:B------:R1:W-:Y:S04]  /*44f60*/  STL [R1+0x1b4], R96 ;  /* 0x0001b46001007387 */ /* 0x0003e80000100800 */
[----:B------:R5:W-:Y:S04]  /*44f70*/  STL [R1+0x1b0], R4 ;  /* 0x0001b00401007387 */ /* 0x000be80000100800 */
[----:B------:R-:W2:Y:S01]  /*44f80*/  LDL.LU.64 R100, [R1+0x1e8] ;  /* 0x0001e80001647983 */ /* 0x000ea20000300a00 */
[----:B-1----:R-:W-:-:S02]  /*44f90*/  IMAD.MOV.U32 R96, RZ, RZ, R102 ;  /* 0x000000ffff607224 */ /* 0x002fc400078e0066 */
[----:B------:R-:W-:Y:S01]  /*44fa0*/  IMAD.MOV.U32 R97, RZ, RZ, R103 ;  /* 0x000000ffff617224 */ /* 0x000fe200078e0067 */
[----:B------:R-:W-:Y:S01]  /*44fb0*/  MOV R103, R107 ;  /* 0x0000006b00677202 */ /* 0x000fe20000000f00 */
[----:B------:R-:W-:Y:S02]  /*44fc0*/  IMAD.MOV.U32 R102, RZ, RZ, R106 ;  /* 0x000000ffff667224 */ /* 0x000fe400078e006a */
[----:B-----5:R-:W-:Y:S01]  /*44fd0*/  IMAD.MOV.U32 R4, RZ, RZ, R109 ;  /* 0x000000ffff047224 */ /* 0x020fe200078e006d */
[----:B------:R-:W-:Y:S04]  /*44fe0*/  STL [R1+0x1bc], R108 ;  /* 0x0001bc6c01007387 */ /* 0x000fe80000100800 */
[----:B------:R1:W-:Y:S04]  /*44ff0*/  STL [R1+0x1b8], R4 ;  /* 0x0001b80401007387 */ /* 0x0003e80000100800 */
[----:B---3--:R-:W-:Y:S04]  /*45000*/  STL [R1+0x1c4], R80 ;  /* 0x0001c45001007387 */ /* 0x008fe80000100800 */
[----:B------:R-:W3:Y:S01]  /*45010*/  LDL.LU.64 R106, [R1+0x1f0] ;  /* 0x0001f000016a7983 */ /* 0x000ee20000300a00 */
[----:B-1----:R-:W-:-:S03]  /*45020*/  IMAD.MOV.U32 R4, RZ, RZ, R81 ;  /* 0x000000ffff047224 */ /* 0x002fc600078e0051 */
[----:B------:R-:W5:Y:S04]  /*45030*/  LDL.LU.64 R108, [R1+0x210] ;  /* 0x00021000016c7983 */ /* 0x000f680000300a00 */
[----:B------:R1:W-:Y:S04]  /*45040*/  STL [R1+0x1c0], R4 ;  /* 0x0001c00401007387 */ /* 0x0003e80000100800 */
[----:B------:R-:W-:Y:S01]  /*45050*/  STL [R1+0x1cc], R82 ;  /* 0x0001cc5201007387 */ /* 0x000fe20000100800 */
[----:B-1----:R-:W-:-:S05]  /*45060*/  IMAD.MOV.U32 R4, RZ, RZ, R83 ;  /* 0x000000ffff047224 */ /* 0x002fca00078e0053 */
[----:B------:R4:W-:Y:S02]  /*45070*/  STL [R1+0x1c8], R4 ;  /* 0x0001c80401007387 */ /* 0x0009e40000100800 */
[----:B----4-:R-:W-:Y:S02]  /*45080*/  MOV R4, R91 ;  /* 0x0000005b00047202 */ /* 0x010fe40000000f00 */
[----:B------:R1:W-:Y:S04]  /*45090*/  STL [R1+0x1d4], R90 ;  /* 0x0001d45a01007387 */ /* 0x0003e80000100800 */
[----:B------:R4:W-:Y:S04]  /*450a0*/  STL [R1+0x1d0], R4 ;  /* 0x0001d00401007387 */ /* 0x0009e80000100800 */
[----:B------:R-:W-:Y:S01]  /*450b0*/  STL [R1+0x1dc], R84 ;  /* 0x0001dc5401007387 */ /* 0x000fe20000100800 */
[----:B-1----:R-:W-:-:S02]  /*450c0*/  IMAD.MOV.U32 R90, RZ, RZ, R92 ;  /* 0x000000ffff5a7224 */ /* 0x002fc400078e005c */
[----:B----4-:R-:W-:Y:S02]  /*450d0*/  IMAD.MOV.U32 R4, RZ, RZ, R85 ;  /* 0x000000ffff047224 */ /* 0x010fe400078e0055 */
[----:B------:R-:W-:Y:S01]  /*450e0*/  IMAD.MOV.U32 R91, RZ, RZ, R93 ;  /* 0x000000ffff5b7224 */ /* 0x000fe200078e005d */
[----:B------:R-:W-:Y:S01]  /*450f0*/  MOV R93, R95 ;  /* 0x0000005f005d7202 */ /* 0x000fe20000000f00 */
[----:B------:R-:W-:Y:S02]  /*45100*/  IMAD.MOV.U32 R92, RZ, RZ, R94 ;  /* 0x000000ffff5c7224 */ /* 0x000fe400078e005e */
[----:B------:R-:W-:Y:S02]  /*45110*/  IMAD.MOV.U32 R94, RZ, RZ, R96 ;  /* 0x000000ffff5e7224 */ /* 0x000fe400078e0060 */
[----:B------:R-:W-:Y:S02]  /*45120*/  IMAD.MOV.U32 R95, RZ, RZ, R97 ;  /* 0x000000ffff5f7224 */ /* 0x000fe400078e0061 */
[----:B------:R-:W4:Y:S04]  /*45130*/  LDL.LU.64 R96, [R1+0x218] ;  /* 0x0002180001607983 */ /* 0x000f280000300a00 */
[----:B------:R2:W-:Y:S02]  /*45140*/  STL [R1+0x1d8], R4 ;  /* 0x0001d80401007387 */ /* 0x0005e40000100800 */
[----:B--2---:R-:W-:-:S02]  /*45150*/  MOV R4, R101 ;  /* 0x0000006500047202 */ /* 0x004fc40000000f00 */
[----:B------:R1:W-:Y:S04]  /*45160*/  STL [R1+0x1e4], R100 ;  /* 0x0001e46401007387 */ /* 0x0003e80000100800 */
[----:B---3--:R-:W-:Y:S04]  /*45170*/  STL [R1+0x1ec], R106 ;  /* 0x0001ec6a01007387 */ /* 0x008fe80000100800 */
[----:B------:R2:W-:Y:S04]  /*45180*/  STL [R1+0x1e0], R4 ;  /* 0x0001e00401007387 */ /* 0x0005e80000100800 */
[----:B-1----:R-:W3:Y:S01]  /*45190*/  LDL.LU.64 R100, [R1+0x220] ;  /* 0x0002200001647983 */ /* 0x002ee20000300a00 */
[----:B--2---:R-:W-:-:S03]  /*451a0*/  IMAD.MOV.U32 R4, RZ, RZ, R107 ;  /* 0x000000ffff047224 */ /* 0x004fc600078e006b */
[----:B------:R-:W2:Y:S04]  /*451b0*/  LDL.LU.64 R106, [R1+0x228] ;  /* 0x00022800016a7983 */ /* 0x000ea80000300a00 */
[----:B------:R1:W-:Y:S04]  /*451c0*/  STL [R1+0x1e8], R4 ;  /* 0x0001e80401007387 */ /* 0x0003e80000100800 */
[----:B------:R5:W-:Y:S01]  /*451d0*/  STL [R1+0x1f4], R98 ;  /* 0x0001f46201007387 */ /* 0x000be20000100800 */
[----:B-1----:R-:W-:-:S03]  /*451e0*/  IMAD.MOV.U32 R4, RZ, RZ, R99 ;  /* 0x000000ffff047224 */ /* 0x002fc600078e0063 */
[----:B------:R-:W-:Y:S04]  /*451f0*/  STL [R1+0x1fc], R86 ;  /* 0x0001fc5601007387 */ /* 0x000fe80000100800 */
[----:B------:R1:W-:Y:S04]  /*45200*/  STL [R1+0x1f0], R4 ;  /* 0x0001f00401007387 */ /* 0x0003e80000100800 */
[----:B-----5:R-:W5:Y:S01]  /*45210*/  LDL.LU.64 R98, [R1+0x230] ;  /* 0x0002300001627983 */ /* 0x020f620000300a00 */
[----:B-1----:R-:W-:-:S03]  /*45220*/  IMAD.MOV.U32 R4, RZ, RZ, R87 ;  /* 0x000000ffff047224 */ /* 0x002fc600078e0057 */
[----:B------:R-:W-:Y:S04]  /*45230*/  STL [R1+0x204], R88 ;  /* 0x0002045801007387 */ /* 0x000fe80000100800 */
[----:B------:R1:W-:Y:S02]  /*45240*/  STL [R1+0x1f8], R4 ;  /* 0x0001f80401007387 */ /* 0x0003e40000100800 */
[----:B-1----:R-:W-:-:S05]  /*45250*/  MOV R4, R89 ;  /* 0x0000005900047202 */ /* 0x002fca0000000f00 */
[----:B------:R1:W-:Y:S04]  /*45260*/  STL [R1+0x200], R4 ;  /* 0x0002000401007387 */ /* 0x0003e80000100800 */
[----:B------:R4:W-:Y:S01]  /*45270*/  STL [R1+0x20c], R108 ;  /* 0x00020c6c01007387 */ /* 0x0009e20000100800 */
[----:B-1----:R-:W-:-:S05]  /*45280*/  IMAD.MOV.U32 R4, RZ, RZ, R109 ;  /* 0x000000ffff047224 */ /* 0x002fca00078e006d */
[----:B------:R1:W-:Y:S01]  /*45290*/  STL [R1+0x208], R4 ;  /* 0x0002080401007387 */ /* 0x0003e20000100800 */
[----:B----4-:R-:W-:Y:S02]  /*452a0*/  IMAD.MOV.U32 R108, RZ, RZ, R118 ;  /* 0x000000ffff6c7224 */ /* 0x010fe400078e0076 */
[----:B------:R-:W-:Y:S01]  /*452b0*/  IMAD.MOV.U32 R109, RZ, RZ, R119 ;  /* 0x000000ffff6d7224 */ /* 0x000fe200078e0077 */
[----:B------:R4:W-:Y:S04]  /*452c0*/  STL [R1+0x214], R96 ;  /* 0x0002146001007387 */ /* 0x0009e80000100800 */
[----:B------:R-:W5:Y:S01]  /*452d0*/  LDL.LU.64 R118, [R1+0x450] ;  /* 0x0004500001767983 */ /* 0x000f620000300a00 */
[----:B-1----:R-:W-:-:S03]  /*452e0*/  MOV R4, R97 ;  /* 0x0000006100047202 */ /* 0x002fc60000000f00 */
[----:B---3--:R-:W-:Y:S04]  /*452f0*/  STL [R1+0x21c], R100 ;  /* 0x00021c6401007387 */ /* 0x008fe80000100800 */
[----:B------:R1:W-:Y:S04]  /*45300*/  STL [R1+0x210], R4 ;  /* 0x0002100401007387 */ /* 0x0003e80000100800 */
[----:B----4-:R-:W3:Y:S01]  /*45310*/  LDL.LU.64 R96, [R1+0x258] ;  /* 0x0002580001607983 */ /* 0x010ee20000300a00 */
[----:B-1----:R-:W-:-:S03]  /*45320*/  IMAD.MOV.U32 R4, RZ, RZ, R101 ;  /* 0x000000ffff047224 */ /* 0x002fc600078e0065 */
[----:B--2---:R-:W-:Y:S04]  /*45330*/  STL [R1+0x224], R106 ;  /* 0x0002246a01007387 */ /* 0x004fe80000100800 */
[----:B------:R1:W-:Y:S04]  /*45340*/  STL [R1+0x218], R4 ;  /* 0x0002180401007387 */ /* 0x0003e80000100800 */
[----:B------:R-:W2:Y:S01]  /*45350*/  LDL.LU.64 R100, [R1+0x260] ;  /* 0x0002600001647983 */ /* 0x000ea20000300a00 */
[----:B-1----:R-:W-:-:S05]  /*45360*/  IMAD.MOV.U32 R4, RZ, RZ, R107 ;  /* 0x000000ffff047224 */ /* 0x002fca00078e006b */
[----:B------:R1:W-:Y:S04]  /*45370*/  STL [R1+0x220], R4 ;  /* 0x0002200401007387 */ /* 0x0003e80000100800 */
[----:B-----5:R4:W-:Y:S04]  /*45380*/  STL [R1+0x22c], R98 ;  /* 0x00022c6201007387 */ /* 0x0209e80000100800 */
[----:B------:R-:W5:Y:S01]  /*45390*/  LDL.LU.64 R106, [R1+0x268] ;  /* 0x00026800016a7983 */ /* 0x000f620000300a00 */
[----:B-1----:R-:W-:-:S03]  /*453a0*/  IMAD.MOV.U32 R4, RZ, RZ, R99 ;  /* 0x000000ffff047224 */ /* 0x002fc600078e0063 */
[----:B----4-:R-:W4:Y:S04]  /*453b0*/  LDL.LU.64 R98, [R1+0x270] ;  /* 0x0002700001627983 */ /* 0x010f280000300a00 */
[----:B------:R1:W-:Y:S01]  /*453c0*/  STL [R1+0x228], R4 ;  /* 0x0002280401007387 */ /* 0x0003e20000100800 */
[----:B------:R-:W-:-:S03]  /*453d0*/  IMAD.MOV.U32 R129, RZ, RZ, R241 ;  /* 0x000000ffff817224 */ /* 0x000fc600078e00f1 */
[----:B------:R-:W-:Y:S01]  /*453e0*/  STL [R1+0x234], R90 ;  /* 0x0002345a01007387 */ /* 0x000fe20000100800 */
[----:B-1----:R-:W-:-:S03]  /*453f0*/  MOV R4, R91 ;  /* 0x0000005b00047202 */ /* 0x002fc60000000f00 */
[----:B------:R-:W-:Y:S01]  /*45400*/  STL [R1+0x23c], R92 ;  /* 0x00023c5c01007387 */ /* 0x000fe20000100800 */
[----:B------:R-:W-:-:S03]  /*45410*/  IMAD.MOV.U32 R128, RZ, RZ, R240 ;  /* 0x000000ffff807224 */ /* 0x000fc600078e00f0 */
[----:B------:R1:W-:Y:S01]  /*45420*/  STL [R1+0x230], R4 ;  /* 0x0002300401007387 */ /* 0x0003e20000100800 */
[----:B------:R-:W-:Y:S02]  /*45430*/  IMAD.MOV.U32 R105, RZ, RZ, R129 ;  /* 0x000000ffff697224 */ /* 0x000fe400078e0081 */
[----:B------:R-:W-:Y:S02]  /*45440*/  IMAD.MOV.U32 R104, RZ, RZ, R128 ;  /* 0x000000ffff687224 */ /* 0x000fe400078e0080 */
[----:B-1----:R-:W-:-:S05]  /*45450*/  IMAD.MOV.U32 R4, RZ, RZ, R93 ;  /* 0x000000ffff047224 */ /* 0x002fca00078e005d */
[----:B------:R1:W-:Y:S04]  /*45460*/  STL [R1+0x238], R4 ;  /* 0x0002380401007387 */ /* 0x0003e80000100800 */
[----:B------:R1:W-:Y:S02]  /*45470*/  STL [R1+0x244], R104 ;  /* 0x0002446801007387 */ /* 0x0003e40000100800 */
[----:B-1----:R-:W-:-:S05]  /*45480*/  IMAD.MOV.U32 R4, RZ, RZ, R105 ;  /* 0x000000ffff047224 */ /* 0x002fca00078e0069 */
[----:B------:R1:W-:Y:S04]  /*45490*/  STL [R1+0x240], R4 ;  /* 0x0002400401007387 */ /* 0x0003e80000100800 */
[----:B------:R-:W-:Y:S04]  /*454a0*/  STL [R1+0x24c], R118 ;  /* 0x00024c7601007387 */ /* 0x000fe80000100800 */
[----:B------:R-:W4:Y:S01]  /*454b0*/  LDL.LU.64 R104, [R1+0x458] ;  /* 0x0004580001687983 */ /* 0x000f220000300a00 */
[----:B-1----:R-:W-:-:S05]  /*454c0*/  IMAD.MOV.U32 R4, RZ, RZ, R119 ;  /* 0x000000ffff047224 */ /* 0x002fca00078e0077 */
[----:B------:R1:W-:Y:S04]  /*454d0*/  STL [R1+0x248], R4 ;  /* 0x0002480401007387 */ /* 0x0003e80000100800 */
[----:B---3--:R3:W-:Y:S01]  /*454e0*/  STL [R1+0x254], R96 ;  /* 0x0002546001007387 */ /* 0x0087e20000100800 */
[----:B-1----:R-:W-:-:S03]  /*454f0*/  MOV R4, R97 ;  /* 0x0000006100047202 */ /* 0x002fc60000000f00 */
[----:B------:R-:W4:Y:S04]  /*45500*/  LDL.LU.64 R118, [R1+0x360] ;  /* 0x0003600001767983 */ /* 0x000f280000300a00 */
[----:B------:R1:W-:Y:S04]  /*45510*/  STL [R1+0x250], R4 ;  /* 0x0002500401007387 */ /* 0x0003e80000100800 */
[----:B--2---:R-:W-:Y:S04]  /*45520*/  STL [R1+0x25c], R100 ;  /* 0x00025c6401007387 */ /* 0x004fe80000100800 */
[----:B---3--:R-:W2:Y:S01]  /*45530*/  LDL.LU.64 R96, [R1+0x2a0] ;  /* 0x0002a00001607983 */ /* 0x008ea20000300a00 */
[----:B-1----:R-:W-:-:S05]  /*45540*/  IMAD.MOV.U32 R4, RZ, RZ, R101 ;  /* 0x000000ffff047224 */ /* 0x002fca00078e0065 */
[----:B------:R1:W-:Y:S04]  /*45550*/  STL [R1+0x258], R4 ;  /* 0x0002580401007387 */ /* 0x0003e80000100800 */
[----:B-----5:R3:W-:Y:S01]  /*45560*/  STL [R1+0x264], R106 ;  /* 0x0002646a01007387 */ /* 0x0207e20000100800 */
[----:B-1----:R-:W-:-:S03]  /*45570*/  IMAD.MOV.U32 R4, RZ, RZ, R107 ;  /* 0x000000ffff047224 */ /* 0x002fc600078e006b */
[----:B------:R-:W5:Y:S04]  /*45580*/  LDL.LU.64 R100, [R1+0x2a8] ;  /* 0x0002a80001647983 */ /* 0x000f680000300a00 */
[----:B------:R1:W-:Y:S04]  /*45590*/  STL [R1+0x260], R4 ;  /* 0x0002600401007387 */ /* 0x0003e80000100800 */
[----:B----4-:R4:W-:Y:S04]  /*455a0*/  STL [R1+0x26c], R98 ;  /* 0x00026c6201007387 */ /* 0x0109e80000100800 */
[----:B---3--:R-:W3:Y:S01]  /*455b0*/  LDL.LU.64 R106, [R1+0x2b0] ;  /* 0x0002b000016a7983 */ /* 0x008ee20000300a00 */
[----:B-1----:R-:W-:-:S03]  /*455c0*/  IMAD.MOV.U32 R4, RZ, RZ, R99 ;  /* 0x000000ffff047224 */ /* 0x002fc600078e0063 */
[----:B----4-:R-:W4:Y:S04]  /*455d0*/  LDL.LU.64 R98, [R1+0x2b8] ;  /* 0x0002b80001627983 */ /* 0x010f280000300a00 */
[----:B------:R1:W-:Y:S04]  /*455e0*/  STL [R1+0x268], R4 ;  /* 0x0002680401007387 */ /* 0x0003e80000100800 */
[----:B------:R-:W-:Y:S01]  /*455f0*/  STL [R1+0x274], R94 ;  /* 0x0002745e01007387 */ /* 0x000fe20000100800 */
[----:B-1----:R-:W-:-:S05]  /*45600*/  MOV R4, R95 ;  /* 0x0000005f00047202 */ /* 0x002fca0000000f00 */
[----:B------:R1:W-:Y:S04]  /*45610*/  STL [R1+0x270], R4 ;  /* 0x0002700401007387 */ /* 0x0003e80000100800 */
[----:B------:R-:W-:Y:S01]  /*45620*/  STL [R1+0x27c], R102 ;  /* 0x00027c6601007387 */ /* 0x000fe20000100800 */
[----:B-1----:R-:W-:-:S05]  /*45630*/  IMAD.MOV.U32 R4, RZ, RZ, R103 ;  /* 0x000000ffff047224 */ /* 0x002fca00078e0067 */
[----:B------:R1:W-:Y:S04]  /*45640*/  STL [R1+0x278], R4 ;  /* 0x0002780401007387 */ /* 0x0003e80000100800 */
[----:B------:R1:W-:Y:S02]  /*45650*/  STL [R1+0x284], R126 ;  /* 0x0002847e01007387 */ /* 0x0003e40000100800 */
[----:B-1----:R-:W-:Y:S02]  /*45660*/  IMAD.MOV.U32 R4, RZ, RZ, R127 ;  /* 0x000000ffff047224 */ /* 0x002fe400078e007f */
[----:B------:R-:W4:Y:S04]  /*45670*/  LDL.LU.64 R126, [R1+0x868] ;  /* 0x00086800017e7983 */ /* 0x000f280000300a00 */
[----:B------:R1:W-:Y:S04]  /*45680*/  STL [R1+0x280], R4 ;  /* 0x0002800401007387 */ /* 0x0003e80000100800 */
[----:B------:R-:W-:Y:S04]  /*45690*/  STL [R1+0x28c], R104 ;  /* 0x00028c6801007387 */ /* 0x000fe80000100800 */
[----:B------:R-:W4:Y:S01]  /*456a0*/  LDL.LU.64 R102, [R1+0x358] ;  /* 0x0003580001667983 */ /* 0x000f220000300a00 */
[----:B-1----:R-:W-:-:S05]  /*456b0*/  IMAD.MOV.U32 R4, RZ, RZ, R105 ;  /* 0x000000ffff047224 */ /* 0x002fca00078e0069 */
[----:B------:R1:W-:Y:S04]  /*456c0*/  STL [R1+0x288], R4 ;  /* 0x0002880401007387 */ /* 0x0003e80000100800 */
[----:B------:R2:W-:Y:S01]  /*456d0*/  STL [R1+0x294], R118 ;  /* 0x0002947601007387 */ /* 0x0005e20000100800 */
[----:B-1----:R-:W-:-:S03]  /*456e0*/  MOV R4, R119 ;  /* 0x0000007700047202 */ /* 0x002fc60000000f00 */
[----:B------:R-:W4:Y:S04]  /*456f0*/  LDL.LU.64 R104, [R1+0x2e0] ;  /* 0x0002e00001687983 */ /* 0x000f280000300a00 */
[----:B------:R1:W-:Y:S04]  /*45700*/  STL [R1+0x290], R4 ;  /* 0x0002900401007387 */ /* 0x0003e80000100800 */
[----:B--2---:R-:W-:Y:S04]  /*45710*/  STL [R1+0x29c], R96 ;  /* 0x00029c6001007387 */ /* 0x004fe80000100800 */
[----:B------:R-:W2:Y:S01]  /*45720*/  LDL.LU.64 R118, [R1+0x2e8] ;  /* 0x0002e80001767983 */ /* 0x000ea20000300a00 */
[----:B-1----:R-:W-:-:S05]  /*45730*/  IMAD.MOV.U32 R4, RZ, RZ, R97 ;  /* 0x000000ffff047224 */ /* 0x002fca00078e0061 */
[----:B------:R5:W-:Y:S02]  /*45740*/  STL [R1+0x298], R4 ;  /* 0x0002980401007387 */ /* 0x000be40000100800 */
[----:B-----5:R-:W-:Y:S02]  /*45750*/  IMAD.MOV.U32 R4, RZ, RZ, R101 ;  /* 0x000000ffff047224 */ /* 0x020fe400078e0065 */
[----:B------:R1:W-:Y:S04]  /*45760*/  STL [R1+0x2a4], R100 ;  /* 0x0002a46401007387 */ /* 0x0003e80000100800 */
[----:B------:R5:W-:Y:S04]  /*45770*/  STL [R1+0x2a0], R4 ;  /* 0x0002a00401007387 */ /* 0x000be80000100800 */
[----:B---3--:R3:W-:Y:S04]  /*45780*/  STL [R1+0x2ac], R106 ;  /* 0x0002ac6a01007387 */ /* 0x0087e80000100800 */
[----:B-1----:R-:W2:Y:S01]  /*45790*/  LDL.LU.64 R100, [R1+0x2f0] ;  /* 0x0002f00001647983 */ /* 0x002ea20000300a00 */
[----:B-----5:R-:W-:-:S03]  /*457a0*/  IMAD.MOV.U32 R4, RZ, RZ, R107 ;  /* 0x000000ffff047224 */ /* 0x020fc600078e006b */
[----:B---3--:R-:W3:Y:S04]  /*457b0*/  LDL.LU.64 R106, [R1+0x2f8] ;  /* 0x0002f800016a7983 */ /* 0x008ee80000300a00 */
[----:B------:R1:W-:Y:S04]  /*457c0*/  STL [R1+0x2a8], R4 ;  /* 0x0002a80401007387 */ /* 0x0003e80000100800 */
[----:B----4-:R-:W-:Y:S01]  /*457d0*/  STL [R1+0x2b4], R98 ;  /* 0x0002b46201007387 */ /* 0x010fe20000100800 */
[----:B-1----:R-:W-:-:S03]  /*457e0*/  MOV R4, R99 ;  /* 0x0000006300047202 */ /* 0x002fc60000000f00 */
[----:B------:R-:W-:Y:S04]  /*457f0*/  STL [R1+0x2bc], R116 ;  /* 0x0002bc7401007387 */ /* 0x000fe80000100800 */
[----:B------:R1:W-:Y:S04]  /*45800*/  STL [R1+0x2b0], R4 ;  /* 0x0002b00401007387 */ /* 0x0003e80000100800 */
[----:B------:R-:W-:Y:S01]  /*45810*/  STL [R1+0x2c4], R108 ;  /* 0x0002c46c01007387 */ /* 0x000fe20000100800 */
[----:B-1----:R-:W-:-:S05]  /*45820*/  IMAD.MOV.U32 R4, RZ, RZ, R117 ;  /* 0x000000ffff047224 */ /* 0x002fca00078e0075 */
[----:B------:R1:W-:Y:S04]  /*45830*/  STL [R1+0x2b8], R4 ;  /* 0x0002b80401007387 */ /* 0x0003e80000100800 */
[----:B------:R-:W4:Y:S01]  /*45840*/  LDL.LU.64 R116, [R1+0x8d0] ;  /* 0x0008d00001747983 */ /* 0x000f220000300a00 */
[----:B-1----:R-:W-:-:S03]  /*45850*/  IMAD.MOV.U32 R4, RZ, RZ, R109 ;  /* 0x000000ffff047224 */ /* 0x002fc600078e006d */
[----:B------:R-:W-:Y:S04]  /*45860*/  STL [R1+0x2cc], R126 ;  /* 0x0002cc7e01007387 */ /* 0x000fe80000100800 */
[----:B------:R1:W-:Y:S04]  /*45870*/  STL [R1+0x2c0], R4 ;  /* 0x0002c00401007387 */ /* 0x0003e80000100800 */
[----:B------:R-:W5:Y:S01]  /*45880*/  LDL.LU.64 R108, [R1+0x350] ;  /* 0x00035000016c7983 */ /* 0x000f620000300a00 */
[----:B-1----:R-:W-:-:S03]  /*45890*/  IMAD.MOV.U32 R4, RZ, RZ, R127 ;  /* 0x000000ffff047224 */ /* 0x002fc600078e007f */
[----:B------:R-:W5:Y:S04]  /*458a0*/  LDL.LU.64 R126, [R1+0x320] ;  /* 0x00032000017e7983 */ /* 0x000f680000300a00 */
[----:B------:R1:W-:Y:S04]  /*458b0*/  STL [R1+0x2c8], R4 ;  /* 0x0002c80401007387 */ /* 0x0003e80000100800 */
[----:B------:R1:W-:Y:S02]  /*458c0*/  STL [R1+0x2d4], R102 ;  /* 0x0002d46601007387 */ /* 0x0003e40000100800 */
[----:B-1----:R-:W-:Y:S01]  /*458d0*/  MOV R4, R103 ;  /* 0x0000006700047202 */ /* 0x002fe20000000f00 */
[----:B------:R-:W-:Y:S01]  /*458e0*/  IMAD.MOV.U32 R128, RZ, RZ, R244 ;  /* 0x000000ffff807224 */ /* 0x000fe200078e00f4 */
[----:B------:R-:W-:Y:S01]  /*458f0*/  MOV R129, R245 ;  /* 0x000000f500817202 */ /* 0x000fe20000000f00 */
[----:B------:R-:W-:Y:S04]  /*45900*/  STL [R1+0x2dc], R104 ;  /* 0x0002dc6801007387 */ /* 0x000fe80000100800 */
[----:B------:R1:W-:Y:S04]  /*45910*/  STL [R1+0x2d0], R4 ;  /* 0x0002d00401007387 */ /* 0x0003e80000100800 */
[----:B------:R-:W5:Y:S01]  /*45920*/  LDL.LU.64 R102, [R1+0x328] ;  /* 0x0003280001667983 */ /* 0x000f620000300a00 */
[----:B-1----:R-:W-:-:S05]  /*45930*/  IMAD.MOV.U32 R4, RZ, RZ, R105 ;  /* 0x000000ffff047224 */ /* 0x002fca00078e0069 */
[----:B------:R1:W-:Y:S04]  /*45940*/  STL [R1+0x2d8], R4 ;  /* 0x0002d80401007387 */ /* 0x0003e80000100800 */
[----:B--2---:R2:W-:Y:S04]  /*45950*/  STL [R1+0x2e4], R118 ;  /* 0x0002e47601007387 */ /* 0x0045e80000100800 */
[----:B------:R-:W5:Y:S01]  /*45960*/  LDL.LU.64 R104, [R1+0x330] ;  /* 0x0003300001687983 */ /* 0x000f620000300a00 */
[----:B-1----:R-:W-:Y:S02]  /*45970*/  IMAD.MOV.U32 R4, RZ, RZ, R119 ;  /* 0x000000ffff047224 */ /* 0x002fe400078e0077 */
[----:B--2---:R-:W-:Y:S01]  /*45980*/  IMAD.MOV.U32 R118, RZ, RZ, R122 ;  /* 0x000000ffff767224 */ /* 0x004fe200078e007a */
[----:B------:R-:W-:-:S02]  /*45990*/  MOV R119, R123 ;  /* 0x0000007b00777202 */ /* 0x000fc40000000f00 */
[----:B------:R-:W2:Y:S04]  /*459a0*/  LDL.LU.64 R122, [R1+0x338] ;  /* 0x00033800017a7983 */ /* 0x000ea80000300a00 */
[----:B------:R1:W-:Y:S04]  /*459b0*/  STL [R1+0x2e0], R4 ;  /* 0x0002e00401007387 */ /* 0x0003e80000100800 */
[----:B------:R-:W-:Y:S01]  /*459c0*/  STL [R1+0x2ec], R100 ;  /* 0x0002ec6401007387 */ /* 0x000fe20000100800 */
[----:B-1----:R-:W-:-:S05]  /*459d0*/  IMAD.MOV.U32 R4, RZ, RZ, R101 ;  /* 0x000000ffff047224 */ /* 0x002fca00078e0065 */
[----:B------:R1:W-:Y:S04]  /*459e0*/  STL [R1+0x2e8], R4 ;  /* 0x0002e80401007387 */ /* 0x0003e80000100800 */
[----:B---3--:R-:W-:Y:S01]  /*459f0*/  STL [R1+0x2f4], R106 ;  /* 0x0002f46a01007387 */ /* 0x008fe20000100800 */
[----:B-1----:R-:W-:-:S05]  /*45a00*/  IMAD.MOV.U32 R4, RZ, RZ, R107 ;  /* 0x000000ffff047224 */ /* 0x002fca00078e006b */
[----:B------:R1:W-:Y:S04]  /*45a10*/  STL [R1+0x2f0], R4 ;  /* 0x0002f00401007387 */ /* 0x0003e80000100800 */
[----:B------:R3:W-:Y:S01]  /*45a20*/  STL [R1+0x2fc], R124 ;  /* 0x0002fc7c01007387 */ /* 0x0007e20000100800 */
[----:B-1----:R-:W-:-:S03]  /*45a30*/  IMAD.MOV.U32 R4, RZ, RZ, R125 ;  /* 0x000000ffff047224 */ /* 0x002fc600078e007d */
[----:B---3--:R-:W3:Y:S04]  /*45a40*/  LDL.LU.64 R124, [R1+0x988] ;  /* 0x00098800017c7983 */ /* 0x008ee80000300a00 */
[----:B------:R1:W-:Y:S04]  /*45a50*/  STL [R1+0x2f8], R4 ;  /* 0x0002f80401007387 */ /* 0x0003e80000100800 */
[----:B------:R4:W-:Y:S01]  /*45a60*/  STL [R1+0x304], R128 ;  /* 0x0003048001007387 */ /* 0x0009e20000100800 */
[----:B-1----:R-:W-:-:S03]  /*45a70*/  MOV R4, R129 ;  /* 0x0000008100047202 */ /* 0x002fc60000000f00 */
[----:B----4-:R-:W4:Y:S04]  /*45a80*/  LDL.LU.64 R128, [R1+0x398] ;  /* 0x0003980001807983 */ /* 0x010f280000300a00 */
[----:B------:R1:W-:Y:S04]  /*45a90*/  STL [R1+0x300], R4 ;  /* 0x0003000401007387 */ /* 0x0003e80000100800 */
[----:B------:R1:W-:Y:S02]  /*45aa0*/  STL [R1+0x30c], R116 ;  /* 0x00030c7401007387 */ /* 0x0003e40000100800 */
[----:B-1----:R-:W-:-:S02]  /*45ab0*/  IMAD.MOV.U32 R4, RZ, RZ, R117 ;  /* 0x000000ffff047224 */ /* 0x002fc400078e0075 */
[----:B------:R-:W4:Y:S04]  /*45ac0*/  LDL.LU.64 R116, [R1+0x390] ;  /* 0x0003900001747983 */ /* 0x000f280000300a00 */
[----:B------:R1:W-:Y:S04]  /*45ad0*/  STL [R1+0x308], R4 ;  /* 0x0003080401007387 */ /* 0x0003e80000100800 */
[----:B-----5:R5:W-:Y:S04]  /*45ae0*/  STL [R1+0x314], R108 ;  /* 0x0003146c01007387 */ /* 0x020be80000100800 */
[----:B------:R-:W4:Y:S01]  /*45af0*/  LDL.LU.64 R106, [R1+0x368] ;  /* 0x00036800016a7983 */ /* 0x000f220000300a00 */
[----:B-1----:R-:W-:-:S05]  /*45b00*/  IMAD.MOV.U32 R4, RZ, RZ, R109 ;  /* 0x000000ffff047224 */ /* 0x002fca00078e006d */
[----:B------:R1:W-:Y:S04]  /*45b10*/  STL [R1+0x310], R4 ;  /* 0x0003100401007387 */ /* 0x0003e80000100800 */
[----:B------:R5:W-:Y:S04]  /*45b20*/  STL [R1+0x31c], R126 ;  /* 0x00031c7e01007387 */ /* 0x000be80000100800 */
[----:B-----5:R-:W5:Y:S01]  /*45b30*/  LDL.LU.64 R108, [R1+0x370] ;  /* 0x00037000016c7983 */ /* 0x020f620000300a00 */
[----:B-1----:R-:W-:Y:S01]  /*45b40*/  IMAD.MOV.U32 R4, RZ, RZ, R127 ;  /* 0x000000ffff047224 */ /* 0x002fe200078e007f */
[----:B------:R-:W-:Y:S01]  /*45b50*/  MOV R126, R120 ;  /* 0x00000078007e7202 */ /* 0x000fe20000000f00 */
[----:B------:R-:W-:-:S02]  /*45b60*/  IMAD.MOV.U32 R127, RZ, RZ, R121 ;  /* 0x000000ffff7f7224 */ /* 0x000fc400078e0079 */
[----:B------:R-:W5:Y:S04]  /*45b70*/  LDL.LU.64 R120, [R1+0x378] ;  /* 0x0003780001787983 */ /* 0x000f680000300a00 */
[----:B------:R1:W-:Y:S01]  /*45b80*/  STL [R1+0x318], R4 ;  /* 0x0003180401007387 */ /* 0x0003e20000100800 */
[----:B------:R-:W-:Y:S01]  /*45b90*/  MOV R110, R242 ;  /* 0x000000f2006e7202 */ /* 0x000fe20000000f00 */
[----:B------:R-:W-:Y:S02]  /*45ba0*/  IMAD.MOV.U32 R111, RZ, RZ, R243 ;  /* 0x000000ffff6f7224 */ /* 0x000fe400078e00f3 */
[----:B-1----:R-:W-:Y:S01]  /*45bb0*/  IMAD.MOV.U32 R4, RZ, RZ, R103 ;  /* 0x000000ffff047224 */ /* 0x002fe200078e0067 */
[----:B------:R-:W-:Y:S04]  /*45bc0*/  STL [R1+0x324], R102 ;  /* 0x0003246601007387 */ /* 0x000fe80000100800 */
[----:B------:R1:W-:Y:S02]  /*45bd0*/  STL [R1+0x320], R4 ;  /* 0x0003200401007387 */ /* 0x0003e40000100800 */
[----:B-1----:R-:W-:-:S02]  /*45be0*/  IMAD.MOV.U32 R4, RZ, RZ, R105 ;  /* 0x000000ffff047224 */ /* 0x002fc400078e0069 */
[----:B------:R-:W-:Y:S04]  /*45bf0*/  STL [R1+0x32c], R104 ;  /* 0x00032c6801007387 */ /* 0x000fe80000100800 */
[----:B------:R1:W-:Y:S04]  /*45c00*/  STL [R1+0x328], R4 ;  /* 0x0003280401007387 */ /* 0x0003e80000100800 */
[----:B--2---:R2:W-:Y:S01]  /*45c10*/  STL [R1+0x334], R122 ;  /* 0x0003347a01007387 */ /* 0x0045e20000100800 */
[----:B-1----:R-:W-:-:S03]  /*45c20*/  MOV R4, R123 ;  /* 0x0000007b00047202 */ /* 0x002fc60000000f00 */
[----:B--2---:R-:W2:Y:S04]  /*45c30*/  LDL.64 R122, [R1+0xa38] ;  /* 0x000a3800017a7983 */ /* 0x004ea80000100a00 */
[----:B------:R1:W-:Y:S04]  /*45c40*/  STL [R1+0x330], R4 ;  /* 0x0003300401007387 */ /* 0x0003e80000100800 */
[----:B------:R1:W-:Y:S02]  /*45c50*/  STL [R1+0x33c], R110 ;  /* 0x00033c6e01007387 */ /* 0x0003e40000100800 */
[----:B-1----:R-:W-:-:S02]  /*45c60*/  IMAD.MOV.U32 R4, RZ, RZ, R111 ;  /* 0x000000ffff047224 */ /* 0x002fc400078e006f */
[----:B------:R-:W2:Y:S04]  /*45c70*/  LDL.LU.64 R110, [R1+0x3d0] ;  /* 0x0003d000016e7983 */ /* 0x000ea80000300a00 */
[----:B------:R1:W-:Y:S04]  /*45c80*/  STL [R1+0x338], R4 ;  /* 0x0003380401007387 */ /* 0x0003e80000100800 */
[----:B------:R3:W-:Y:S01]  /*45c90*/  STL [R1+0x344], R112 ;  /* 0x0003447001007387 */ /* 0x0007e20000100800 */
[----:B-1----:R-:W-:-:S03]  /*45ca0*/  IMAD.MOV.U32 R4, RZ, RZ, R113 ;  /* 0x000000ffff047224 */ /* 0x002fc600078e0071 */
[----:B---3--:R-:W3:Y:S04]  /*45cb0*/  LDL.LU.64 R112, [R1+0x3a0] ;  /* 0x0003a00001707983 */ /* 0x008ee80000300a00 */
[----:B------:R1:W-:Y:S04]  /*45cc0*/  STL [R1+0x340], R4 ;  /* 0x0003400401007387 */ /* 0x0003e80000100800 */
[----:B------:R1:W-:Y:S02]  /*45cd0*/  STL [R1+0x34c], R124 ;  /* 0x00034c7c01007387 */ /* 0x0003e40000100800 */
[----:B-1----:R-:W-:-:S02]  /*45ce0*/  IMAD.MOV.U32 R4, RZ, RZ, R125 ;  /* 0x000000ffff047224 */ /* 0x002fc400078e007d */
[----:B------:R-:W3:Y:S04]  /*45cf0*/  LDL.LU.64 R124, [R1+0x3a8] ;  /* 0x0003a800017c7983 */ /* 0x000ee80000300a00 */
[----:B------:R1:W-:Y:S04]  /*45d00*/  STL [R1+0x348], R4 ;  /* 0x0003480401007387 */ /* 0x0003e80000100800 */
[----:B----4-:R4:W-:Y:S01]  /*45d10*/  STL [R1+0x354], R128 ;  /* 0x0003548001007387 */ /* 0x0109e20000100800 */
[----:B-1----:R-:W-:-:S03]  /*45d20*/  MOV R4, R129 ;  /* 0x0000008100047202 */ /* 0x002fc60000000f00 */
[----:B----4-:R-:W4:Y:S04]  /*45d30*/  LDL.LU.64 R128, [R1+0x3b0] ;  /* 0x0003b00001807983 */ /* 0x010f280000300a00 */
[----:B------:R1:W-:Y:S04]  /*45d40*/  STL [R1+0x350], R4 ;  /* 0x0003500401007387 */ /* 0x0003e80000100800 */
[----:B------:R1:W-:Y:S02]  /*45d50*/  STL [R1+0x35c], R116 ;  /* 0x00035c7401007387 */ /* 0x0003e40000100800 */
[----:B-1----:R-:W-:-:S02]  /*45d60*/  IMAD.MOV.U32 R4, RZ, RZ, R117 ;  /* 0x000000ffff047224 */ /* 0x002fc400078e0075 */
[----:B------:R-:W4:Y:S04]  /*45d70*/  LDL.LU.64 R116, [R1+0x3b8] ;  /* 0x0003b80001747983 */ /* 0x000f280000300a00 */
[----:B------:R1:W-:Y:S04]  /*45d80*/  STL [R1+0x358], R4 ;  /* 0x0003580401007387 */ /* 0x0003e80000100800 */
[----:B------:R-:W-:Y:S01]  /*45d90*/  STL [R1+0x364], R106 ;  /* 0x0003646a01007387 */ /* 0x000fe20000100800 */
[----:B-1----:R-:W-:-:S05]  /*45da0*/  IMAD.MOV.U32 R4, RZ, RZ, R107 ;  /* 0x000000ffff047224 */ /* 0x002fca00078e006b */
[----:B------:R1:W-:Y:S04]  /*45db0*/  STL [R1+0x360], R4 ;  /* 0x0003600401007387 */ /* 0x0003e80000100800 */
[----:B-----5:R-:W-:Y:S01]  /*45dc0*/  STL [R1+0x36c], R108 ;  /* 0x00036c6c01007387 */ /* 0x020fe20000100800 */
[----:B-1----:R-:W-:-:S05]  /*45dd0*/  IMAD.MOV.U32 R4, RZ, RZ, R109 ;  /* 0x000000ffff047224 */ /* 0x002fca00078e006d */
[----:B------:R1:W-:Y:S04]  /*45de0*/  STL [R1+0x368], R4 ;  /* 0x0003680401007387 */ /* 0x0003e80000100800 */
[----:B------:R5:W-:Y:S01]  /*45df0*/  STL [R1+0x374], R120 ;  /* 0x0003747801007387 */ /* 0x000be20000100800 */
[----:B-1----:R-:W-:-:S03]  /*45e00*/  MOV R4, R121 ;  /* 0x0000007900047202 */ /* 0x002fc60000000f00 */
[----:B-----5:R-:W5:Y:S04]  /*45e10*/  LDL.LU.64 R120, [R1+0xa50] ;  /* 0x000a500001787983 */ /* 0x020f680000300a00 */
[----:B------:R1:W-:Y:S04]  /*45e20*/  STL [R1+0x370], R4 ;  /* 0x0003700401007387 */ /* 0x0003e80000100800 */
[----:B------:R1:W-:Y:S02]  /*45e30*/  STL [R1+0x37c], R114 ;  /* 0x00037c7201007387 */ /* 0x0003e40000100800 */
[----:B-1----:R-:W-:-:S02]  /*45e40*/  IMAD.MOV.U32 R4, RZ, RZ, R115 ;  /* 0x000000ffff047224 */ /* 0x002fc400078e0073 */
[----:B------:R-:W5:Y:S04]  /*45e50*/  LDL.LU.64 R114, [R1+0x3d8] ;  /* 0x0003d80001727983 */ /* 0x000f680000300a00 */
[----:B------:R1:W-:Y:S04]  /*45e60*/  STL [R1+0x378], R4 ;  /* 0x0003780401007387 */ /* 0x0003e80000100800 */
[----:B------:R1:W-:Y:S02]  /*45e70*/  STL [R1+0x384], R118 ;  /* 0x0003847601007387 */ /* 0x0003e40000100800 */
[----:B-1----:R-:W-:-:S02]  /*45e80*/  IMAD.MOV.U32 R4, RZ, RZ, R119 ;  /* 0x000000ffff047224 */ /* 0x002fc400078e0077 */
[----:B------:R-:W5:Y:S04]  /*45e90*/  LDL.LU.64 R118, [R1+0x3e0] ;  /* 0x0003e00001767983 */ /* 0x000f680000300a00 */
[----:B------:R1:W-:Y:S04]  /*45ea0*/  STL [R1+0x380], R4 ;  /* 0x0003800401007387 */ /* 0x0003e80000100800 */
[----:B--2---:R2:W-:Y:S01]  /*45eb0*/  STL [R1+0x38c], R122 ;  /* 0x00038c7a01007387 */ /* 0x0045e20000100800 */
[----:B-1----:R-:W-:-:S03]  /*45ec0*/  IMAD.MOV.U32 R4, RZ, RZ, R123 ;  /* 0x000000ffff047224 */ /* 0x002fc600078e007b */
[----:B--2---:R-:W2:Y:S04]  /*45ed0*/  LDL.LU.64 R122, [R1+0x3e8] ;  /* 0x0003e800017a7983 */ /* 0x004ea80000300a00 */
[----:B------:R1:W-:Y:S04]  /*45ee0*/  STL [R1+0x388], R4 ;  /* 0x0003880401007387 */ /* 0x0003e80000100800 */
[----:B------:R1:W-:Y:S02]  /*45ef0*/  STL [R1+0x394], R110 ;  /* 0x0003946e01007387 */ /* 0x0003e40000100800 */
[----:B-1----:R-:W-:-:S02]  /*45f00*/  MOV R4, R111 ;  /* 0x0000006f00047202 */ /* 0x002fc40000000f00 */
[----:B------:R-:W2:Y:S04]  /*45f10*/  LDL.LU.64 R110, [R1+0x3f0] ;  /* 0x0003f000016e7983 */ /* 0x000ea80000300a00 */
[----:B------:R1:W-:Y:S04]  /*45f20*/  STL [R1+0x390], R4 ;  /* 0x0003900401007387 */ /* 0x0003e80000100800 */
[----:B---3--:R3:W-:Y:S01]  /*45f30*/  STL [R1+0x39c], R112 ;  /* 0x00039c7001007387 */ /* 0x0087e20000100800 */
        /* <DEDUP_REMOVED lines=8> */
[----:B-1----:R-:W-:-:S03]  /*45fc0*/  IMAD.MOV.U32 R4, RZ, RZ, R129 ;  /* 0x000000ffff047224 */ /* 0x002fc600078e0081 */
[----:B----4-:R-:W4:Y:S04]  /*45fd0*/  LDL.LU.64 R128, [R1+0x408] ;  /* 0x0004080001807983 */ /* 0x010f280000300a00 */
[----:B------:R1:W-:Y:S04]  /*45fe0*/  STL [R1+0x3a8], R4 ;  /* 0x0003a80401007387 */ /* 0x0003e80000100800 */
[----:B------:R1:W-:Y:S02]  /*45ff0*/  STL [R1+0x3b4], R116 ;  /* 0x0003b47401007387 */ /* 0x0003e40000100800 */
[----:B-1----:R-:W-:-:S02]  /*46000*/  MOV R4, R117 ;  /* 0x0000007500047202 */ /* 0x002fc40000000f00 */
[----:B------:R-:W4:Y:S04]  /*46010*/  LDL.LU.64 R116, [R1+0xa98] ;  /* 0x000a980001747983 */ /* 0x000f280000300a00 */
[----:B------:R1:W-:Y:S04]  /*46020*/  STL [R1+0x3b0], R4 ;  /* 0x0003b00401007387 */ /* 0x0003e80000100800 */
[----:B------:R1:W-:Y:S02]  /*46030*/  STL [R1+0x3bc], R130 ;  /* 0x0003bc8201007387 */ /* 0x0003e40000100800 */
[----:B-1----:R-:W-:-:S02]  /*46040*/  IMAD.MOV.U32 R4, RZ, RZ, R131 ;  /* 0x000000ffff047224 */ /* 0x002fc400078e0083 */
[----:B------:R-:W4:Y:S04]  /*46050*/  LDL.LU.64 R130, [R1+0x418] ;  /* 0x0004180001827983 */ /* 0x000f280000300a00 */
[----:B------:R1:W-:Y:S04]  /*46060*/  STL [R1+0x3b8], R4 ;  /* 0x0003b80401007387 */ /* 0x0003e80000100800 */
[----:B------:R1:W-:Y:S02]  /*46070*/  STL [R1+0x3c4], R126 ;  /* 0x0003c47e01007387 */ /* 0x0003e40000100800 */
[----:B-1----:R-:W-:-:S02]  /*46080*/  IMAD.MOV.U32 R4, RZ, RZ, R127 ;  /* 0x000000ffff047224 */ /* 0x002fc400078e007f */
[----:B------:R-:W4:Y:S04]  /*46090*/  LDL.LU.64 R126, [R1+0x420] ;  /* 0x00042000017e7983 */ /* 0x000f280000300a00 */
[----:B------:R1:W-:Y:S04]  /*460a0*/  STL [R1+0x3c0], R4 ;  /* 0x0003c00401007387 */ /* 0x0003e80000100800 */
[----:B-----5:R5:W-:Y:S01]  /*460b0*/  STL [R1+0x3cc], R120 ;  /* 0x0003cc7801007387 */ /* 0x020be20000100800 */
[----:B-1----:R-:W-:-:S03]  /*460c0*/  IMAD.MOV.U32 R4, RZ, RZ, R121 ;  /* 0x000000ffff047224 */ /* 0x002fc600078e0079 */
[----:B-----5:R-:W5:Y:S04]  /*460d0*/  LDL.LU.64 R120, [R1+0x428] ;  /* 0x0004280001787983 */ /* 0x020f680000300a00 */
[----:B------:R1:W-:Y:S04]  /*460e0*/  STL [R1+0x3c8], R4 ;  /* 0x0003c80401007387 */ /* 0x0003e80000100800 */
[----:B------:R1:W-:Y:S02]  /*460f0*/  STL [R1+0x3d4], R114 ;  /* 0x0003d47201007387 */ /* 0x0003e40000100800 */
[----:B-1----:R-:W-:-:S02]  /*46100*/  MOV R4, R115 ;  /* 0x0000007300047202 */ /* 0x002fc40000000f00 */
        /* <DEDUP_REMOVED lines=11> */
[----:B-1----:R-:W-:-:S02]  /*461c0*/  IMAD.MOV.U32 R4, RZ, RZ, R111 ;  /* 0x000000ffff047224 */ /* 0x002fc400078e006f */
[----:B------:R-:W2:Y:S04]  /*461d0*/  LDL.LU.64 R110, [R1+0x448] ;  /* 0x00044800016e7983 */ /* 0x000ea80000300a00 */
[----:B------:R1:W-:Y:S04]  /*461e0*/  STL [R1+0x3e8], R4 ;  /* 0x0003e80401007387 */ /* 0x0003e80000100800 */
[----:B---3--:R3:W-:Y:S01]  /*461f0*/  STL [R1+0x3f4], R112 ;  /* 0x0003f47001007387 */ /* 0x0087e20000100800 */
[----:B-1----:R-:W-:-:S03]  /*46200*/  MOV R4, R113 ;  /* 0x0000007100047202 */ /* 0x002fc60000000f00 */
        /* <DEDUP_REMOVED lines=11> */
[----:B-1----:R-:W-:-:S02]  /*462c0*/  IMAD.MOV.U32 R4, RZ, RZ, R117 ;  /* 0x000000ffff047224 */ /* 0x002fc400078e0075 */
[----:B------:R-:W4:Y:S04]  /*462d0*/  LDL.LU.64 R116, [R1+0x468] ;  /* 0x0004680001747983 */ /* 0x000f280000300a00 */
        /* <DEDUP_REMOVED lines=14> */
[----:B-1----:R-:W-:-:S02]  /*463c0*/  IMAD.MOV.U32 R4, RZ, RZ, R115 ;  /* 0x000000ffff047224 */ /* 0x002fc400078e0073 */
[----:B------:R-:W5:Y:S04]  /*463d0*/  LDL.LU.64 R114, [R1+0x488] ;  /* 0x0004880001727983 */ /* 0x000f680000300a00 */
[----:B------:R1:W-:Y:S04]  /*463e0*/  STL [R1+0x428], R4 ;  /* 0x0004280401007387 */ /* 0x0003e80000100800 */
[----:B------:R1:W-:Y:S02]  /*463f0*/  STL [R1+0x434], R118 ;  /* 0x0004347601007387 */ /* 0x0003e40000100800 */
[----:B-1----:R-:W-:-:S02]  /*46400*/  MOV R4, R119 ;  /* 0x0000007700047202 */ /* 0x002fc40000000f00 */
        /* <DEDUP_REMOVED lines=11> */
[----:B-1----:R-:W-:-:S03]  /*464c0*/  IMAD.MOV.U32 R4, RZ, RZ, R113 ;  /* 0x000000ffff047224 */ /* 0x002fc600078e0071 */
[----:B---3--:R-:W3:Y:S04]  /*464d0*/  LDL.LU.64 R112, [R1+0x4a8] ;  /* 0x0004a80001707983 */ /* 0x008ee80000300a00 */
[----:B------:R1:W-:Y:S04]  /*464e0*/  STL [R1+0x448], R4 ;  /* 0x0004480401007387 */ /* 0x0003e80000100800 */
[----:B------:R1:W-:Y:S02]  /*464f0*/  STL [R1+0x454], R124 ;  /* 0x0004547c01007387 */ /* 0x0003e40000100800 */
[----:B-1----:R-:W-:-:S02]  /*46500*/  MOV R4, R125 ;  /* 0x0000007d00047202 */ /* 0x002fc40000000f00 */
        /* <DEDUP_REMOVED lines=31> */
[----:B-1----:R-:W-:-:S03]  /*46700*/  MOV R4, R123 ;  /* 0x0000007b00047202 */ /* 0x002fc60000000f00 */
        /* <DEDUP_REMOVED lines=402> */
[----:B---3--:R-:W-:Y:S04]  /*48030*/  STL [R1+0x7bc], R112 ;  /* 0x0007bc7001007387 */ /* 0x008fe80000100800 */
[----:B------:R-:W3:Y:S01]  /*48040*/  LDL.LU.64 R108, [R1+0xcd0] ;  /* 0x000cd000016c7983 */ /* 0x000ee20000300a00 */
[----:B-1----:R-:W-:-:S05]  /*48050*/  IMAD.MOV.U32 R4, RZ, RZ, R113 ;  /* 0x000000ffff047224 */ /* 0x002fca00078e0071 */
[----:B------:R1:W-:Y:S04]  /*48060*/  STL [R1+0x7b8], R4 ;  /* 0x0007b80401007387 */ /* 0x0003e80000100800 */
[----:B------:R1:W-:Y:S02]  /*48070*/  STL [R1+0x7c4], R124 ;  /* 0x0007c47c01007387 */ /* 0x0003e40000100800 */
[----:B-1----:R-:W-:Y:S02]  /*48080*/  IMAD.MOV.U32 R4, RZ, RZ, R125 ;  /* 0x000000ffff047224 */ /* 0x002fe400078e007d */
        /* <DEDUP_REMOVED lines=22> */
[----:B------:R1:W-:Y:S04]  /*481f0*/  STL [R1+0x7f4], R114 ;  /* 0x0007f47201007387 */ /* 0x0003e80000100800 */
[----:B------:R-:W5:Y:S01]  /*48200*/  LDL.LU.64 R112, [R1+0xd30] ;  /* 0x000d300001707983 */ /* 0x000f620000300a00 */
[----:B-1----:R-:W-:-:S03]  /*48210*/  MOV R4, R115 ;  /* 0x0000007300047202 */ /* 0x002fc60000000f00 */
[----:B------:R-:W-:Y:S04]  /*48220*/  STL [R1+0x7fc], R118 ;  /* 0x0007fc7601007387 */ /* 0x000fe80000100800 */
[----:B------:R1:W-:Y:S04]  /*48230*/  STL [R1+0x7f0], R4 ;  /* 0x0007f00401007387 */ /* 0x0003e80000100800 */
[----:B------:R-:W5:Y:S01]  /*48240*/  LDL.LU.64 R114, [R1+0xcf0] ;  /* 0x000cf00001727983 */ /* 0x000f620000300a00 */
[----:B-1----:R-:W-:-:S03]  /*48250*/  IMAD.MOV.U32 R4, RZ, RZ, R119 ;  /* 0x000000ffff047224 */ /* 0x002fc600078e0077 */
[----:B--2---:R-:W-:Y:S04]  /*48260*/  STL [R1+0x804], R122 ;  /* 0x0008047a01007387 */ /* 0x004fe80000100800 */
[----:B------:R1:W-:Y:S04]  /*48270*/  STL [R1+0x7f8], R4 ;  /* 0x0007f80401007387 */ /* 0x0003e80000100800 */
[----:B------:R-:W2:Y:S01]  /*48280*/  LDL.LU.64 R118, [R1+0xca0] ;  /* 0x000ca00001767983 */ /* 0x000ea20000300a00 */
[----:B-1----:R-:W-:-:S03]  /*48290*/  IMAD.MOV.U32 R4, RZ, RZ, R123 ;  /* 0x000000ffff047224 */ /* 0x002fc600078e007b */
[----:B------:R-:W-:Y:S04]  /*482a0*/  STL [R1+0x80c], R110 ;  /* 0x00080c6e01007387 */ /* 0x000fe80000100800 */
[----:B------:R1:W-:Y:S04]  /*482b0*/  STL [R1+0x800], R4 ;  /* 0x0008000401007387 */ /* 0x0003e80000100800 */
[----:B------:R-:W2:Y:S01]  /*482c0*/  LDL.LU.64 R122, [R1+0xc40] ;  /* 0x000c4000017a7983 */ /* 0x000ea20000300a00 */
[----:B-1----:R-:W-:-:S03]  /*482d0*/  IMAD.MOV.U32 R4, RZ, RZ, R111 ;  /* 0x000000ffff047224 */ /* 0x002fc600078e006f */
[----:B---3--:R-:W-:Y:S04]  /*482e0*/  STL [R1+0x814], R108 ;  /* 0x0008146c01007387 */ /* 0x008fe80000100800 */
[----:B------:R1:W-:Y:S04]  /*482f0*/  STL [R1+0x808], R4 ;  /* 0x0008080401007387 */ /* 0x0003e80000100800 */
[----:B------:R-:W3:Y:S01]  /*48300*/  LDL.LU.64 R110, [R1+0xbd0] ;  /* 0x000bd000016e7983 */ /* 0x000ee20000300a00 */
[----:B-1----:R-:W-:-:S03]  /*48310*/  MOV R4, R109 ;  /* 0x0000006d00047202 */ /* 0x002fc60000000f00 */
[----:B------:R-:W-:Y:S04]  /*48320*/  STL [R1+0x81c], R124 ;  /* 0x00081c7c01007387 */ /* 0x000fe80000100800 */
        /* <DEDUP_REMOVED lines=22> */
[----:B------:R-:W-:Y:S04]  /*48490*/  STL [R1+0x84c], R112 ;  /* 0x00084c7001007387 */ /* 0x000fe80000100800 */
[----:B------:R1:W-:Y:S04]  /*484a0*/  STL [R1+0x840], R4 ;  /* 0x0008400401007387 */ /* 0x0003e80000100800 */
[----:B-----5:R-:W5:Y:S01]  /*484b0*/  LDL.LU.64 R120, [R1+0xcc8] ;  /* 0x000cc80001787983 */ /* 0x020f620000300a00 */
[----:B-1----:R-:W-:-:S03]  /*484c0*/  IMAD.MOV.U32 R4, RZ, RZ, R113 ;  /* 0x000000ffff047224 */ /* 0x002fc600078e0071 */
[----:B------:R-:W-:Y:S04]  /*484d0*/  STL [R1+0x854], R114 ;  /* 0x0008547201007387 */ /* 0x000fe80000100800 */
[----:B------:R1:W-:Y:S04]  /*484e0*/  STL [R1+0x848], R4 ;  /* 0x0008480401007387 */ /* 0x0003e80000100800 */
[----:B------:R-:W5:Y:S01]  /*484f0*/  LDL.LU.64 R112, [R1+0xc70] ;  /* 0x000c700001707983 */ /* 0x000f620000300a00 */
[----:B-1----:R-:W-:-:S03]  /*48500*/  MOV R4, R115 ;  /* 0x0000007300047202 */ /* 0x002fc60000000f00 */
        /* <DEDUP_REMOVED lines=10> */
[----:B------:R-:W3:Y:S04]  /*485b0*/  LDL.LU.64 R122, [R1+0x8c0] ;  /* 0x0008c000017a7983 */ /* 0x000ee80000300a00 */
[----:B------:R-:W3:Y:S01]  /*485c0*/  LDL.LU.64 R108, [R1+0x8c8] ;  /* 0x0008c800016c7983 */ /* 0x000ee20000300a00 */
[----:B-1----:R-:W-:-:S05]  /*485d0*/  IMAD.MOV.U32 R4, RZ, RZ, R111 ;  /* 0x000000ffff047224 */ /* 0x002fca00078e006f */
[----:B------:R1:W-:Y:S04]  /*485e0*/  STL [R1+0x868], R4 ;  /* 0x0008680401007387 */ /* 0x0003e80000100800 */
[----:B------:R1:W-:Y:S02]  /*485f0*/  STL [R1+0x874], R124 ;  /* 0x0008747c01007387 */ /* 0x0003e40000100800 */
[----:B-1----:R-:W-:Y:S02]  /*48600*/  MOV R4, R125 ;  /* 0x0000007d00047202 */ /* 0x002fe40000000f00 */
[----:B------:R-:W3:Y:S04]  /*48610*/  LDL.LU.64 R124, [R1+0xd58] ;  /* 0x000d5800017c7983 */ /* 0x000ee80000300a00 */
[----:B------:R1:W-:Y:S04]  /*48620*/  STL [R1+0x870], R4 ;  /* 0x0008700401007387 */ /* 0x0003e80000100800 */
[----:B----4-:R4:W-:Y:S01]  /*48630*/  STL [R1+0x87c], R128 ;  /* 0x00087c8001007387 */ /* 0x0109e20000100800 */
[----:B-1----:R-:W-:-:S03]  /*48640*/  IMAD.MOV.U32 R4, RZ, RZ, R129 ;  /* 0x000000ffff047224 */ /* 0x002fc600078e0081 */
[----:B----4-:R-:W4:Y:S04]  /*48650*/  LDL.LU.64 R128, [R1+0xd28] ;  /* 0x000d280001807983 */ /* 0x010f280000300a00 */
[----:B------:R1:W-:Y:S04]  /*48660*/  STL [R1+0x878], R4 ;  /* 0x0008780401007387 */ /* 0x0003e80000100800 */
[----:B------:R1:W-:Y:S04]  /*48670*/  STL [R1+0x884], R116 ;  /* 0x0008847401007387 */ /* 0x0003e80000100800 */
[----:B------:R-:W4:Y:S01]  /*48680*/  LDL.LU.64 R110, [R1+0xce8] ;  /* 0x000ce800016e7983 */ /* 0x000f220000300a00 */
[----:B-1----:R-:W-:-:S03]  /*48690*/  IMAD.MOV.U32 R4, RZ, RZ, R117 ;  /* 0x000000ffff047224 */ /* 0x002fc600078e0075 */
[----:B------:R-:W-:Y:S04]  /*486a0*/  STL [R1+0x88c], R130 ;  /* 0x00088c8201007387 */ /* 0x000fe80000100800 */
[----:B------:R1:W-:Y:S04]  /*486b0*/  STL [R1+0x880], R4 ;  /* 0x0008800401007387 */ /* 0x0003e80000100800 */
[----:B------:R-:W4:Y:S01]  /*486c0*/  LDL.LU.64 R116, [R1+0xc98] ;  /* 0x000c980001747983 */ /* 0x000f220000300a00 */
[----:B-1----:R-:W-:-:S03]  /*486d0*/  IMAD.MOV.U32 R4, RZ, RZ, R131 ;  /* 0x000000ffff047224 */ /* 0x002fc600078e0083 */
[----:B------:R-:W-:Y:S04]  /*486e0*/  STL [R1+0x894], R126 ;  /* 0x0008947e01007387 */ /* 0x000fe80000100800 */
[----:B------:R1:W-:Y:S04]  /*486f0*/  STL [R1+0x888], R4 ;  /* 0x0008880401007387 */ /* 0x0003e80000100800 */
[----:B------:R-:W4:Y:S01]  /*48700*/  LDL.LU.64 R130, [R1+0xc38] ;  /* 0x000c380001827983 */ /* 0x000f220000300a00 */
[----:B-1----:R-:W-:-:S03]  /*48710*/  MOV R4, R127 ;  /* 0x0000007f00047202 */ /* 0x002fc60000000f00 */
        /* <DEDUP_REMOVED lines=20> */
[----:B------:R-:W-:Y:S04]  /*48860*/  STL [R1+0x8c4], R108 ;  /* 0x0008c46c01007387 */ /* 0x000fe80000100800 */
[----:B------:R1:W-:Y:S04]  /*48870*/  STL [R1+0x8b8], R4 ;  /* 0x0008b80401007387 */ /* 0x0003e80000100800 */
[----:B---3--:R-:W3:Y:S01]  /*48880*/  LDL.LU.64 R122, [R1+0xd08] ;  /* 0x000d0800017a7983 */ /* 0x008ee20000300a00 */
[----:B-1----:R-:W-:-:S03]  /*48890*/  IMAD.MOV.U32 R4, RZ, RZ, R109 ;  /* 0x000000ffff047224 */ /* 0x002fc600078e006d */
[----:B------:R-:W-:Y:S04]  /*488a0*/  STL [R1+0x8cc], R124 ;  /* 0x0008cc7c01007387 */ /* 0x000fe80000100800 */
[----:B------:R1:W-:Y:S02]  /*488b0*/  STL [R1+0x8c0], R4 ;  /* 0x0008c00401007387 */ /* 0x0003e40000100800 */
[----:B-1----:R-:W-:Y:S02]  /*488c0*/  IMAD.MOV.U32 R4, RZ, RZ, R125 ;  /* 0x000000ffff047224 */ /* 0x002fe400078e007d */
[----:B------:R-:W3:Y:S04]  /*488d0*/  LDL.LU.64 R124, [R1+0xcc0] ;  /* 0x000cc000017c7983 */ /* 0x000ee80000300a00 */
[----:B------:R1:W-:Y:S04]  /*488e0*/  STL [R1+0x8c8], R4 ;  /* 0x0008c80401007387 */ /* 0x0003e80000100800 */
[----:B----4-:R4:W-:Y:S01]  /*488f0*/  STL [R1+0x8d4], R128 ;  /* 0x0008d48001007387 */ /* 0x0109e20000100800 */
[----:B-1----:R-:W-:-:S03]  /*48900*/  MOV R4, R129 ;  /* 0x0000008100047202 */ /* 0x002fc60000000f00 */
[----:B------:R-:W-:Y:S04]  /*48910*/  STL [R1+0x8dc], R110 ;  /* 0x0008dc6e01007387 */ /* 0x000fe80000100800 */
[----:B------:R1:W-:Y:S04]  /*48920*/  STL [R1+0x8d0], R4 ;  /* 0x0008d00401007387 */ /* 0x0003e80000100800 */
[----:B----4-:R-:W4:Y:S01]  /*48930*/  LDL.LU.64 R128, [R1+0xc68] ;  /* 0x000c680001807983 */ /* 0x010f220000300a00 */
[----:B-1----:R-:W-:-:S03]  /*48940*/  IMAD.MOV.U32 R4, RZ, RZ, R111 ;  /* 0x000000ffff047224 */ /* 0x002fc600078e006f */
[----:B------:R-:W-:Y:S04]  /*48950*/  STL [R1+0x8e4], R116 ;  /* 0x0008e47401007387 */ /* 0x000fe80000100800 */
[----:B------:R1:W-:Y:S02]  /*48960*/  STL [R1+0x8d8], R4 ;  /* 0x0008d80401007387 */ /* 0x0003e40000100800 */
[----:B-1----:R-:W-:Y:S02]  /*48970*/  IMAD.MOV.U32 R4, RZ, RZ, R117 ;  /* 0x000000ffff047224 */ /* 0x002fe400078e0075 */
[----:B------:R-:W4:Y:S04]  /*48980*/  LDL.LU.64 R116, [R1+0xc00] ;  /* 0x000c000001747983 */ /* 0x000f280000300a00 */
[----:B------:R1:W-:Y:S04]  /*48990*/  STL [R1+0x8e0], R4 ;  /* 0x0008e00401007387 */ /* 0x0003e80000100800 */
[----:B------:R1:W-:Y:S02]  /*489a0*/  STL [R1+0x8ec], R130 ;  /* 0x0008ec8201007387 */ /* 0x0003e40000100800 */
[----:B-1----:R-:W-:-:S02]  /*489b0*/  IMAD.MOV.U32 R4, RZ, RZ, R131 ;  /* 0x000000ffff047224 */ /* 0x002fc400078e0083 */
[----:B------:R-:W-:Y:S04]  /*489c0*/  STL [R1+0x8f4], R126 ;  /* 0x0008f47e01007387 */ /* 0x000fe80000100800 */
[----:B------:R1:W-:Y:S04]  /*489d0*/  STL [R1+0x8e8], R4 ;  /* 0x0008e80401007387 */ /* 0x0003e80000100800 */
[----:B------:R-:W4:Y:S01]  /*489e0*/  LDL.LU.64 R130, [R1+0x940] ;  /* 0x0009400001827983 */ /* 0x000f220000300a00 */
[----:B-1----:R-:W-:-:S03]  /*489f0*/  MOV R4, R127 ;  /* 0x0000007f00047202 */ /* 0x002fc60000000f00 */
[----:B-----5:R-:W-:Y:S04]  /*48a00*/  STL [R1+0x8fc], R120 ;  /* 0x0008fc7801007387 */ /* 0x020fe80000100800 */
[----:B------:R1:W-:Y:S04]  /*48a10*/  STL [R1+0x8f0], R4 ;  /* 0x0008f00401007387 */ /* 0x0003e80000100800 */
[----:B------:R-:W5:Y:S01]  /*48a20*/  LDL.LU.64 R126, [R1+0x948] ;  /* 0x00094800017e7983 */ /* 0x000f620000300a00 */
[----:B-1----:R-:W-:-:S05]  /*48a30*/  IMAD.MOV.U32 R4, RZ, RZ, R121 ;  /* 0x000000ffff047224 */ /* 0x002fca00078e0079 */
[----:B------:R1:W-:Y:S04]  /*48a40*/  STL [R1+0x8f8], R4 ;  /* 0x0008f80401007387 */ /* 0x0003e80000100800 */
[----:B------:R-:W-:Y:S04]  /*48a50*/  STL [R1+0x904], R112 ;  /* 0x0009047001007387 */ /* 0x000fe80000100800 */
[----:B------:R-:W5:Y:S01]  /*48a60*/  LDL.LU.64 R120, [R1+0xd70] ;  /* 0x000d700001787983 */ /* 0x000f620000300a00 */
[----:B-1----:R-:W-:-:S03]  /*48a70*/  IMAD.MOV.U32 R4, RZ, RZ, R113 ;  /* 0x000000ffff047224 */ /* 0x002fc600078e0071 */
[----:B--2---:R-:W-:Y:S04]  /*48a80*/  STL [R1+0x90c], R114 ;  /* 0x00090c7201007387 */ /* 0x004fe80000100800 */
[----:B------:R1:W-:Y:S04]  /*48a90*/  STL [R1+0x900], R4 ;  /* 0x0009000401007387 */ /* 0x0003e80000100800 */
[----:B------:R-:W2:Y:S01]  /*48aa0*/  LDL.LU.64 R102, [R1+0xd50] ;  /* 0x000d500001667983 */ /* 0x000ea20000300a00 */
[----:B-1----:R-:W-:-:S05]  /*48ab0*/  IMAD.MOV.U32 R4, RZ, RZ, R115 ;  /* 0x000000ffff047224 */ /* 0x002fca00078e0073 */
[----:B------:R1:W-:Y:S04]  /*48ac0*/  STL [R1+0x908], R4 ;  /* 0x0009080401007387 */ /* 0x0003e80000100800 */
[----:B------:R-:W-:Y:S04]  /*48ad0*/  STL [R1+0x914], R118 ;  /* 0x0009147601007387 */ /* 0x000fe80000100800 */
[----:B------:R-:W2:Y:S01]  /*48ae0*/  LDL.LU.64 R104, [R1+0xd20] ;  /* 0x000d200001687983 */ /* 0x000ea20000300a00 */
[----:B-1----:R-:W-:-:S03]  /*48af0*/  MOV R4, R119 ;  /* 0x0000007700047202 */ /* 0x002fc60000000f00 */
[----:B------:R-:W2:Y:S04]  /*48b00*/  LDL.LU.64 R106, [R1+0xce0] ;  /* 0x000ce000016a7983 */ /* 0x000ea80000300a00 */
[----:B------:R1:W-:Y:S04]  /*48b10*/  STL [R1+0x910], R4 ;  /* 0x0009100401007387 */ /* 0x0003e80000100800 */
[----:B---3--:R-:W-:Y:S04]  /*48b20*/  STL [R1+0x91c], R122 ;  /* 0x00091c7a01007387 */ /* 0x008fe80000100800 */
[----:B------:R-:W3:Y:S01]  /*48b30*/  LDL.LU.64 R108, [R1+0xc90] ;  /* 0x000c9000016c7983 */ /* 0x000ee20000300a00 */
[----:B-1----:R-:W-:-:S03]  /*48b40*/  IMAD.MOV.U32 R4, RZ, RZ, R123 ;  /* 0x000000ffff047224 */ /* 0x002fc600078e007b */
[----:B------:R-:W3:Y:S04]  /*48b50*/  LDL.LU.64 R110, [R1+0xc30] ;  /* 0x000c3000016e7983 */ /* 0x000ee80000300a00 */
[----:B------:R1:W-:Y:S04]  /*48b60*/  STL [R1+0x918], R4 ;  /* 0x0009180401007387 */ /* 0x0003e80000100800 */
[----:B------:R-:W-:Y:S04]  /*48b70*/  STL [R1+0x924], R124 ;  /* 0x0009247c01007387 */ /* 0x000fe80000100800 */
[----:B------:R-:W3:Y:S01]  /*48b80*/  LDL.LU.64 R112, [R1+0xbc0] ;  /* 0x000bc00001707983 */ /* 0x000ee20000300a00 */
[----:B-1----:R-:W-:-:S03]  /*48b90*/  IMAD.MOV.U32 R4, RZ, RZ, R125 ;  /* 0x000000ffff047224 */ /* 0x002fc600078e007d */
[----:B------:R-:W3:Y:S04]  /*48ba0*/  LDL.LU.64 R114, [R1+0x990] ;  /* 0x0009900001727983 */ /* 0x000ee80000300a00 */
[----:B------:R1:W-:Y:S04]  /*48bb0*/  STL [R1+0x920], R4 ;  /* 0x0009200401007387 */ /* 0x0003e80000100800 */
[----:B----4-:R-:W-:Y:S04]  /*48bc0*/  STL [R1+0x92c], R128 ;  /* 0x00092c8001007387 */ /* 0x010fe80000100800 */
[----:B------:R-:W4:Y:S01]  /*48bd0*/  LDL.LU.64 R118, [R1+0xd78] ;  /* 0x000d780001767983 */ /* 0x000f220000300a00 */
[----:B-1----:R-:W-:-:S03]  /*48be0*/  IMAD.MOV.U32 R4, RZ, RZ, R129 ;  /* 0x000000ffff047224 */ /* 0x002fc600078e0081 */
[----:B------:R-:W4:Y:S04]  /*48bf0*/  LDL.LU.64 R122, [R1+0xd60] ;  /* 0x000d6000017a7983 */ /* 0x000f280000300a00 */
[----:B------:R1:W-:Y:S04]  /*48c00*/  STL [R1+0x928], R4 ;  /* 0x0009280401007387 */ /* 0x0003e80000100800 */
[----:B------:R1:W-:Y:S02]  /*48c10*/  STL [R1+0x934], R116 ;  /* 0x0009347401007387 */ /* 0x0003e40000100800 */
[----:B-1----:R-:W-:-:S02]  /*48c20*/  MOV R4, R117 ;  /* 0x0000007500047202 */ /* 0x002fc40000000f00 */
[----:B------:R-:W4:Y:S04]  /*48c30*/  LDL.LU.64 R124, [R1+0xd38] ;  /* 0x000d3800017c7983 */ /* 0x000f280000300a00 */
[----:B------:R-:W4:Y:S04]  /*48c40*/  LDL.LU.64 R128, [R1+0xd00] ;  /* 0x000d000001807983 */ /* 0x000f280000300a00 */
[----:B------:R1:W-:Y:S04]  /*48c50*/  STL [R1+0x930], R4 ;  /* 0x0009300401007387 */ /* 0x0003e80000100800 */
[----:B------:R1:W-:Y:S04]  /*48c60*/  STL [R1+0x93c], R130 ;  /* 0x00093c8201007387 */ /* 0x0003e80000100800 */
[----:B------:R-:W4:Y:S01]  /*48c70*/  LDL.LU.64 R116, [R1+0xcb8] ;  /* 0x000cb80001747983 */ /* 0x000f220000300a00 */
[----:B-1----:R-:W-:-:S03]  /*48c80*/  IMAD.MOV.U32 R4, RZ, RZ, R131 ;  /* 0x000000ffff047224 */ /* 0x002fc600078e0083 */
        /* <DEDUP_REMOVED lines=8> */
[----:B------:R-:W5:Y:S04]  /*48d10*/  LDL.LU.64 R120, [R1+0xa48] ;  /* 0x000a480001787983 */ /* 0x000f680000300a00 */
[----:B------:R2:W-:Y:S01]  /*48d20*/  STL [R1+0x948], R4 ;  /* 0x0009480401007387 */ /* 0x0005e20000100800 */
[----:B------:R-:W-:Y:S01]  /*48d30*/  IMAD.MOV.U32 R244, RZ, RZ, R5 ;  /* 0x000000fffff47224 */ /* 0x000fe200078e0005 */
[----:B--2---:R-:W-:Y:S02]  /*48d40*/  MOV R4, R103 ;  /* 0x0000006700047202 */ /* 0x004fe40000000f00 */
[----:B------:R-:W-:Y:S04]  /*48d50*/  STL [R1+0x954], R102 ;  /* 0x0009546601007387 */ /* 0x000fe80000100800 */
[----:B------:R-:W-:Y:S04]  /*48d60*/  STL [R1+0x95c], R104 ;  /* 0x00095c6801007387 */ /* 0x000fe80000100800 */
[----:B------:R1:W-:Y:S04]  /*48d70*/  STL [R1+0x950], R4 ;  /* 0x0009500401007387 */ /* 0x0003e80000100800 */
[----:B------:R-:W-:Y:S01]  /*48d80*/  STL [R1+0x964], R106 ;  /* 0x0009646a01007387 */ /* 0x000fe20000100800 */
[----:B-1----:R-:W-:-:S05]  /*48d90*/  IMAD.MOV.U32 R4, RZ, RZ, R105 ;  /* 0x000000ffff047224 */ /* 0x002fca00078e0069 */
[----:B------:R1:W-:Y:S04]  /*48da0*/  STL [R1+0x958], R4 ;  /* 0x0009580401007387 */ /* 0x0003e80000100800 */
[----:B---3--:R-:W-:Y:S01]  /*48db0*/  STL [R1+0x96c], R108 ;  /* 0x00096c6c01007387 */ /* 0x008fe20000100800 */
[----:B-1----:R-:W-:-:S05]  /*48dc0*/  IMAD.MOV.U32 R4, RZ, RZ, R107 ;  /* 0x000000ffff047224 */ /* 0x002fca00078e006b */
[----:B------:R1:W-:Y:S04]  /*48dd0*/  STL [R1+0x960], R4 ;  /* 0x0009600401007387 */ /* 0x0003e80000100800 */
[----:B------:R-:W-:Y:S01]  /*48de0*/  STL [R1+0x974], R110 ;  /* 0x0009746e01007387 */ /* 0x000fe20000100800 */
[----:B-1----:R-:W-:-:S05]  /*48df0*/  IMAD.MOV.U32 R4, RZ, RZ, R109 ;  /* 0x000000ffff047224 */ /* 0x002fca00078e006d */
[----:B------:R1:W-:Y:S04]  /*48e00*/  STL [R1+0x968], R4 ;  /* 0x0009680401007387 */ /* 0x0003e80000100800 */
[----:B------:R-:W-:Y:S01]  /*48e10*/  STL [R1+0x97c], R112 ;  /* 0x00097c7001007387 */ /* 0x000fe20000100800 */
[----:B-1----:R-:W-:-:S05]  /*48e20*/  MOV R4, R111 ;  /* 0x0000006f00047202 */ /* 0x002fca0000000f00 */
[----:B------:R1:W-:Y:S04]  /*48e30*/  STL [R1+0x970], R4 ;  /* 0x0009700401007387 */ /* 0x0003e80000100800 */
[----:B------:R-:W-:Y:S01]  /*48e40*/  STL [R1+0x984], R114 ;  /* 0x0009847201007387 */ /* 0x000fe20000100800 */
[----:B-1----:R-:W-:-:S05]  /*48e50*/  IMAD.MOV.U32 R4, RZ, RZ, R113 ;  /* 0x000000ffff047224 */ /* 0x002fca00078e0071 */
[----:B------:R1:W-:Y:S04]  /*48e60*/  STL [R1+0x978], R4 ;  /* 0x0009780401007387 */ /* 0x0003e80000100800 */
[----:B----4-:R-:W-:Y:S01]  /*48e70*/  STL [R1+0x98c], R118 ;  /* 0x00098c7601007387 */ /* 0x010fe20000100800 */
        /* <DEDUP_REMOVED lines=10> */
[----:B------:R-:W-:Y:S04]  /*48f20*/  STL [R1+0x998], R4 ;  /* 0x0009980401007387 */ /* 0x000fe80000100800 */
[----:B------:R1:W-:Y:S02]  /*48f30*/  STL [R1+0x9ac], R116 ;  /* 0x0009ac7401007387 */ /* 0x0003e40000100800 */
[----:B-1----:R-:W1:Y:S01]  /*48f40*/  LDC R116, c[0x0][0x3a0] ;  /* 0x0000e800ff747b82 */ /* 0x002e620000000800 */
[----:B------:R-:W-:-:S05]  /*48f50*/  IMAD.MOV.U32 R4, RZ, RZ, R129 ;  /* 0x000000ffff047224 */ /* 0x000fca00078e0081 */
[----:B------:R2:W-:Y:S04]  /*48f60*/  STL [R1+0x9a0], R4 ;  /* 0x0009a00401007387 */ /* 0x0005e80000100800 */
[----:B------:R-:W-:Y:S01]  /*48f70*/  STL [R1+0x9b4], R130 ;  /* 0x0009b48201007387 */ /* 0x000fe20000100800 */
[----:B--2---:R-:W-:-:S05]  /*48f80*/  IMAD.MOV.U32 R4, RZ, RZ, R117 ;  /* 0x000000ffff047224 */ /* 0x004fca00078e0075 */
[----:B------:R2:W-:Y:S01]  /*48f90*/  STL [R1+0x9a8], R4 ;  /* 0x0009a80401007387 */ /* 0x0005e20000100800 */
[----:B-1----:R-:W-:-:S03]  /*48fa0*/  IADD3 R116, PT, PT, R116, 0x7f, RZ ;  /* 0x0000007f74747810 */ /* 0x002fc60007ffe0ff */
[----:B-----5:R-:W-:Y:S01]  /*48fb0*/  STL [R1+0x9bc], R126 ;  /* 0x0009bc7e01007387 */ /* 0x020fe20000100800 */
[----:B--2---:R-:W-:Y:S01]  /*48fc0*/  IMAD.MOV.U32 R4, RZ, RZ, R131 ;  /* 0x000000ffff047224 */ /* 0x004fe200078e0083 */
[----:B------:R-:W-:-:S04]  /*48fd0*/  SHF.R.S32.HI R117, RZ, 0x1f, R116 ;  /* 0x0000001fff757819 */ /* 0x000fc80000011474 */
[----:B------:R1:W-:Y:S01]  /*48fe0*/  STL [R1+0x9b0], R4 ;  /* 0x0009b00401007387 */ /* 0x0003e20000100800 */
[----:B------:R-:W-:Y:S01]  /*48ff0*/  LEA.HI R117, R117, R116, RZ, 0x7 ;  /* 0x0000007475757211 */ /* 0x000fe200078f38ff */
[----:B------:R-:W-:Y:S02]  /*49000*/  IMAD.MOV.U32 R5, RZ, RZ, R121 ;  /* 0x000000ffff057224 */ /* 0x000fe400078e0079 */
[----:B-1----:R-:W-:-:S05]  /*49010*/  IMAD.MOV.U32 R4, RZ, RZ, R127 ;  /* 0x000000ffff047224 */ /* 0x002fca00078e007f */
[----:B------:R1:W-:Y:S04]  /*49020*/  STL [R1+0x9b8], R4 ;  /* 0x0009b80401007387 */ /* 0x0003e80000100800 */
[----:B------:R-:W-:Y:S01]  /*49030*/  STL [R1+0x9c4], R120 ;  /* 0x0009c47801007387 */ /* 0x000fe20000100800 */
[----:B-1----:R-:W-:-:S03]  /*49040*/  SHF.R.S32.HI R4, RZ, 0x7, R117 ;  /* 0x00000007ff047819 */ /* 0x002fc60000011475 */
[----:B------:R1:W-:Y:S02]  /*49050*/  STL [R1+0x9c0], R5 ;  /* 0x0009c00501007387 */ /* 0x0003e40000100800 */
[----:B-1----:R-:W-:-:S05]  /*49060*/  VIMNMX R5, PT, PT, R4, 0x2, !PT ;  /* 0x0000000204057848 */ /* 0x002fca0007fe0100 */
[----:B------:R-:W-:-:S05]  /*49070*/  VIADD R5, R5, 0xfffffffe ;  /* 0xfffffffe05057836 */ /* 0x000fca0000000000 */
[----:B------:R1:W-:Y:S01]  /*49080*/  STL [R1+0xa34], R5 ;  /* 0x000a340501007387 */ /* 0x0003e20000100800 */
[----:B------:R-:W-:Y:S02]  /*49090*/  IMAD.MOV.U32 R245, RZ, RZ, R246 ;  /* 0x000000fffff57224 */ /* 0x000fe400078e00f6 */
[----:B------:R-:W-:Y:S01]  /*490a0*/  IMAD.MOV.U32 R246, RZ, RZ, R247 ;  /* 0x000000fffff67224 */ /* 0x000fe200078e00f7 */
[----:B------:R-:W-:Y:S01]  /*490b0*/  MOV R247, R248 ;  /* 0x000000f800f77202 */ /* 0x000fe20000000f00 */
[----:B------:R-:W-:Y:S01]  /*490c0*/  IMAD.MOV.U32 R248, RZ, RZ, R249 ;  /* 0x000000fffff87224 */ /* 0x000fe200078e00f9 */
[----:B------:R-:W-:Y:S01]  /*490d0*/  IADD3 R6, PT, PT, R4, -0x6, RZ ;  /* 0xfffffffa04067810 */ /* 0x000fe20007ffe0ff */
[----:B------:R-:W-:Y:S01]  /*490e0*/  IMAD.MOV.U32 R249, RZ, RZ, R251 ;  /* 0x000000fffff97224 */ /* 0x000fe200078e00fb */
[----:B------:R-:W-:Y:S01]  /*490f0*/  MOV R239, R15 ;  /* 0x0000000f00ef7202 */ /* 0x000fe20000000f00 */
[----:B------:R-:W-:Y:S01]  /*49100*/  IMAD.MOV.U32 R240, RZ, RZ, R13 ;  /* 0x000000fffff07224 */ /* 0x000fe200078e000d */
[----:B------:R-:W-:Y:S01]  /*49110*/  MOV R243, R7 ;  /* 0x0000000700f37202 */ /* 0x000fe20000000f00 */
[----:B------:R-:W-:-:S02]  /*49120*/  IMAD.MOV.U32 R241, RZ, RZ, R11 ;  /* 0x000000fffff17224 */ /* 0x000fc400078e000b */
[----:B------:R-:W-:Y:S02]  /*49130*/  IMAD.MOV.U32 R242, RZ, RZ, R9 ;  /* 0x000000fffff27224 */ /* 0x000fe400078e0009 */
[----:B------:R-:W-:Y:S02]  /*49140*/  IMAD.MOV.U32 R252, RZ, RZ, R250 ;  /* 0x000000fffffc7224 */ /* 0x000fe400078e00fa */
[----:B------:R-:W-:Y:S02]  /*49150*/  IMAD.MOV.U32 R4, RZ, RZ, RZ ;  /* 0x000000ffff047224 */ /* 0x000fe400078e00ff */
[----:B------:R-:W-:Y:S01]  /*49160*/  IMAD.MOV.U32 R251, RZ, RZ, RZ ;  /* 0x000000fffffb7224 */ /* 0x000fe200078e00ff */
[----:B------:R-:W-:Y:S01]  /*49170*/  UMOV UR13, 0x1 ;  /* 0x00000001000d7882 */ /* 0x000fe20000000000 */
[----:B------:R-:W-:Y:S01]  /*49180*/  UMOV UR14, 0x5 ;  /* 0x00000005000e7882 */ /* 0x000fe20000000000 */
[----:B------:R-:W-:Y:S01]  /*49190*/  UMOV UR7, URZ ;  /* 0x000000ff00077c82 */ /* 0x000fe20008000000 */
[----:B------:R-:W-:Y:S01]  /*491a0*/  UMOV UR8, URZ ;  /* 0x000000ff00087c82 */ /* 0x000fe20008000000 */
[----:B-1----:R-:W-:-:S05]  /*491b0*/  UMOV UR5, URZ ;  /* 0x000000ff00057c82 */ /* 0x002fca0008000000 */
.L_x_11:
[----:B------:R-:W-:Y:S01]  /*491c0*/  SHF.L.U32 R4, R4, 0x1f, RZ ;  /* 0x0000001f04047819 */ /* 0x000fe200000006ff */
[----:B------:R-:W-:-:S03]  /*491d0*/  UIADD3 UR8, UPT, UPT, UR8, 0x1, URZ ;  /* 0x0000000108087890 */ /* 0x000fc6000fffe0ff */
[----:B------:R-:W1:Y:S01]  /*491e0*/  SYNCS.PHASECHK.TRANS64.TRYWAIT P2, [UR4], R4 ;  /* 0x00000004ff0075a7 */ /* 0x000e620008041104 */
[----:B------:R-:W-:-:S04]  /*491f0*/  UISETP.GT.AND UP1, UPT, UR8, 0x4, UPT ;  /* 0x000000040800788c */ /* 0x000fc8000bf24270 */
[----:B------:R-:W-:-:S04]  /*49200*/  USEL UR8, UR8, URZ, !UP1 ;  /* 0x000000ff08087287 */ /* 0x000fc8000c800000 */
[----:B------:R-:W-:Y:S01]  /*49210*/  ULEA UR6, UR8, UR9, 0x10 ;  /* 0x0000000908067291 */ /* 0x000fe2000f8e80ff */
[----:B-1----:R-:W-:Y:S11]  /*49220*/  @!P2 BRA `(.L_x_9) ;  /* 0x0000017c0020a947 */ /* 0x002ff60003800000 */
.L_x_17:
[----:B------:R-:W-:-:S04]  /*49230*/  DEPBAR.LE SB0, 0x8 ;  /* 0x000082000000791a */ /* 0x000fc80000000000 */
[----:B------:R-:W-:Y:S01]  /*49240*/  LEA R250, R133, UR6, 0x9 ;  /* 0x0000000685fa7c11 */ /* 0x000fe2000f8e48ff */
[----:B------:R-:W-:Y:S01]  /*49250*/  BAR.SYNC.DEFER_BLOCKING 0x0 ;  /* 0x0000000000007b1d */ /* 0x000fe20000010000 */
[----:B------:R-:W-:Y:S02]  /*49260*/  UIADD3 UR7, UPT, UPT, UR7, 0x1, URZ ;  /* 0x0000000107077890 */ /* 0x000fe4000fffe0ff */
[----:B------:R-:W-:Y:S02]  /*49270*/  ULEA UR4, UR13, UR9, 0x3 ;  /* 0x000000090d047291 */ /* 0x000fe4000f8e18ff */
[----:B------:R-:W-:Y:S02]  /*49280*/  UISETP.GT.AND UP1, UPT, UR7, 0x5, UPT ;  /* 0x000000050700788c */ /* 0x000fe4000bf24270 */
[----:B------:R-:W-:Y:S02]  /*49290*/  UIADD3 UR4, UPT, UPT, UR4, 0x110000, URZ ;  /* 0x0011000004047890 */ /* 0x000fe4000fffe0ff */
[----:B------:R-:W-:Y:S01]  /*492a0*/  USEL UR7, UR7, URZ, !UP1 ;  /* 0x000000ff07077287 */ /* 0x000fe2000c800000 */
[----:B------:R-:W-:Y:S01]  /*492b0*/  UMOV UR6, UR5 ;  /* 0x0000000500067c82 */ /* 0x000fe20008000000 */
        /* <DEDUP_REMOVED lines=32> */
[----:B-1----:R1:W-:Y:S01]  /*494c0*/  STTM.x128 tmem[UR11+0x100], R4 ;  /* 0x00010004000079ed */ /* 0x0023e200083c000b */
[----:B------:R-:W2:Y:S02]  /*494d0*/  FENCE.VIEW.ASYNC.T ;  /* 0x00000000000073c6 */ /* 0x000ea40000000200 */
[----:B--2---:R-:W-:Y:S06]  /*494e0*/  BAR.SYNC.DEFER_BLOCKING 0x0 ;  /* 0x0000000000007b1d */ /* 0x004fec0000010000 */
[----:B------:R-:W-:Y:S05]  /*494f0*/  @P1 BRA `(.L_x_10) ;  /* 0x0000000400701947 */ /* 0x000fea0003800000 */
[----:B------:R-:W-:Y:S01]  /*49500*/  ULEA UR24, UR7, UR9, 0x11 ;  /* 0x0000000907187291 */ /* 0x000fe2000f8e88ff */
[----:B------:R-:W-:Y:S01]  /*49510*/  UMOV UR28, URZ ;  /* 0x000000ff001c7c82 */ /* 0x000fe20008000000 */
[----:B------:R-:W-:Y:S02]  /*49520*/  UIADD3 UR47, UPT, UPT, UR10, 0x108, URZ ;  /* 0x000001080a2f7890 */ /* 0x000fe4000fffe0ff */
[----:B------:R-:W-:Y:S02]  /*49530*/  USHF.R.U32.HI UR24, URZ, 0x4, UR24 ;  /* 0x00000004ff187899 */ /* 0x000fe40008011618 */
[----:B------:R-:W-:Y:S02]  /*49540*/  UIADD3 UR73, UPT, UPT, UR10, 0x110, URZ ;  /* 0x000001100a497890 */ /* 0x000fe4000fffe0ff */
[----:B------:R-:W-:Y:S02]  /*49550*/  USGXT.U32 UR52, UR24, 0xe ;  /* 0x0000000e1834789a */ /* 0x000fe40008000000 */
[----:B------:R-:W-:-:S02]  /*49560*/  UIADD3 UR5, UPT, UPT, UR10, 0x118, URZ ;  /* 0x000001180a057890 */ /* 0x000fc4000fffe0ff */
[----:B------:R-:W-:Y:S02]  /*49570*/  UIADD3 UR56, UP1, UPT, UR52, 0x2, URZ ;  /* 0x0000000234387890 */ /* 0x000fe4000ff3e0ff */
[----:B------:R-:W-:Y:S02]  /*49580*/  UIADD3 UR15, UPT, UPT, UR10, 0x120, URZ ;  /* 0x000001200a0f7890 */ /* 0x000fe4000fffe0ff */
[----:B------:R-:W-:Y:S02]  /*49590*/  UIADD3.X UR57, UPT, UPT, UR28, 0x40004040, URZ, UP1, !UPT ;  /* 0x400040401c397890 */ /* 0x000fe40008ffe4ff */
[----:B------:R-:W-:Y:S02]  /*495a0*/  UIADD3 UR62, UP3, UPT, UR56, 0x2, URZ ;  /* 0x00000002383e7890 */ /* 0x000fe4000ff7e0ff */
[----:B------:R-:W-:Y:S02]  /*495b0*/  UIADD3 UR58, UP4, UPT, UR56, 0x4, URZ ;  /* 0x00000004383a7890 */ /* 0x000fe4000ff9e0ff */
[----:B------:R-:W-:-:S02]  /*495c0*/  UIADD3 UR32, UP5, UPT, UR56, 0x7fe, URZ ;  /* 0x000007fe38207890 */ /* 0x000fc4000ffbe0ff */
[----:B------:R-:W-:Y:S02]  /*495d0*/  UIADD3 UR34, UP6, UPT, UR56, 0x800, URZ ;  /* 0x0000080038227890 */ /* 0x000fe4000ffde0ff */
[----:B------:R-:W-:Y:S02]  /*495e0*/  UIADD3 UR36, UP1, UPT, UR56, 0x802, URZ ;  /* 0x0000080238247890 */ /* 0x000fe4000ff3e0ff */
[----:B------:R-:W-:Y:S02]  /*495f0*/  UIADD3.X UR63, UPT, UPT, UR57, URZ, URZ, UP3, !UPT ;  /* 0x000000ff393f7290 */ /* 0x000fe40009ffe4ff */
[----:B------:R-:W-:Y:S02]  /*49600*/  UIADD3 UR38, UP2, UPT, UR56, 0x804, URZ ;  /* 0x0000080438267890 */ /* 0x000fe4000ff5e0ff */
[----:B------:R-:W-:Y:S02]  /*49610*/  UIADD3.X UR59, UPT, UPT, UR57, URZ, URZ, UP4, !UPT ;  /* 0x000000ff393b7290 */ /* 0x000fe4000a7fe4ff */
[----:B------:R-:W-:-:S02]  /*49620*/  UIADD3 UR40, UP3, UPT, UR56, 0xffe, URZ ;  /* 0x00000ffe38287890 */ /* 0x000fc4000ff7e0ff */
[----:B------:R-:W-:Y:S02]  /*49630*/  UIADD3.X UR33, UPT, UPT, UR57, URZ, URZ, UP5, !UPT ;  /* 0x000000ff39217290 */ /* 0x000fe4000affe4ff */
[----:B------:R-:W-:Y:S02]  /*49640*/  UIADD3 UR16, UPT, UPT, UR10, 0x128, URZ ;  /* 0x000001280a107890 */ /* 0x000fe4000fffe0ff */
[----:B------:R-:W-:Y:S02]  /*49650*/  UIADD3 UR42, UP4, UPT, UR56, 0x1000, URZ ;  /* 0x00001000382a7890 */ /* 0x000fe4000ff9e0ff */
[----:B------:R-:W-:Y:S02]  /*49660*/  UIADD3.X UR35, UPT, UPT, UR57, URZ, URZ, UP6, !UPT ;  /* 0x000000ff39237290 */ /* 0x000fe4000b7fe4ff */
[----:B------:R-:W-:Y:S02]  /*49670*/  UIADD3 UR17, UPT, UPT, UR10, 0x130, URZ ;  /* 0x000001300a117890 */ /* 0x000fe4000fffe0ff */
[----:B------:R-:W-:-:S02]  /*49680*/  UIADD3 UR44, UP5, UPT, UR56, 0x1002, URZ ;  /* 0x00001002382c7890 */ /* 0x000fc4000ffbe0ff */
[----:B------:R-:W-:Y:S01]  /*49690*/  UIADD3.X UR37, UPT, UPT, UR57, URZ, URZ, UP1, !UPT ;  /* 0x000000ff39257290 */ /* 0x000fe20008ffe4ff */
[----:B------:R-:W-:Y:S01]  /*496a0*/  UMOV UR64, 0x0 ;  /* 0x0000000000407882 */ /* 0x000fe20000000000 */
[----:B------:R-:W-:Y:S01]  /*496b0*/  UMOV UR65, 0x8400910 ;  /* 0x0840091000417882 */ /* 0x000fe20000000000 */
[----:B------:R-:W-:Y:S01]  /*496c0*/  UIADD3 UR18, UPT, UPT, UR10, 0x138, URZ ;  /* 0x000001380a127890 */ /* 0x000fe2000fffe0ff */
[----:B------:R-:W-:Y:S01]  /*496d0*/  UMOV UR53, 0x40004040 ;  /* 0x4000404000357882 */ /* 0x000fe20000000000 */
[----:B------:R-:W-:Y:S01]  /*496e0*/  UIADD3 UR46, UP6, UPT, UR56, 0x1004, URZ ;  /* 0x00001004382e7890 */ /* 0x000fe2000ffde0ff */
[----:B------:R2:W-:Y:S01]  /*496f0*/  UTCHMMA tmem[UR12], gdesc[UR52], tmem[UR10], tmem[UR64], idesc[UR65], UPT ;  /* 0x00ff40340c0079ea */ /* 0x0005e2000b80000a */
[----:B------:R-:W-:Y:S01]  /*49700*/  UIADD3.X UR39, UPT, UPT, UR57, URZ, URZ, UP2, !UPT ;  /* 0x000000ff39277290 */ /* 0x000fe200097fe4ff */
[----:B------:R-:W-:Y:S01]  /*49710*/  UMOV UR68, 0x0 ;  /* 0x0000000000447882 */ /* 0x000fe20000000000 */
[----:B------:R-:W-:Y:S01]  /*49720*/  UMOV UR69, 0x8400910 ;  /* 0x0840091000457882 */ /* 0x000fe20000000000 */
[----:B------:R-:W-:-:S02]  /*49730*/  UIADD3 UR19, UPT, UPT, UR10, 0x140, URZ ;  /* 0x000001400a137890 */ /* 0x000fc4000fffe0ff */
[----:B------:R3:W-:Y:S01]  /*49740*/  UTCHMMA tmem[UR47], gdesc[UR56], tmem[UR10], tmem[UR68], idesc[UR69], UPT ;  /* 0x00ff44382f0079ea */ /* 0x0007e2000b80000a */
[----:B------:R-:W-:Y:S02]  /*49750*/  UIADD3 UR48, UP1, UPT, UR56, 0x17fe, URZ ;  /* 0x000017fe38307890 */ /* 0x000fe4000ff3e0ff */
[----:B------:R-:W-:Y:S01]  /*49760*/  UIADD3.X UR41, UPT, UPT, UR57, URZ, URZ, UP3, !UPT ;  /* 0x000000ff39297290 */ /* 0x000fe20009ffe4ff */
[----:B------:R-:W-:Y:S01]  /*49770*/  UMOV UR60, 0x0 ;  /* 0x00000000003c7882 */ /* 0x000fe20000000000 */
[----:B------:R-:W-:Y:S01]  /*49780*/  UMOV UR61, 0x8400910 ;  /* 0x08400910003d7882 */ /* 0x000fe20000000000 */
[----:B------:R-:W-:Y:S02]  /*49790*/  UIADD3 UR20, UPT, UPT, UR10, 0x148, URZ ;  /* 0x000001480a147890 */ /* 0x000fe4000fffe0ff */
[----:B------:R4:W-:Y:S01]  /*497a0*/  UTCHMMA tmem[UR73], gdesc[UR62], tmem[UR10], tmem[UR60], idesc[UR61], UPT ;  /* 0x00ff3c3e490079ea */ /* 0x0009e2000b80000a */
[----:B------:R-:W-:Y:S02]  /*497b0*/  UIADD3 UR50, UP2, UPT, UR56, 0x1800, URZ ;  /* 0x0000180038327890 */ /* 0x000fe4000ff5e0ff */
[----:B------:R-:W-:Y:S01]  /*497c0*/  UIADD3.X UR43, UPT, UPT, UR57, URZ, URZ, UP4, !UPT ;  /* 0x000000ff392b7290 */ /* 0x000fe2000a7fe4ff */
[----:B------:R-:W-:Y:S01]  /*497d0*/  UMOV UR54, 0x0 ;  /* 0x0000000000367882 */ /* 0x000fe20000000000 */
[----:B------:R-:W-:Y:S01]  /*497e0*/  UMOV UR55, 0x8400910 ;  /* 0x0840091000377882 */ /* 0x000fe20000000000 */
[----:B------:R-:W-:-:S02]  /*497f0*/  UIADD3 UR21, UPT, UPT, UR10, 0x150, URZ ;  /* 0x000001500a157890 */ /* 0x000fc4000fffe0ff */
[----:B------:R5:W-:Y:S01]  /*49800*/  UTCHMMA tmem[UR5], gdesc[UR58], tmem[UR10], tmem[UR54], idesc[UR55], UPT ;  /* 0x00ff363a050079ea */ /* 0x000be2000b80000a */
[----:B--2---:R-:W-:Y:S01]  /*49810*/  UIADD3 UR52, UP3, UPT, UR56, 0x1802, URZ ;  /* 0x0000180238347890 */ /* 0x004fe2000ff7e0ff */
[----:B------:R2:W-:Y:S01]  /*49820*/  UTCHMMA tmem[UR15], gdesc[UR32], tmem[UR10], tmem[UR60], idesc[UR61], UPT ;  /* 0x00ff3c200f0079ea */ /* 0x0005e2000b80000a */
[----:B------:R-:W-:Y:S01]  /*49830*/  UIADD3.X UR45, UPT, UPT, UR57, URZ, URZ, UP5, !UPT ;  /* 0x000000ff392d7290 */ /* 0x000fe2000affe4ff */
[----:B------:R2:W-:Y:S01]  /*49840*/  UTCHMMA tmem[UR16], gdesc[UR34], tmem[UR10], tmem[UR68], idesc[UR69], UPT ;  /* 0x00ff4422100079ea */ /* 0x0005e2000b80000a */
[----:B------:R-:W-:Y:S02]  /*49850*/  UIADD3 UR66, UPT, UPT, UR10, 0x158, URZ ;  /* 0x000001580a427890 */ /* 0x000fe4000fffe0ff */
[----:B------:R2:W-:Y:S01]  /*49860*/  UTCHMMA tmem[UR17], gdesc[UR36], tmem[UR10], tmem[UR54], idesc[UR55], UPT ;  /* 0x00ff3624110079ea */ /* 0x0005e2000b80000a */
[----:B------:R-:W-:Y:S02]  /*49870*/  UIADD3 UR64, UP4, UPT, UR56, 0x1804, URZ ;  /* 0x0000180438407890 */ /* 0x000fe4000ff9e0ff */
[----:B---3--:R-:W-:-:S02]  /*49880*/  UIADD3.X UR47, UPT, UPT, UR57, URZ, URZ, UP6, !UPT ;  /* 0x000000ff392f7290 */ /* 0x008fc4000b7fe4ff */
[----:B------:R-:W-:Y:S02]  /*49890*/  UIADD3 UR67, UPT, UPT, UR10, 0x160, URZ ;  /* 0x000001600a437890 */ /* 0x000fe4000fffe0ff */
[----:B------:R-:W-:Y:S02]  /*498a0*/  UIADD3.X UR49, UPT, UPT, UR57, URZ, URZ, UP1, !UPT ;  /* 0x000000ff39317290 */ /* 0x000fe40008ffe4ff */
[----:B------:R-:W-:Y:S02]  /*498b0*/  UIADD3 UR70, UPT, UPT, UR10, 0x168, URZ ;  /* 0x000001680a467890 */ /* 0x000fe4000fffe0ff */
[----:B------:R-:W-:Y:S02]  /*498c0*/  UIADD3.X UR51, UPT, UPT, UR57, URZ, URZ, UP2, !UPT ;  /* 0x000000ff39337290 */ /* 0x000fe400097fe4ff */
[----:B------:R-:W-:Y:S02]  /*498d0*/  UIADD3 UR71, UPT, UPT, UR10, 0x170, URZ ;  /* 0x000001700a477890 */ /* 0x000fe4000fffe0ff */
[----:B------:R-:W-:Y:S01]  /*498e0*/  UIADD3.X UR53, UPT, UPT, UR57, URZ, URZ, UP3, !UPT ;  /* 0x000000ff39357290 */ /* 0x000fe20009ffe4ff */
[----:B----4-:R-:W-:Y:S01]  /*498f0*/  UMOV UR62, 0x0 ;  /* 0x00000000003e7882 */ /* 0x010fe20000000000 */
[----:B------:R-:W-:Y:S01]  /*49900*/  UMOV UR63, 0x8400910 ;  /* 0x08400910003f7882 */ /* 0x000fe20000000000 */
[----:B------:R-:W-:-:S02]  /*49910*/  UIADD3 UR72, UPT, UPT, UR10, 0x178, URZ ;  /* 0x000001780a487890 */ /* 0x000fc4000fffe0ff */
[----:B------:R2:W-:Y:S01]  /*49920*/  UTCHMMA tmem[UR18], gdesc[UR38], tmem[UR10], tmem[UR62], idesc[UR63], UPT ;  /* 0x00ff3e26120079ea */ /* 0x0005e2000b80000a */
[----:B------:R-:W-:Y:S01]  /*49930*/  UIADD3.X UR65, UPT, UPT, UR57, URZ, URZ, UP4, !UPT ;  /* 0x000000ff39417290 */ /* 0x000fe2000a7fe4ff */
[----:B------:R2:W-:Y:S01]  /*49940*/  UTCHMMA tmem[UR19], gdesc[UR40], tmem[UR10], tmem[UR60], idesc[UR61], UPT ;  /* 0x00ff3c28130079ea */ /* 0x0005e2000b80000a */
        /* <DEDUP_REMOVED lines=13> */
[----:B-----5:R-:W-:Y:S01]  /*49a20*/  UMOV UR5, URZ ;  /* 0x000000ff00057c82 */ /* 0x020fe20008000000 */
[----:B------:R2:W-:Y:S01]  /*49a30*/  UTCHMMA tmem[UR67], gdesc[UR48], tmem[UR10], tmem[UR24], idesc[UR25], UPT ;  /* 0x00ff1830430079ea */ /* 0x0005e2000b80000a */
[----:B------:R-:W-:Y:S01]  /*49a40*/  UMOV UR30, 0x0 ;  /* 0x00000000001e7882 */ /* 0x000fe20000000000 */
[----:B------:R-:W-:Y:S01]  /*49a50*/  UMOV UR31, 0x8400910 ;  /* 0x08400910001f7882 */ /* 0x000fe20000000000 */
[----:B------:R2:W-:Y:S01]  /*49a60*/  UTCHMMA tmem[UR70], gdesc[UR50], tmem[UR10], tmem[UR26], idesc[UR27], UPT ;  /* 0x00ff1a32460079ea */ /* 0x0005e2000b80000a */
[----:B------:R-:W-:Y:S01]  /*49a70*/  UMOV UR56, UR4 ;  /* 0x0000000400387c82 */ /* 0x000fe20008000000 */
[----:B------:R2:W-:Y:S01]  /*49a80*/  UTCHMMA tmem[UR71], gdesc[UR52], tmem[UR10], tmem[UR28], idesc[UR29], UPT ;  /* 0x00ff1c34470079ea */ /* 0x0005e2000b80000a */
[----:B------:R2:W-:Y:S01]  /*49a90*/  UTCHMMA tmem[UR72], gdesc[UR64], tmem[UR10], tmem[UR30], idesc[UR31], UPT ;  /* 0x00ff1e40480079ea */ /* 0x0005e2000b80000a */
[----:B------:R2:W-:Y:S01]  /*49aa0*/  UTCBAR [UR56], URZ ;  /* 0x000000ff380073e9 */ /* 0x0005e200080000ff */
[----:B------:R-:W-:Y:S01]  /*49ab0*/  NOP ;  /* 0x0000000000007918 */ /* 0x000fe20000000000 */
.L_x_10:
[----:B-1----:R-:W3:Y:S01]  /*49ac0*/  LDL.LU R7, [R1+0xa28] ;  /* 0x000a280001077983 */ /* 0x002ee20000300800 */
[----:B------:R-:W1:Y:S03]  /*49ad0*/  LDC R9, c[0x0][0x3a0] ;  /* 0x0000e800ff097b82 */ /* 0x000e660000000800 */
[----:B------:R-:W4:Y:S04]  /*49ae0*/  LDL.LU R6, [R1+0xa30] ;  /* 0x000a300001067983 */ /* 0x000f280000300800 */
[----:B------:R-:W5:Y:S01]  /*49af0*/  LDL.LU R15, [R1+0xa20] ;  /* 0x000a2000010f7983 */ /* 0x000f620000300800 */
[----:B------:R-:W2:Y:S03]  /*49b00*/  LDC R4, c[0x0][0x3a0] ;  /* 0x0000e800ff047b82 */ /* 0x000ea60000000800 */
[----:B------:R-:W5:Y:S04]  /*49b10*/  LDL.LU R8, [R1+0xa2c] ;  /* 0x000a2c0001087983 */ /* 0x000f680000300800 */
[----:B------:R-:W5:Y:S04]  /*49b20*/  LDL.LU R14, [R1+0xa18] ;  /* 0x000a1800010e7983 */ /* 0x000f680000300800 */
[----:B------:R-:W5:Y:S04]  /*49b30*/  LDL.LU R13, [R1+0xa24] ;  /* 0x000a2400010d7983 */ /* 0x000f680000300800 */
[----:B------:R-:W5:Y:S01]  /*49b40*/  LDL.LU R12, [R1+0xa10] ;  /* 0x000a1000010c7983 */ /* 0x000f620000300800 */
[----:B-1----:R-:W-:-:S03]  /*49b50*/  VIADD R9, R9, 0x7f ;  /* 0x0000007f09097836 */ /* 0x002fc60000000000 */
[----:B------:R-:W5:Y:S02]  /*49b60*/  LDL.LU R11, [R1+0xa1c] ;  /* 0x000a1c00010b7983 */ /* 0x000f640000300800 */
[----:B------:R-:W-:Y:S01]  /*49b70*/  SHF.R.S32.HI R5, RZ, 0x1f, R9 ;  /* 0x0000001fff057819 */ /* 0x000fe20000011409 */
[----:B--2---:R-:W-:-:S03]  /*49b80*/  VIADD R4, R4, 0xfffffd00 ;  /* 0xfffffd0004047836 */ /* 0x004fc60000000000 */
[----:B------:R-:W-:-:S04]  /*49b90*/  LEA.HI R5, R5, R9, RZ, 0x7 ;  /* 0x0000000905057211 */ /* 0x000fc800078f38ff */
[----:B------:R-:W-:Y:S01]  /*49ba0*/  SHF.R.S32.HI R5, RZ, 0x7, R5 ;  /* 0x00000007ff057819 */ /* 0x000fe20000011405 */
[----:B------:R-:W-:-:S04]  /*49bb0*/  IMAD R4, R251, -0x80, R4 ;  /* 0xffffff80fb047824 */ /* 0x000fc800078e0204 */
[----:B------:R-:W-:Y:S01]  /*49bc0*/  VIADD R5, R5, 0xfffffffa ;  /* 0xfffffffa05057836 */ /* 0x000fe20000000000 */
[----:B------:R-:W-:Y:S01]  /*49bd0*/  BAR.SYNC.DEFER_BLOCKING 0x0 ;  /* 0x0000000000007b1d */ /* 0x000fe20000010000 */
[----:B------:R-:W-:-:S03]  /*49be0*/  ISETP.GT.AND P4, PT, R4, RZ, PT ;  /* 0x000000ff0400720c */ /* 0x000fc60003f84270 */
[----:B------:R-:W-:Y:S02]  /*49bf0*/  ISETP.GE.AND P2, PT, R251, R5, PT ;  /* 0x00000005fb00720c */ /* 0x000fe40003f46270 */
[----:B------:R-:W-:-:S04]  /*49c00*/  SEL R5, RZ, 0x4, !P4 ;  /* 0x00000004ff057807 */ /* 0x000fc80006000000 */
[----:B------:R-:W-:-:S04]  /*49c10*/  SEL R5, R5, RZ, !P2 ;  /* 0x000000ff05057207 */ /* 0x000fc80005000000 */
[----:B------:R-:W-:Y:S01]  /*49c20*/  ISETP.NE.U32.AND P4, PT, R5, RZ, PT ;  /* 0x000000ff0500720c */ /* 0x000fe20003f85070 */
[----:B------:R-:W-:Y:S01]  /*49c30*/  VIADD R5, R250, 0x100000 ;  /* 0x00100000fa057836 */ /* 0x000fe20000000000 */
[----:B----4-:R-:W-:-:S04]  /*49c40*/  IADD3 R6, P5, PT, R6, R2, RZ ;  /* 0x0000000206067210 */ /* 0x010fc80007fbe0ff */
[----:B---3--:R-:W-:Y:S01]  /*49c50*/  IADD3.X R7, PT, PT, R7, R0, RZ, P5, !PT ;  /* 0x0000000007077210 */ /* 0x008fe20002ffe4ff */
[----:B------:R1:W-:Y:S04]  /*49c60*/  STL [R1+0xa30], R6 ;  /* 0x000a300601007387 */ /* 0x0003e80000100800 */
[----:B------:R-:W-:Y:S04]  /*49c70*/  STL [R1+0xa28], R7 ;  /* 0x000a280701007387 */ /* 0x000fe80000100800 */
[----:B------:R-:W2:Y:S04]  /*49c80*/  LDL.LU R10, [R1+0xa08] ;  /* 0x000a0800010a7983 */ /* 0x000ea80000300800 */
[----:B------:R-:W3:Y:S01]  /*49c90*/  LDL.LU R9, [R1+0xa14] ;  /* 0x000a140001097983 */ /* 0x000ee20000300800 */
[----:B-----5:R-:W-:-:S03]  /*49ca0*/  IADD3 R8, P5, PT, R8, R2, RZ ;  /* 0x0000000208087210 */ /* 0x020fc60007fbe0ff */
[----:B------:R-:W-:Y:S01]  /*49cb0*/  @!PT LDS RZ, [RZ] ;  /* 0x00000000fffff984 */ /* 0x000fe20000000800 */
[----:B------:R-:W-:Y:S01]  /*49cc0*/  @!PT LDS RZ, [RZ] ;  /* 0x00000000fffff984 */ /* 0x000fe20000000800 */
[----:B------:R-:W-:Y:S01]  /*49cd0*/  @!PT LDS RZ, [RZ] ;  /* 0x00000000fffff984 */ /* 0x000fe20000000800 */
[----:B------:R1:W-:Y:S02]  /*49ce0*/  LDGSTS.E [R5+-0x40000], desc[UR22][R6.64], P4 ;  /* 0xc000000006057fae */ /* 0x0003e4000a1a1016 */
[----:B------:R-:W-:Y:S02]  /*49cf0*/  IMAD.X R15, R15, 0x1, R0, P5 ;  /* 0x000000010f0f7824 */ /* 0x000fe400028e0600 */
[----:B------:R4:W-:Y:S04]  /*49d00*/  STL [R1+0xa2c], R8 ;  /* 0x000a2c0801007387 */ /* 0x0009e80000100800 */
[----:B------:R-:W-:Y:S01]  /*49d10*/  STL [R1+0xa20], R15 ;  /* 0x000a200f01007387 */ /* 0x000fe20000100800 */
[----:B-1----:R-:W-:-:S03]  /*49d20*/  MOV R6, R8 ;  /* 0x0000000800067202 */ /* 0x002fc60000000f00 */
[----:B----4-:R-:W4:Y:S01]  /*49d30*/  LDL.LU R8, [R1+0xa0c] ;  /* 0x000a0c0001087983 */ /* 0x010f220000300800 */
[----:B------:R-:W-:-:S04]  /*49d40*/  ISETP.GT.AND P4, PT, R4, 0x1, PT ;  /* 0x000000010400780c */ /* 0x000fc80003f84270 */
[----:B------:R-:W-:-:S04]  /*49d50*/  SEL R5, RZ, 0x4, !P4 ;  /* 0x00000004ff057807 */ /* 0x000fc80006000000 */
[----:B------:R-:W-:-:S04]  /*49d60*/  SEL R5, R5, RZ, !P2 ;  /* 0x000000ff05057207 */ /* 0x000fc80005000000 */
[----:B------:R-:W-:Y:S01]  /*49d70*/  ISETP.NE.U32.AND P4, PT, R5, RZ, PT ;  /* 0x000000ff0500720c */ /* 0x000fe20003f85070 */
[----:B------:R-:W-:Y:S02]  /*49d80*/  VIADD R5, R250, 0x100000 ;  /* 0x00100000fa057836 */ /* 0x000fe40000000000 */
[----:B------:R-:W-:-:S10]  /*49d90*/  IMAD.MOV.U32 R7, RZ, RZ, R15 ;  /* 0x000000ffff077224 */ /* 0x000fd400078e000f */
[----:B------:R1:W-:Y:S01]  /*49da0*/  LDGSTS.E [R5+-0x3fffc], desc[UR22][R6.64], P4 ;  /* 0xc000400006057fae */ /* 0x0003e2000a1a1016 */
[----:B------:R-:W-:Y:S02]  /*49db0*/  ISETP.GT.AND P4, PT, R4, 0x2, PT ;  /* 0x000000020400780c */ /* 0x000fe40003f84270 */
[----:B------:R-:W-:Y:S02]  /*49dc0*/  IADD3 R13, P5, PT, R13, R2, RZ ;  /* 0x000000020d0d7210 */ /* 0x000fe40007fbe0ff */
[----:B-1----:R-:W-:-:S04]  /*49dd0*/  SEL R5, RZ, 0x4, !P4 ;  /* 0x00000004ff057807 */ /* 0x002fc80006000000 */
[----:B------:R-:W-:-:S04]  /*49de0*/  SEL R5, R5, RZ, !P2 ;  /* 0x000000ff05057207 */ /* 0x000fc80005000000 */
[----:B------:R-:W-:Y:S01]  /*49df0*/  ISETP.NE.U32.AND P4, PT, R5, RZ, PT ;  /* 0x000000ff0500720c */ /* 0x000fe20003f85070 */
[----:B------:R-:W-:Y:S01]  /*49e00*/  IMAD.X R14, R14, 0x1, R0, P5 ;  /* 0x000000010e0e7824 */ /* 0x000fe200028e0600 */
[----:B------:R-:W-:Y:S01]  /*49e10*/  MOV R6, R13 ;  /* 0x0000000d00067202 */ /* 0x000fe20000000f00 */
[----:B------:R-:W-:Y:S02]  /*49e20*/  VIADD R5, R250, 0x100000 ;  /* 0x00100000fa057836 */ /* 0x000fe40000000000 */
[----:B------:R-:W-:-:S08]  /*49e30*/  IMAD.MOV.U32 R7, RZ, RZ, R14 ;  /* 0x000000ffff077224 */ /* 0x000fd000078e000e */
        /* <DEDUP_REMOVED lines=11> */
[----:B------:R-:W-:-:S04]  /*49ef0*/  ISETP.GT.AND P4, PT, R4, 0x4, PT ;  /* 0x000000040400780c */ /* 0x000fc80003f84270 */
[----:B-1----:R-:W-:-:S04]  /*49f00*/  SEL R5, RZ, 0x4, !P4 ;  /* 0x00000004ff057807 */ /* 0x002fc80006000000 */
[----:B------:R-:W-:-:S04]  /*49f10*/  SEL R5, R5, RZ, !P2 ;  /* 0x000000ff05057207 */ /* 0x000fc80005000000 */
[----:B------:R-:W-:Y:S01]  /*49f20*/  ISETP.NE.U32.AND P4, PT, R5, RZ, PT ;  /* 0x000000ff0500720c */ /* 0x000fe20003f85070 */
[----:B------:R-:W-:Y:S01]  /*49f30*/  VIADD R5, R250, 0x100000 ;  /* 0x00100000fa057836 */ /* 0x000fe20000000000 */
[----:B---3--:R-:W-:-:S05]  /*49f40*/  IADD3 R9, P5, PT, R9, R2, RZ ;  /* 0x0000000209097210 */ /* 0x008fca0007fbe0ff */
[----:B--2---:R-:W-:Y:S01]  /*49f50*/  IMAD.X R10, R10, 0x1, R0, P5 ;  /* 0x000000010a0a7824 */ /* 0x004fe200028e0600 */
[----:B------:R-:W-:-:S03]  /*49f60*/  MOV R6, R9 ;  /* 0x0000000900067202 */ /* 0x000fc60000000f00 */
[----:B------:R-:W-:-:S05]  /*49f70*/  IMAD.MOV.U32 R7, RZ, RZ, R10 ;  /* 0x000000ffff077224 */ /* 0x000fca00078e000a */
[----:B------:R1:W-:Y:S01]  /*49f80*/  LDGSTS.E [R5+-0x3fff0], desc[UR22][R6.64], P4 ;  /* 0xc001000006057fae */ /* 0x0003e2000a1a1016 */
[----:B------:R-:W-:Y:S02]  /*49f90*/  ISETP.GT.AND P4, PT, R4, 0x5, PT ;  /* 0x000000050400780c */ /* 0x000fe40003f84270 */
[----:B----4-:R-:W-:Y:S02]  /*49fa0*/  IADD3 R8, P5, PT, R8, R2, RZ ;  /* 0x0000000208087210 */ /* 0x010fe40007fbe0ff */
        /* <DEDUP_REMOVED lines=353> */
[----:B------:R-:W-:Y:S01]  /*4b5c0*/  STL [R1+0xa24], R13 ;  /* 0x000a240d01007387 */ /* 0x000fe20000100800 */
[----:B------:R-:W-:-:S03]  /*4b5d0*/  IMAD.X R206, R206, 0x1, R0, P5 ;  /* 0x00000001cece7824 */ /* 0x000fc600028e0600 */
[----:B------:R-:W-:Y:S01]  /*4b5e0*/  STL [R1+0xa18], R14 ;  /* 0x000a180e01007387 */ /* 0x000fe20000100800 */
[----:B------:R-:W-:Y:S01]  /*4b5f0*/  VIADD R5, R250, 0x100000 ;  /* 0x00100000fa057836 */ /* 0x000fe20000000000 */
[----:B------:R-:W-:Y:S02]  /*4b600*/  MOV R6, R205 ;  /* 0x000000cd00067202 */ /* 0x000fe40000000f00 */
[----:B------:R1:W-:Y:S01]  /*4b610*/  STL [R1+0xa1c], R11 ;  /* 0x000a1c0b01007387 */ /* 0x0003e20000100800 */
[----:B------:R-:W-:-:S03]  /*4b620*/  IMAD.MOV.U32 R7, RZ, RZ, R206 ;  /* 0x000000ffff077224 */ /* 0x000fc600078e00ce */
[----:B------:R-:W-:Y:S04]  /*4b630*/  STL [R1+0xa10], R12 ;  /* 0x000a100c01007387 */ /* 0x000fe80000100800 */
[----:B------:R-:W-:Y:S04]  /*4b640*/  STL [R1+0xa14], R9 ;  /* 0x000a140901007387 */ /* 0x000fe80000100800 */
[----:B------:R2:W-:Y:S04]  /*4b650*/  STL [R1+0xa08], R10 ;  /* 0x000a080a01007387 */ /* 0x0005e80000100800 */
[----:B------:R3:W-:Y:S04]  /*4b660*/  STL [R1+0xa0c], R8 ;  /* 0x000a0c0801007387 */ /* 0x0007e80000100800 */
[----:B-1----:R-:W4:Y:S04]  /*4b670*/  LDL.LU R11, [R1+0xa04] ;  /* 0x000a0400010b7983 */ /* 0x002f280000300800 */
[----:B------:R1:W-:Y:S01]  /*4b680*/  LDGSTS.E [R5+-0x3ff60], desc[UR22][R6.64], P4 ;  /* 0xc00a000006057fae */ /* 0x0003e2000a1a1016 */
[----:B------:R-:W-:-:S02]  /*4b690*/  ISETP.GT.AND P4, PT, R4, 0x29, PT ;  /* 0x000000290400780c */ /* 0x000fc40003f84270 */
[----:B------:R-:W-:Y:S01]  /*4b6a0*/  IADD3 R207, P5, PT, R207, R2, RZ ;  /* 0x00000002cfcf7210 */ /* 0x000fe20007fbe0ff */
[----:B--2---:R-:W2:Y:S01]  /*4b6b0*/  LDL.LU R10, [R1+0xa00] ;  /* 0x000a0000010a7983 */ /* 0x004ea20000300800 */
[----:B-1----:R-:W-:-:S03]  /*4b6c0*/  SEL R5, RZ, 0x4, !P4 ;  /* 0x00000004ff057807 */ /* 0x002fc60006000000 */
[----:B------:R-:W-:Y:S01]  /*4b6d0*/  IMAD.X R208, R208, 0x1, R0, P5 ;  /* 0x00000001d0d07824 */ /* 0x000fe200028e0600 */
[----:B------:R-:W-:Y:S01]  /*4b6e0*/  MOV R6, R207 ;  /* 0x000000cf00067202 */ /* 0x000fe20000000f00 */
[----:B------:R-:W5:Y:S01]  /*4b6f0*/  LDL.LU R9, [R1+0x9fc] ;  /* 0x0009fc0001097983 */ /* 0x000f620000300800 */
[----:B------:R-:W-:Y:S01]  /*4b700*/  SEL R5, R5, RZ, !P2 ;  /* 0x000000ff05057207 */ /* 0x000fe20005000000 */
[----:B------:R-:W-:Y:S01]  /*4b710*/  IMAD.MOV.U32 R7, RZ, RZ, R208 ;  /* 0x000000ffff077224 */ /* 0x000fe200078e00d0 */
[----:B------:R-:W-:Y:S01]  /*4b720*/  IADD3 R209, P5, PT, R209, R2, RZ ;  /* 0x00000002d1d17210 */ /* 0x000fe20007fbe0ff */
[----:B---3--:R-:W3:Y:S01]  /*4b730*/  LDL.LU R8, [R1+0x9f8] ;  /* 0x0009f80001087983 */ /* 0x008ee20000300800 */
[----:B------:R-:W-:Y:S01]  /*4b740*/  ISETP.NE.U32.AND P4, PT, R5, RZ, PT ;  /* 0x000000ff0500720c */ /* 0x000fe20003f85070 */
[----:B------:R-:W-:-:S12]  /*4b750*/  VIADD R5, R250, 0x100000 ;  /* 0x00100000fa057836 */ /* 0x000fd80000000000 */
[----:B------:R1:W-:Y:S01]  /*4b760*/  LDGSTS.E [R5+-0x3ff5c], desc[UR22][R6.64], P4 ;  /* 0xc00a400006057fae */ /* 0x0003e2000a1a1016 */
[----:B------:R-:W-:-:S04]  /*4b770*/  ISETP.GT.AND P4, PT, R4, 0x2a, PT ;  /* 0x0000002a0400780c */ /* 0x000fc80003f84270 */
        /* <DEDUP_REMOVED lines=99> */
[----:B----4-:R-:W-:Y:S02]  /*4bdb0*/  IADD3 R11, P5, PT, R11, R2, RZ ;  /* 0x000000020b0b7210 */ /* 0x010fe40007fbe0ff */
[----:B-1----:R-:W-:-:S04]  /*4bdc0*/  SEL R5, RZ, 0x4, !P4 ;  /* 0x00000004ff057807 */ /* 0x002fc80006000000 */
[----:B------:R-:W-:-:S04]  /*4bdd0*/  SEL R5, R5, RZ, !P2 ;  /* 0x000000ff05057207 */ /* 0x000fc80005000000 */
[----:B------:R-:W-:Y:S01]  /*4bde0*/  ISETP.NE.U32.AND P4, PT, R5, RZ, PT ;  /* 0x000000ff0500720c */ /* 0x000fe20003f85070 */
[----:B------:R-:W-:Y:S01]  /*4bdf0*/  IMAD.X R229, R229, 0x1, R0, P5 ;  /* 0x00000001e5e57824 */ /* 0x000fe200028e0600 */
[----:B------:R1:W-:Y:S01]  /*4be00*/  STL [R1+0xa04], R11 ;  /* 0x000a040b01007387 */ /* 0x0003e20000100800 */
[----:B------:R-:W-:Y:S01]  /*4be10*/  MOV R6, R11 ;  /* 0x0000000b00067202 */ /* 0x000fe20000000f00 */
[----:B------:R-:W-:Y:S02]  /*4be20*/  VIADD R5, R250, 0x100000 ;  /* 0x00100000fa057836 */ /* 0x000fe40000000000 */
[----:B------:R-:W-:Y:S01]  /*4be30*/  IMAD.MOV.U32 R7, RZ, RZ, R229 ;  /* 0x000000ffff077224 */ /* 0x000fe200078e00e5 */
[----:B-1----:R-:W4:Y:S06]  /*4be40*/  LDL.LU R11, [R1+0x9f4] ;  /* 0x0009f400010b7983 */ /* 0x002f2c0000300800 */
[----:B------:R1:W-:Y:S01]  /*4be50*/  LDGSTS.E [R5+-0x3ff30], desc[UR22][R6.64], P4 ;  /* 0xc00d000006057fae */ /* 0x0003e2000a1a1016 */
[----:B------:R-:W-:-:S02]  /*4be60*/  ISETP.GT.AND P4, PT, R4, 0x35, PT ;  /* 0x000000350400780c */ /* 0x000fc40003f84270 */
[----:B--2---:R-:W-:Y:S02]  /*4be70*/  IADD3 R10, P5, PT, R10, R2, RZ ;  /* 0x000000020a0a7210 */ /* 0x004fe40007fbe0ff */
        /* <DEDUP_REMOVED lines=8> */
[----:B-1----:R-:W2:Y:S06]  /*4bf00*/  LDL.LU R10, [R1+0x9f0] ;  /* 0x0009f000010a7983 */ /* 0x002eac0000300800 */
[----:B------:R1:W-:Y:S01]  /*4bf10*/  LDGSTS.E [R5+-0x3ff2c], desc[UR22][R6.64], P4 ;  /* 0xc00d400006057fae */ /* 0x0003e2000a1a1016 */
[----:B------:R-:W-:-:S02]  /*4bf20*/  ISETP.GT.AND P4, PT, R4, 0x36, PT ;  /* 0x000000360400780c */ /* 0x000fc40003f84270 */
[----:B-----5:R-:W-:Y:S02]  /*4bf30*/  IADD3 R9, P5, PT, R9, R2, RZ ;  /* 0x0000000209097210 */ /* 0x020fe40007fbe0ff */
[----:B-1----:R-:W-:-:S04]  /*4bf40*/  SEL R5, RZ, 0x4, !P4 ;  /* 0x00000004ff057807 */ /* 0x002fc80006000000 */
[----:B------:R-:W-:-:S04]  /*4bf50*/  SEL R5, R5, RZ, !P2 ;  /* 0x000000ff05057207 */ /* 0x000fc80005000000 */
[----:B------:R-:W-:Y:S01]  /*4bf60*/  ISETP.NE.U32.AND P4, PT, R5, RZ, PT ;  /* 0x000000ff0500720c */ /* 0x000fe20003f85070 */
[----:B------:R-:W-:Y:S01]  /*4bf70*/  IMAD.X R231, R231, 0x1, R0, P5 ;  /* 0x00000001e7e77824 */ /* 0x000fe200028e0600 */
[----:B------:R1:W-:Y:S01]  /*4bf80*/  STL [R1+0x9fc], R9 ;  /* 0x0009fc0901007387 */ /* 0x0003e20000100800 */
[----:B------:R-:W-:Y:S01]  /*4bf90*/  MOV R6, R9 ;  /* 0x0000000900067202 */ /* 0x000fe20000000f00 */
[----:B------:R-:W-:Y:S01]  /*4bfa0*/  VIADD R5, R250, 0x100000 ;  /* 0x00100000fa057836 */ /* 0x000fe20000000000 */
[----:B---3--:R-:W-:Y:S01]  /*4bfb0*/  IADD3 R8, P5, PT, R8, R2, RZ ;  /* 0x0000000208087210 */ /* 0x008fe20007fbe0ff */
[----:B------:R-:W-:Y:S01]  /*4bfc0*/  IMAD.MOV.U32 R7, RZ, RZ, R231 ;  /* 0x000000ffff077224 */ /* 0x000fe200078e00e7 */
[----:B-1----:R-:W3:Y:S06]  /*4bfd0*/  LDL.LU R9, [R1+0x9ec] ;  /* 0x0009ec0001097983 */ /* 0x002eec0000300800 */
[----:B------:R1:W-:Y:S04]  /*4bfe0*/  LDGSTS.E [R5+-0x3ff28], desc[UR22][R6.64], P4 ;  /* 0xc00d800006057fae */ /* 0x0003e8000a1a1016 */
[----:B------:R5:W-:Y:S01]  /*4bff0*/  STL [R1+0x9f8], R8 ;  /* 0x0009f80801007387 */ /* 0x000be20000100800 */
[----:B-1----:R-:W-:-:S03]  /*4c000*/  MOV R6, R8 ;  /* 0x0000000800067202 */ /* 0x002fc60000000f00 */
[----:B-----5:R-:W5:Y:S01]  /*4c010*/  LDL.LU R8, [R1+0x9e8] ;  /* 0x0009e80001087983 */ /* 0x020f620000300800 */
[----:B------:R-:W-:-:S04]  /*4c020*/  ISETP.GT.AND P4, PT, R4, 0x37, PT ;  /* 0x000000370400780c */ /* 0x000fc80003f84270 */
[----:B------:R-:W-:-:S04]  /*4c030*/  SEL R5, RZ, 0x4, !P4 ;  /* 0x00000004ff057807 */ /* 0x000fc80006000000 */
[----:B------:R-:W-:-:S04]  /*4c040*/  SEL R5, R5, RZ, !P2 ;  /* 0x000000ff05057207 */ /* 0x000fc80005000000 */
[----:B------:R-:W-:Y:S01]  /*4c050*/  ISETP.NE.U32.AND P4, PT, R5, RZ, PT ;  /* 0x000000ff0500720c */ /* 0x000fe20003f85070 */
[----:B------:R-:W-:Y:S02]  /*4c060*/  IMAD.X R232, R232, 0x1, R0, P5 ;  /* 0x00000001e8e87824 */ /* 0x000fe400028e0600 */
        /* <DEDUP_REMOVED lines=8> */
[----:B----4-:R-:W-:-:S04]  /*4c0f0*/  IADD3 R11, P5, PT, R11, R2, RZ ;  /* 0x000000020b0b7210 */ /* 0x010fc80007fbe0ff */
[----:B------:R-:W-:Y:S01]  /*4c100*/  MOV R6, R11 ;  /* 0x0000000b00067202 */ /* 0x000fe20000000f00 */
[----:B------:R-:W-:Y:S01]  /*4c110*/  IMAD.X R233, R233, 0x1, R0, P5 ;  /* 0x00000001e9e97824 */ /* 0x000fe200028e0600 */
[----:B------:R1:W-:Y:S03]  /*4c120*/  STL [R1+0x9f4], R11 ;  /* 0x0009f40b01007387 */ /* 0x0003e60000100800 */
[----:B------:R-:W-:-:S05]  /*4c130*/  IMAD.MOV.U32 R7, RZ, RZ, R233 ;  /* 0x000000ffff077224 */ /* 0x000fca00078e00e9 */
[----:B------:R4:W-:Y:S04]  /*4c140*/  LDGSTS.E [R5+-0x3ff20], desc[UR22][R6.64], P4 ;  /* 0xc00e000006057fae */ /* 0x0009e8000a1a1016 */
[----:B-1----:R-:W5:Y:S01]  /*4c150*/  LDL.LU R11, [R1+0x9e4] ;  /* 0x0009e400010b7983 */ /* 0x002f620000300800 */
[----:B------:R-:W-:-:S04]  /*4c160*/  ISETP.GT.AND P4, PT, R4, 0x39, PT ;  /* 0x000000390400780c */ /* 0x000fc80003f84270 */
[----:B----4-:R-:W-:-:S04]  /*4c170*/  SEL R5, RZ, 0x4, !P4 ;  /* 0x00000004ff057807 */ /* 0x010fc80006000000 */
[----:B------:R-:W-:-:S04]  /*4c180*/  SEL R5, R5, RZ, !P2 ;  /* 0x000000ff05057207 */ /* 0x000fc80005000000 */
[----:B------:R-:W-:Y:S02]  /*4c190*/  ISETP.NE.U32.AND P4, PT, R5, RZ, PT ;  /* 0x000000ff0500720c */ /* 0x000fe40003f85070 */
[----:B--2---:R-:W-:-:S04]  /*4c1a0*/  IADD3 R10, P5, PT, R10, R2, RZ ;  /* 0x000000020a0a7210 */ /* 0x004fc80007fbe0ff */
[----:B------:R-:W-:Y:S01]  /*4c1b0*/  MOV R6, R10 ;  /* 0x0000000a00067202 */ /* 0x000fe20000000f00 */
[----:B------:R-:W-:Y:S01]  /*4c1c0*/  IMAD.X R234, R234, 0x1, R0, P5 ;  /* 0x00000001eaea7824 */ /* 0x000fe200028e0600 */
[----:B------:R1:W-:Y:S01]  /*4c1d0*/  STL [R1+0x9f0], R10 ;  /* 0x0009f00a01007387 */ /* 0x0003e20000100800 */
[----:B------:R-:W-:Y:S02]  /*4c1e0*/  VIADD R5, R250, 0x100000 ;  /* 0x00100000fa057836 */ /* 0x000fe40000000000 */
[----:B------:R-:W-:-:S05]  /*4c1f0*/  IMAD.MOV.U32 R7, RZ, RZ, R234 ;  /* 0x000000ffff077224 */ /* 0x000fca00078e00ea */
[----:B------:R2:W-:Y:S04]  /*4c200*/  LDGSTS.E [R5+-0x3ff1c], desc[UR22][R6.64], P4 ;  /* 0xc00e400006057fae */ /* 0x0005e8000a1a1016 */
[----:B-1----:R-:W4:Y:S01]  /*4c210*/  LDL.LU R10, [R1+0x9e0] ;  /* 0x0009e000010a7983 */ /* 0x002f220000300800 */
[----:B------:R-:W-:-:S04]  /*4c220*/  ISETP.GT.AND P4, PT, R4, 0x3a, PT ;  /* 0x0000003a0400780c */ /* 0x000fc80003f84270 */
[----:B--2---:R-:W-:-:S04]  /*4c230*/  SEL R5, RZ, 0x4, !P4 ;  /* 0x00000004ff057807 */ /* 0x004fc80006000000 */
[----:B------:R-:W-:-:S04]  /*4c240*/  SEL R5, R5, RZ, !P2 ;  /* 0x000000ff05057207 */ /* 0x000fc80005000000 */
[----:B------:R-:W-:Y:S02]  /*4c250*/  ISETP.NE.U32.AND P4, PT, R5, RZ, PT ;  /* 0x000000ff0500720c */ /* 0x000fe40003f85070 */
[----:B---3--:R-:W-:-:S04]  /*4c260*/  IADD3 R9, P5, PT, R9, R2, RZ ;  /* 0x0000000209097210 */ /* 0x008fc80007fbe0ff */
[----:B------:R-:W-:Y:S01]  /*4c270*/  MOV R6, R9 ;  /* 0x0000000900067202 */ /* 0x000fe20000000f00 */
[----:B------:R-:W-:Y:S01]  /*4c280*/  IMAD.X R235, R235, 0x1, R0, P5 ;  /* 0x00000001ebeb7824 */ /* 0x000fe200028e0600 */
[----:B------:R1:W-:Y:S01]  /*4c290*/  STL [R1+0x9ec], R9 ;  /* 0x0009ec0901007387 */ /* 0x0003e20000100800 */
[----:B------:R-:W-:Y:S02]  /*4c2a0*/  VIADD R5, R250, 0x100000 ;  /* 0x00100000fa057836 */ /* 0x000fe40000000000 */
[----:B------:R-:W-:-:S05]  /*4c2b0*/  IMAD.MOV.U32 R7, RZ, RZ, R235 ;  /* 0x000000ffff077224 */ /* 0x000fca00078e00eb */
[----:B------:R2:W-:Y:S04]  /*4c2c0*/  LDGSTS.E [R5+-0x3ff18], desc[UR22][R6.64], P4 ;  /* 0xc00e800006057fae */ /* 0x0005e8000a1a1016 */
[----:B-1----:R-:W3:Y:S01]  /*4c2d0*/  LDL.LU R9, [R1+0x9dc] ;  /* 0x0009dc0001097983 */ /* 0x002ee20000300800 */
[----:B-----5:R-:W-:-:S05]  /*4c2e0*/  IADD3 R8, P5, PT, R8, R2, RZ ;  /* 0x0000000208087210 */ /* 0x020fca0007fbe0ff */
[----:B------:R1:W-:Y:S01]  /*4c2f0*/  STL [R1+0x9e8], R8 ;  /* 0x0009e80801007387 */ /* 0x0003e20000100800 */
[----:B--2---:R-:W-:-:S03]  /*4c300*/  MOV R6, R8 ;  /* 0x0000000800067202 */ /* 0x004fc60000000f00 */
[----:B-1----:R-:W2:Y:S01]  /*4c310*/  LDL.LU R8, [R1+0x9d8] ;  /* 0x0009d80001087983 */ /* 0x002ea20000300800 */
        /* <DEDUP_REMOVED lines=13> */
[----:B------:R-:W-:-:S05]  /*4c3f0*/  IADD3 R11, P5, PT, R11, R2, RZ ;  /* 0x000000020b0b7210 */ /* 0x000fca0007fbe0ff */
[----:B------:R-:W-:Y:S01]  /*4c400*/  IMAD.X R237, R237, 0x1, R0, P5 ;  /* 0x00000001eded7824 */ /* 0x000fe200028e0600 */
[----:B------:R-:W-:-:S03]  /*4c410*/  MOV R6, R11 ;  /* 0x0000000b00067202 */ /* 0x000fc60000000f00 */
[----:B------:R-:W-:-:S05]  /*4c420*/  IMAD.MOV.U32 R7, RZ, RZ, R237 ;  /* 0x000000ffff077224 */ /* 0x000fca00078e00ed */
[----:B------:R1:W-:Y:S01]  /*4c430*/  LDGSTS.E [R5+-0x3ff10], desc[UR22][R6.64], P4 ;  /* 0xc00f000006057fae */ /* 0x0003e2000a1a1016 */
[----:B------:R-:W-:-:S04]  /*4c440*/  ISETP.GT.AND P4, PT, R4, 0x3d, PT ;  /* 0x0000003d0400780c */ /* 0x000fc80003f84270 */
[----:B-1----:R-:W-:-:S04]  /*4c450*/  SEL R5, RZ, 0x4, !P4 ;  /* 0x00000004ff057807 */ /* 0x002fc80006000000 */
[----:B------:R-:W-:-:S04]  /*4c460*/  SEL R5, R5, RZ, !P2 ;  /* 0x000000ff05057207 */ /* 0x000fc80005000000 */
[----:B------:R-:W-:Y:S02]  /*4c470*/  ISETP.NE.U32.AND P4, PT, R5, RZ, PT ;  /* 0x000000ff0500720c */ /* 0x000fe40003f85070 */
[----:B----4-:R-:W-:Y:S01]  /*4c480*/  IADD3 R10, P5, PT, R10, R2, RZ ;  /* 0x000000020a0a7210 */ /* 0x010fe20007fbe0ff */
[----:B------:R-:W-:-:S04]  /*4c490*/  VIADD R5, R250, 0x100000 ;  /* 0x00100000fa057836 */ /* 0x000fc80000000000 */
[----:B------:R-:W-:Y:S01]  /*4c4a0*/  IMAD.X R238, R238, 0x1, R0, P5 ;  /* 0x00000001eeee7824 */ /* 0x000fe200028e0600 */
[----:B------:R-:W-:-:S03]  /*4c4b0*/  MOV R6, R10 ;  /* 0x0000000a00067202 */ /* 0x000fc60000000f00 */
[----:B------:R-:W-:-:S05]  /*4c4c0*/  IMAD.MOV.U32 R7, RZ, RZ, R238 ;  /* 0x000000ffff077224 */ /* 0x000fca00078e00ee */
[----:B------:R1:W-:Y:S01]  /*4c4d0*/  LDGSTS.E [R5+-0x3ff0c], desc[UR22][R6.64], P4 ;  /* 0xc00f400006057fae */ /* 0x0003e2000a1a1016 */
[----:B------:R-:W-:-:S03]  /*4c4e0*/  ISETP.GT.AND P4, PT, R4, 0x3e, PT ;  /* 0x0000003e0400780c */ /* 0x000fc60003f84270 */
[----:B------:R4:W-:Y:S01]  /*4c4f0*/  STL [R1+0x9e4], R11 ;  /* 0x0009e40b01007387 */ /* 0x0009e20000100800 */
[----:B-1----:R-:W-:-:S03]  /*4c500*/  SEL R5, RZ, 0x4, !P4 ;  /* 0x00000004ff057807 */ /* 0x002fc60006000000 */
[----:B----4-:R-:W4:Y:S01]  /*4c510*/  LDL.LU R11, [R1+0x9d4] ;  /* 0x0009d400010b7983 */ /* 0x010f220000300800 */
[----:B------:R-:W-:-:S03]  /*4c520*/  SEL R5, R5, RZ, !P2 ;  /* 0x000000ff05057207 */ /* 0x000fc60005000000 */
[----:B------:R1:W-:Y:S01]  /*4c530*/  STL [R1+0x9e0], R10 ;  /* 0x0009e00a01007387 */ /* 0x0003e20000100800 */
[----:B------:R-:W-:Y:S02]  /*4c540*/  ISETP.NE.U32.AND P4, PT, R5, RZ, PT ;  /* 0x000000ff0500720c */ /* 0x000fe40003f85070 */
[----:B---3--:R-:W-:Y:S01]  /*4c550*/  IADD3 R9, P5, PT, R9, R2, RZ ;  /* 0x0000000209097210 */ /* 0x008fe20007fbe0ff */
[----:B------:R-:W-:-:S04]  /*4c560*/  VIADD R5, R250, 0x100000 ;  /* 0x00100000fa057836 */ /* 0x000fc80000000000 */
[----:B------:R-:W-:Y:S01]  /*4c570*/  IMAD.X R239, R239, 0x1, R0, P5 ;  /* 0x00000001efef7824 */ /* 0x000fe200028e0600 */
[----:B-1----:R-:W3:Y:S01]  /*4c580*/  LDL.LU R10, [R1+0x9d0] ;  /* 0x0009d000010a7983 */ /* 0x002ee20000300800 */
[----:B------:R-:W-:Y:S02]  /*4c590*/  MOV R6, R9 ;  /* 0x0000000900067202 */ /* 0x000fe40000000f00 */
[----:B------:R-:W-:Y:S01]  /*4c5a0*/  IMAD.MOV.U32 R7, RZ, RZ, R239 ;  /* 0x000000ffff077224 */ /* 0x000fe200078e00ef */
[----:B------:R1:W-:Y:S04]  /*4c5b0*/  STL [R1+0x9dc], R9 ;  /* 0x0009dc0901007387 */ /* 0x0003e80000100800 */
[----:B------:R5:W-:Y:S01]  /*4c5c0*/  LDGSTS.E [R5+-0x3ff08], desc[UR22][R6.64], P4 ;  /* 0xc00f800006057fae */ /* 0x000be2000a1a1016 */
[----:B--2---:R-:W-:-:S03]  /*4c5d0*/  IADD3 R8, P5, PT, R8, R2, RZ ;  /* 0x0000000208087210 */ /* 0x004fc60007fbe0ff */
[----:B-1----:R-:W2:Y:S04]  /*4c5e0*/  LDL.LU R9, [R1+0x9cc] ;  /* 0x0009cc0001097983 */ /* 0x002ea80000300800 */
[----:B------:R1:W-:Y:S01]  /*4c5f0*/  STL [R1+0x9d8], R8 ;  /* 0x0009d80801007387 */ /* 0x0003e20000100800 */
[----:B-----5:R-:W-:-:S03]  /*4c600*/  MOV R6, R8 ;  /* 0x0000000800067202 */ /* 0x020fc60000000f00 */
[----:B-1----:R-:W5:Y:S01]  /*4c610*/  LDL.LU R8, [R1+0x9c8] ;  /* 0x0009c80001087983 */ /* 0x002f620000300800 */
        /* <DEDUP_REMOVED lines=13> */
[----:B----4-:R-:W-:-:S05]  /*4c6f0*/  IADD3 R11, P5, PT, R11, R2, RZ ;  /* 0x000000020b0b7210 */ /* 0x010fca0007fbe0ff */
[----:B------:R-:W-:Y:S01]  /*4c700*/  IMAD.X R241, R241, 0x1, R0, P5 ;  /* 0x00000001f1f17824 */ /* 0x000fe200028e0600 */
[----:B---3--:R-:W-:-:S05]  /*4c710*/  IADD3 R10, P5, PT, R10, R2, RZ ;  /* 0x000000020a0a7210 */ /* 0x008fca0007fbe0ff */
[----:B------:R-:W-:Y:S01]  /*4c720*/  IMAD.X R242, R242, 0x1, R0, P5 ;  /* 0x00000001f2f27824 */ /* 0x000fe200028e0600 */
[----:B------:R-:W-:Y:S01]  /*4c730*/  MOV R6, R11 ;  /* 0x0000000b00067202 */ /* 0x000fe20000000f00 */
[----:B------:R-:W-:Y:S01]  /*4c740*/  IMAD.MOV.U32 R7, RZ, RZ, R241 ;  /* 0x000000ffff077224 */ /* 0x000fe200078e00f1 */
[----:B------:R1:W-:Y:S01]  /*4c750*/  STL [R1+0x9d4], R11 ;  /* 0x0009d40b01007387 */ /* 0x0003e20000100800 */
[----:B--2---:R-:W-:-:S03]  /*4c760*/  IADD3 R9, P5, PT, R9, R2, RZ ;  /* 0x0000000209097210 */ /* 0x004fc60007fbe0ff */
[----:B------:R-:W-:Y:S02]  /*4c770*/  STL [R1+0x9d0], R10 ;  /* 0x0009d00a01007387 */ /* 0x000fe40000100800 */
[----:B------:R-:W-:Y:S02]  /*4c780*/  IMAD.X R243, R243, 0x1, R0, P5 ;  /* 0x00000001f3f37824 */ /* 0x000fe400028e0600 */
[----:B------:R2:W-:Y:S04]  /*4c790*/  STL [R1+0x9cc], R9 ;  /* 0x0009cc0901007387 */ /* 0x0005e80000100800 */
[----:B------:R3:W-:Y:S01]  /*4c7a0*/  LDGSTS.E [R5+-0x3ff00], desc[UR22][R6.64], P4 ;  /* 0xc010000006057fae */ /* 0x0007e2000a1a1016 */
[----:B-----5:R-:W-:Y:S02]  /*4c7b0*/  IADD3 R8, P5, PT, R8, R2, RZ ;  /* 0x0000000208087210 */ /* 0x020fe40007fbe0ff */
[----:B------:R-:W-:-:S03]  /*4c7c0*/  ISETP.GT.AND P4, PT, R4, 0x41, PT ;  /* 0x000000410400780c */ /* 0x000fc60003f84270 */
[----:B------:R4:W-:Y:S04]  /*4c7d0*/  STL [R1+0x9c8], R8 ;  /* 0x0009c80801007387 */ /* 0x0009e80000100800 */
[----:B------:R-:W5:Y:S01]  /*4c7e0*/  LDL.LU R13, [R1] ;  /* 0x00000000010d7983 */ /* 0x000f620000300800 */
[----:B---3--:R-:W-:-:S03]  /*4c7f0*/  SEL R5, RZ, 0x4, !P4 ;  /* 0x00000004ff057807 */ /* 0x008fc60006000000 */
[----:B------:R-:W3:Y:S01]  /*4c800*/  LDL.LU R12, [R1+0x4] ;  /* 0x00000400010c7983 */ /* 0x000ee20000300800 */
[----:B------:R-:W-:Y:S01]  /*4c810*/  SEL R5, R5, RZ, !P2 ;  /* 0x000000ff05057207 */ /* 0x000fe20005000000 */
[----:B------:R-:W-:Y:S01]  /*4c820*/  IMAD.MOV.U32 R7, RZ, RZ, R242 ;  /* 0x000000ffff077224 */ /* 0x000fe200078e00f2 */
[----:B------:R-:W-:Y:S01]  /*4c830*/  MOV R6, R10 ;  /* 0x0000000a00067202 */ /* 0x000fe20000000f00 */
[----:B-1----:R-:W5:Y:S01]  /*4c840*/  LDL.LU R11, [R1+0x8] ;  /* 0x00000800010b7983 */ /* 0x002f620000300800 */
[----:B------:R-:W-:Y:S01]  /*4c850*/  ISETP.NE.U32.AND P4, PT, R5, RZ, PT ;  /* 0x000000ff0500720c */ /* 0x000fe20003f85070 */
[----:B------:R-:W-:-:S12]  /*4c860*/  VIADD R5, R250, 0x100000 ;  /* 0x00100000fa057836 */ /* 0x000fd80000000000 */
[----:B------:R1:W-:Y:S01]  /*4c870*/  LDGSTS.E [R5+-0x3fefc], desc[UR22][R6.64], P4 ;  /* 0xc010400006057fae */ /* 0x0003e2000a1a1016 */
[----:B------:R-:W-:Y:S02]  /*4c880*/  ISETP.GT.AND P4, PT, R4, 0x42, PT ;  /* 0x000000420400780c */ /* 0x000fe40003f84270 */
[----:B-1----:R-:W-:Y:S02]  /*4c890*/  MOV R6, R9 ;  /* 0x0000000900067202 */ /* 0x002fe40000000f00 */
[----:B--2---:R-:W2:Y:S01]  /*4c8a0*/  LDL.LU R9, [R1+0xc] ;  /* 0x00000c0001097983 */ /* 0x004ea20000300800 */
[----:B------:R-:W-:Y:S01]  /*4c8b0*/  SEL R5, RZ, 0x4, !P4 ;  /* 0x00000004ff057807 */ /* 0x000fe20006000000 */
[----:B------:R-:W-:Y:S02]  /*4c8c0*/  IMAD.MOV.U32 R7, RZ, RZ, R243 ;  /* 0x000000ffff077224 */ /* 0x000fe400078e00f3 */
[----:B------:R-:W2:Y:S01]  /*4c8d0*/  LDL.LU R10, [R1+0x10] ;  /* 0x00001000010a7983 */ /* 0x000ea20000300800 */
[----:B------:R-:W-:-:S04]  /*4c8e0*/  SEL R5, R5, RZ, !P2 ;  /* 0x000000ff05057207 */ /* 0x000fc80005000000 */
[----:B------:R-:W-:Y:S01]  /*4c8f0*/  ISETP.NE.U32.AND P4, PT, R5, RZ, PT ;  /* 0x000000ff0500720c */ /* 0x000fe20003f85070 */
[----:B------:R-:W-:-:S12]  /*4c900*/  VIADD R5, R250, 0x100000 ;  /* 0x00100000fa057836 */ /* 0x000fd80000000000 */
[----:B------:R1:W-:Y:S02]  /*4c910*/  LDGSTS.E [R5+-0x3fef8], desc[UR22][R6.64], P4 ;  /* 0xc010800006057fae */ /* 0x0003e4000a1a1016 */
[----:B-1----:R-:W-:Y:S02]  /*4c920*/  MOV R6, R8 ;  /* 0x0000000800067202 */ /* 0x002fe40000000f00 */
[----:B----4-:R-:W4:Y:S01]  /*4c930*/  LDL.LU R8, [R1+0x14] ;  /* 0x0000140001087983 */ /* 0x010f220000300800 */
        /* <DEDUP_REMOVED lines=31> */
[----:B------:R-:W-:Y:S01]  /*4cb30*/  SEL R5, R5, RZ, !P2 ;  /* 0x000000ff05057207 */ /* 0x000fe20005000000 */
[----:B------:R-:W-:-:S03]  /*4cb40*/  IMAD.X R249, R249, 0x1, R0, P5 ;  /* 0x00000001f9f97824 */ /* 0x000fc600028e0600 */
[----:B------:R-:W-:Y:S01]  /*4cb50*/  ISETP.NE.U32.AND P4, PT, R5, RZ, PT ;  /* 0x000000ff0500720c */ /* 0x000fe20003f85070 */
[----:B------:R-:W-:Y:S01]  /*4cb60*/  VIADD R5, R250, 0x100000 ;  /* 0x00100000fa057836 */ /* 0x000fe20000000000 */
[----:B------:R-:W-:Y:S01]  /*4cb70*/  MOV R6, R252 ;  /* 0x000000fc00067202 */ /* 0x000fe20000000f00 */
[----:B------:R-:W-:-:S10]  /*4cb80*/  IMAD.MOV.U32 R7, RZ, RZ, R249 ;  /* 0x000000ffff077224 */ /* 0x000fd400078e00f9 */
[----:B------:R1:W-:Y:S01]  /*4cb90*/  LDGSTS.E [R5+-0x3fee8], desc[UR22][R6.64], P4 ;  /* 0xc011800006057fae */ /* 0x0003e2000a1a1016 */
[----:B------:R-:W-:-:S04]  /*4cba0*/  ISETP.GT.AND P4, PT, R4, 0x47, PT ;  /* 0x000000470400780c */ /* 0x000fc80003f84270 */
[----:B-1----:R-:W-:-:S04]  /*4cbb0*/  SEL R5, RZ, 0x4, !P4 ;  /* 0x00000004ff057807 */ /* 0x002fc80006000000 */
[----:B------:R-:W-:-:S04]  /*4cbc0*/  SEL R5, R5, RZ, !P2 ;  /* 0x000000ff05057207 */ /* 0x000fc80005000000 */
[----:B------:R-:W-:Y:S01]  /*4cbd0*/  ISETP.NE.U32.AND P4, PT, R5, RZ, PT ;  /* 0x000000ff0500720c */ /* 0x000fe20003f85070 */
[----:B------:R-:W-:Y:S01]  /*4cbe0*/  VIADD R5, R250, 0x100000 ;  /* 0x00100000fa057836 */ /* 0x000fe20000000000 */
[----:B---3--:R-:W-:-:S05]  /*4cbf0*/  IADD3 R12, P5, PT, R12, R2, RZ ;  /* 0x000000020c0c7210 */ /* 0x008fca0007fbe0ff */
[----:B-----5:R-:W-:Y:S01]  /*4cc00*/  IMAD.X R13, R13, 0x1, R0, P5 ;  /* 0x000000010d0d7824 */ /* 0x020fe200028e0600 */
[----:B------:R-:W-:Y:S01]  /*4cc10*/  STL [R1+0x4], R12 ;  /* 0x0000040c01007387 */ /* 0x000fe20000100800 */
[----:B------:R-:W-:Y:S02]  /*4cc20*/  MOV R6, R12 ;  /* 0x0000000c00067202 */ /* 0x000fe40000000f00 */
[----:B------:R-:W-:Y:S01]  /*4cc30*/  IMAD.MOV.U32 R7, RZ, RZ, R13 ;  /* 0x000000ffff077224 */ /* 0x000fe200078e000d */
[----:B------:R1:W-:Y:S04]  /*4cc40*/  STL [R1], R13 ;  /* 0x0000000d01007387 */ /* 0x0003e80000100800 */
[----:B------:R3:W-:Y:S04]  /*4cc50*/  LDGSTS.E [R5+-0x3fee4], desc[UR22][R6.64], P4 ;  /* 0xc011c00006057fae */ /* 0x0007e8000a1a1016 */
[----:B-1----:R-:W5:Y:S04]  /*4cc60*/  LDL.LU R13, [R1+0x18] ;  /* 0x00001800010d7983 */ /* 0x002f680000300800 */
[----:B------:R-:W5:Y:S01]  /*4cc70*/  LDL.LU R12, [R1+0x1c] ;  /* 0x00001c00010c7983 */ /* 0x000f620000300800 */
[----:B--2---:R-:W-:-:S05]  /*4cc80*/  IADD3 R9, P5, PT, R9, R2, RZ ;  /* 0x0000000209097210 */ /* 0x004fca0007fbe0ff */
[----:B------:R-:W-:Y:S01]  /*4cc90*/  IMAD.X R11, R11, 0x1, R0, P5 ;  /* 0x000000010b0b7824 */ /* 0x000fe200028e0600 */
[----:B------:R-:W-:Y:S04]  /*4cca0*/  STL [R1+0xc], R9 ;  /* 0x00000c0901007387 */ /* 0x000fe80000100800 */
[----:B------:R1:W-:Y:S04]  /*4ccb0*/  STL [R1+0x8], R11 ;  /* 0x0000080b01007387 */ /* 0x0003e80000100800 */
[----:B------:R-:W2:Y:S01]  /*4ccc0*/  LDL.LU R15, [R1+0x20] ;  /* 0x00002000010f7983 */ /* 0x000ea20000300800 */
[----:B------:R-:W-:-:S03]  /*4ccd0*/  ISETP.GT.AND P4, PT, R4, 0x48, PT ;  /* 0x000000480400780c */ /* 0x000fc60003f84270 */
[----:B------:R-:W2:Y:S01]  /*4cce0*/  LDL.LU R14, [R1+0x24] ;  /* 0x00002400010e7983 */ /* 0x000ea20000300800 */
[----:B---3--:R-:W-:Y:S01]  /*4ccf0*/  IMAD.MOV.U32 R7, RZ, RZ, R11 ;  /* 0x000000ffff077224 */ /* 0x008fe200078e000b */
[----:B------:R-:W-:Y:S02]  /*4cd00*/  MOV R6, R9 ;  /* 0x0000000900067202 */ /* 0x000fe40000000f00 */
[----:B-1----:R-:W3:Y:S01]  /*4cd10*/  LDL.LU R11, [R1+0x28] ;  /* 0x00002800010b7983 */ /* 0x002ee20000300800 */
[----:B------:R-:W-:-:S03]  /*4cd20*/  SEL R5, RZ, 0x4, !P4 ;  /* 0x00000004ff057807 */ /* 0x000fc60006000000 */
[----:B------:R-:W3:Y:S01]  /*4cd30*/  LDL.LU R9, [R1+0x2c] ;  /* 0x00002c0001097983 */ /* 0x000ee20000300800 */
[----:B------:R-:W-:-:S04]  /*4cd40*/  SEL R5, R5, RZ, !P2 ;  /* 0x000000ff05057207 */ /* 0x000fc80005000000 */
[----:B------:R-:W-:Y:S01]  /*4cd50*/  ISETP.NE.U32.AND P4, PT, R5, RZ, PT ;  /* 0x000000ff0500720c */ /* 0x000fe20003f85070 */
[----:B------:R-:W-:Y:S01]  /*4cd60*/  VIADD R5, R250, 0x100000 ;  /* 0x00100000fa057836 */ /* 0x000fe20000000000 */
[----:B----4-:R-:W-:-:S05]  /*4cd70*/  IADD3 R8, P5, PT, R8, R2, RZ ;  /* 0x0000000208087210 */ /* 0x010fca0007fbe0ff */
[----:B------:R-:W-:Y:S01]  /*4cd80*/  IMAD.X R10, R10, 0x1, R0, P5 ;  /* 0x000000010a0a7824 */ /* 0x000fe200028e0600 */
[----:B------:R-:W-:Y:S05]  /*4cd90*/  STL [R1+0x14], R8 ;  /* 0x0000140801007387 */ /* 0x000fea0000100800 */
[----:B------:R1:W-:Y:S04]  /*4cda0*/  LDGSTS.E [R5+-0x3fee0], desc[UR22][R6.64], P4 ;  /* 0xc012000006057fae */ /* 0x0003e8000a1a1016 */
[----:B------:R4:W-:Y:S01]  /*4cdb0*/  STL [R1+0x10], R10 ;  /* 0x0000100a01007387 */ /* 0x0009e20000100800 */
[----:B-1----:R-:W-:Y:S01]  /*4cdc0*/  IMAD.MOV.U32 R7, RZ, RZ, R10 ;  /* 0x000000ffff077224 */ /* 0x002fe200078e000a */
[----:B------:R-:W-:-:S02]  /*4cdd0*/  MOV R6, R8 ;  /* 0x0000000800067202 */ /* 0x000fc40000000f00 */
[----:B----4-:R-:W4:Y:S04]  /*4cde0*/  LDL.LU R10, [R1+0x30] ;  /* 0x00003000010a7983 */ /* 0x010f280000300800 */
[----:B------:R-:W4:Y:S01]  /*4cdf0*/  LDL.LU R8, [R1+0x34] ;  /* 0x0000340001087983 */ /* 0x000f220000300800 */
[----:B------:R-:W-:-:S04]  /*4ce00*/  ISETP.GT.AND P4, PT, R4, 0x49, PT ;  /* 0x000000490400780c */ /* 0x000fc80003f84270 */
[----:B------:R-:W-:-:S04]  /*4ce10*/  SEL R5, RZ, 0x4, !P4 ;  /* 0x00000004ff057807 */ /* 0x000fc80006000000 */
[----:B------:R-:W-:-:S04]  /*4ce20*/  SEL R5, R5, RZ, !P2 ;  /* 0x000000ff05057207 */ /* 0x000fc80005000000 */
[----:B------:R-:W-:Y:S01]  /*4ce30*/  ISETP.NE.U32.AND P4, PT, R5, RZ, PT ;  /* 0x000000ff0500720c */ /* 0x000fe20003f85070 */
[----:B------:R-:W-:-:S12]  /*4ce40*/  VIADD R5, R250, 0x100000 ;  /* 0x00100000fa057836 */ /* 0x000fd80000000000 */
[----:B------:R1:W-:Y:S01]  /*4ce50*/  LDGSTS.E [R5+-0x3fedc], desc[UR22][R6.64], P4 ;  /* 0xc012400006057fae */ /* 0x0003e2000a1a1016 */
[----:B------:R-:W-:-:S04]  /*4ce60*/  ISETP.GT.AND P4, PT, R4, 0x4a, PT ;  /* 0x0000004a0400780c */ /* 0x000fc80003f84270 */
[----:B-1----:R-:W-:-:S04]  /*4ce70*/  SEL R5, RZ, 0x4, !P4 ;  /* 0x00000004ff057807 */ /* 0x002fc80006000000 */
[----:B------:R-:W-:-:S04]  /*4ce80*/  SEL R5, R5, RZ, !P2 ;  /* 0x000000ff05057207 */ /* 0x000fc80005000000 */
[----:B------:R-:W-:Y:S01]  /*4ce90*/  ISETP.NE.U32.AND P4, PT, R5, RZ, PT ;  /* 0x000000ff0500720c */ /* 0x000fe20003f85070 */
[----:B------:R-:W-:Y:S01]  /*4cea0*/  VIADD R5, R250, 0x100000 ;  /* 0x00100000fa057836 */ /* 0x000fe20000000000 */
[----:B-----5:R-:W-:-:S05]  /*4ceb0*/  IADD3 R12, P5, PT, R12, R2, RZ ;  /* 0x000000020c0c7210 */ /* 0x020fca0007fbe0ff */
[----:B------:R-:W-:Y:S01]  /*4cec0*/  IMAD.X R13, R13, 0x1, R0, P5 ;  /* 0x000000010d0d7824 */ /* 0x000fe200028e0600 */
[----:B------:R-:W-:Y:S01]  /*4ced0*/  STL [R1+0x1c], R12 ;  /* 0x00001c0c01007387 */ /* 0x000fe20000100800 */
[----:B------:R-:W-:Y:S02]  /*4cee0*/  MOV R6, R12 ;  /* 0x0000000c00067202 */ /* 0x000fe40000000f00 */
[----:B------:R-:W-:Y:S01]  /*4cef0*/  IMAD.MOV.U32 R7, RZ, RZ, R13 ;  /* 0x000000ffff077224 */ /* 0x000fe200078e000d */
[----:B------:R1:W-:Y:S04]  /*4cf00*/  STL [R1+0x18], R13 ;  /* 0x0000180d01007387 */ /* 0x0003e80000100800 */
[----:B------:R5:W-:Y:S01]  /*4cf10*/  LDGSTS.E [R5+-0x3fed8], desc[UR22][R6.64], P4 ;  /* 0xc012800006057fae */ /* 0x000be2000a1a1016 */
[----:B------:R-:W-:-:S03]  /*4cf20*/  ISETP.GT.AND P4, PT, R4, 0x4b, PT ;  /* 0x0000004b0400780c */ /* 0x000fc60003f84270 */
[----:B-1----:R-:W4:Y:S04]  /*4cf30*/  LDL.LU R13, [R1+0x38] ;  /* 0x00003800010d7983 */ /* 0x002f280000300800 */
[----:B------:R-:W4:Y:S01]  /*4cf40*/  LDL.LU R12, [R1+0x3c] ;  /* 0x00003c00010c7983 */ /* 0x000f220000300800 */
[----:B-----5:R-:W-:-:S04]  /*4cf50*/  SEL R5, RZ, 0x4, !P4 ;  /* 0x00000004ff057807 */ /* 0x020fc80006000000 */
[----:B------:R-:W-:Y:S02]  /*4cf60*/  SEL R5, R5, RZ, !P2 ;  /* 0x000000ff05057207 */ /* 0x000fe40005000000 */
[----:B--2---:R-:W-:Y:S02]  /*4cf70*/  IADD3 R14, P5, PT, R14, R2, RZ ;  /* 0x000000020e0e7210 */ /* 0x004fe40007fbe0ff */
[----:B------:R-:W-:-:S03]  /*4cf80*/  ISETP.NE.U32.AND P4, PT, R5, RZ, PT ;  /* 0x000000ff0500720c */ /* 0x000fc60003f85070 */
[--C-:B------:R-:W-:Y:S01]  /*4cf90*/  IMAD.X R15, R15, 0x1, R0.reuse, P5 ;  /* 0x000000010f0f7824 */ /* 0x100fe200028e0600 */
[----:B---3--:R-:W-:Y:S01]  /*4cfa0*/  IADD3 R9, P5, PT, R9, R2, RZ ;  /* 0x0000000209097210 */ /* 0x008fe20007fbe0ff */
[----:B------:R-:W-:Y:S01]  /*4cfb0*/  VIADD R5, R250, 0x100000 ;  /* 0x00100000fa057836 */ /* 0x000fe20000000000 */
[----:B------:R-:W-:Y:S01]  /*4cfc0*/  MOV R6, R14 ;  /* 0x0000000e00067202 */ /* 0x000fe20000000f00 */
[----:B------:R-:W-:Y:S02]  /*4cfd0*/  IMAD.MOV.U32 R7, RZ, RZ, R15 ;  /* 0x000000ffff077224 */ /* 0x000fe400078e000f */
[----:B------:R-:W-:Y:S01]  /*4cfe0*/  IMAD.X R11, R11, 0x1, R0, P5 ;  /* 0x000000010b0b7824 */ /* 0x000fe200028e0600 */
[----:B------:R-:W-:Y:S04]  /*4cff0*/  STL [R1+0x24], R14 ;  /* 0x0000240e01007387 */ /* 0x000fe80000100800 */
[----:B------:R-:W-:Y:S04]  /*4d000*/  STL [R1+0x20], R15 ;  /* 0x0000200f01007387 */ /* 0x000fe80000100800 */
[----:B------:R1:W-:Y:S01]  /*4d010*/  LDGSTS.E [R5+-0x3fed4], desc[UR22][R6.64], P4 ;  /* 0xc012c00006057fae */ /* 0x0003e2000a1a1016 */
[----:B------:R-:W-:-:S03]  /*4d020*/  ISETP.GT.AND P4, PT, R4, 0x4c, PT ;  /* 0x0000004c0400780c */ /* 0x000fc60003f84270 */
[----:B------:R-:W-:Y:S04]  /*4d030*/  STL [R1+0x2c], R9 ;  /* 0x00002c0901007387 */ /* 0x000fe80000100800 */
[----:B------:R2:W-:Y:S01]  /*4d040*/  STL [R1+0x28], R11 ;  /* 0x0000280b01007387 */ /* 0x0005e20000100800 */
[----:B-1----:R-:W-:Y:S01]  /*4d050*/  IMAD.MOV.U32 R7, RZ, RZ, R11 ;  /* 0x000000ffff077224 */ /* 0x002fe200078e000b */
[----:B------:R-:W-:Y:S02]  /*4d060*/  MOV R6, R9 ;  /* 0x0000000900067202 */ /* 0x000fe40000000f00 */
[----:B------:R-:W-:Y:S01]  /*4d070*/  SEL R5, RZ, 0x4, !P4 ;  /* 0x00000004ff057807 */ /* 0x000fe20006000000 */
[----:B--2---:R-:W2:Y:S04]  /*4d080*/  LDL.LU R11, [R1+0x40] ;  /* 0x00004000010b7983 */ /* 0x004ea80000300800 */
[----:B------:R-:W3:Y:S01]  /*4d090*/  LDL.LU R9, [R1+0x44] ;  /* 0x0000440001097983 */ /* 0x000ee20000300800 */
[----:B------:R-:W-:-:S04]  /*4d0a0*/  SEL R5, R5, RZ, !P2 ;  /* 0x000000ff05057207 */ /* 0x000fc80005000000 */
[----:B------:R-:W-:Y:S02]  /*4d0b0*/  ISETP.NE.U32.AND P4, PT, R5, RZ, PT ;  /* 0x000000ff0500720c */ /* 0x000fe40003f85070 */
[----:B----4-:R-:W-:Y:S01]  /*4d0c0*/  IADD3 R8, P5, PT, R8, R2, RZ ;  /* 0x0000000208087210 */ /* 0x010fe20007fbe0ff */
[----:B------:R-:W-:-:S04]  /*4d0d0*/  VIADD R5, R250, 0x100000 ;  /* 0x00100000fa057836 */ /* 0x000fc80000000000 */
[----:B------:R-:W-:Y:S01]  /*4d0e0*/  IMAD.X R10, R10, 0x1, R0, P5 ;  /* 0x000000010a0a7824 */ /* 0x000fe200028e0600 */
[----:B------:R-:W-:Y:S04]  /*4d0f0*/  STL [R1+0x34], R8 ;  /* 0x0000340801007387 */ /* 0x000fe80000100800 */
[----:B------:R1:W-:Y:S04]  /*4d100*/  STL [R1+0x30], R10 ;  /* 0x0000300a01007387 */ /* 0x0003e80000100800 */
[----:B------:R4:W-:Y:S02]  /*4d110*/  LDGSTS.E [R5+-0x3fed0], desc[UR22][R6.64], P4 ;  /* 0xc013000006057fae */ /* 0x0009e4000a1a1016 */
[----:B----4-:R-:W-:Y:S01]  /*4d120*/  IMAD.MOV.U32 R7, RZ, RZ, R10 ;  /* 0x000000ffff077224 */ /* 0x010fe200078e000a */
[----:B------:R-:W-:Y:S01]  /*4d130*/  MOV R6, R8 ;  /* 0x0000000800067202 */ /* 0x000fe20000000f00 */
[----:B-1----:R-:W4:Y:S04]  /*4d140*/  LDL.LU R10, [R1+0x48] ;  /* 0x00004800010a7983 */ /* 0x002f280000300800 */
[----:B------:R-:W5:Y:S01]  /*4d150*/  LDL.LU R8, [R1+0x4c] ;  /* 0x00004c0001087983 */ /* 0x000f620000300800 */
        /* <DEDUP_REMOVED lines=13> */
[----:B------:R-:W-:Y:S04]  /*4d230*/  STL [R1+0x3c], R12 ;  /* 0x00003c0c01007387 */ /* 0x000fe80000100800 */
[----:B------:R1:W-:Y:S04]  /*4d240*/  STL [R1+0x38], R13 ;  /* 0x0000380d01007387 */ /* 0x0003e80000100800 */
[----:B------:R-:W4:Y:S04]  /*4d250*/  LDL.LU R15, [R1+0x50] ;  /* 0x00005000010f7983 */ /* 0x000f280000300800 */
[----:B------:R-:W4:Y:S01]  /*4d260*/  LDL.LU R14, [R1+0x54] ;  /* 0x00005400010e7983 */ /* 0x000f220000300800 */
[----:B------:R-:W-:Y:S01]  /*4d270*/  IMAD.MOV.U32 R7, RZ, RZ, R13 ;  /* 0x000000ffff077224 */ /* 0x000fe200078e000d */
[----:B------:R-:W-:-:S02]  /*4d280*/  MOV R6, R12 ;  /* 0x0000000c00067202 */ /* 0x000fc40000000f00 */
[----:B-1----:R-:W4:Y:S04]  /*4d290*/  LDL.LU R13, [R1+0x58] ;  /* 0x00005800010d7983 */ /* 0x002f280000300800 */
[----:B------:R-:W4:Y:S04]  /*4d2a0*/  LDL.LU R12, [R1+0x5c] ;  /* 0x00005c00010c7983 */ /* 0x000f280000300800 */
[----:B------:R1:W-:Y:S01]  /*4d2b0*/  LDGSTS.E [R5+-0x3fec8], desc[UR22][R6.64], P4 ;  /* 0xc013800006057fae */ /* 0x0003e2000a1a1016 */
[----:B------:R-:W-:Y:S02]  /*4d2c0*/  ISETP.GT.AND P4, PT, R4, 0x4f, PT ;  /* 0x0000004f0400780c */ /* 0x000fe40003f84270 */
[----:B---3--:R-:W-:-:S05]  /*4d2d0*/  IADD3 R9, P5, PT, R9, R2, RZ ;  /* 0x0000000209097210 */ /* 0x008fca0007fbe0ff */
[----:B--2---:R-:W-:Y:S01]  /*4d2e0*/  IMAD.X R11, R11, 0x1, R0, P5 ;  /* 0x000000010b0b7824 */ /* 0x004fe200028e0600 */
[----:B------:R-:W-:Y:S01]  /*4d2f0*/  STL [R1+0x44], R9 ;  /* 0x0000440901007387 */ /* 0x000fe20000100800 */
[----:B-1----:R-:W-:Y:S02]  /*4d300*/  MOV R6, R9 ;  /* 0x0000000900067202 */ /* 0x002fe40000000f00 */
[----:B------:R-:W-:Y:S01]  /*4d310*/  IMAD.MOV.U32 R7, RZ, RZ, R11 ;  /* 0x000000ffff077224 */ /* 0x000fe200078e000b */
[----:B------:R1:W-:Y:S01]  /*4d320*/  STL [R1+0x40], R11 ;  /* 0x0000400b01007387 */ /* 0x0003e20000100800 */
[----:B------:R-:W-:-:S03]  /*4d330*/  SEL R5, RZ, 0x4, !P4 ;  /* 0x00000004ff057807 */ /* 0x000fc60006000000 */
[----:B-1----:R-:W2:Y:S04]  /*4d340*/  LDL.LU R11, [R1+0x60] ;  /* 0x00006000010b7983 */ /* 0x002ea80000300800 */
[----:B------:R-:W3:Y:S01]  /*4d350*/  LDL.LU R9, [R1+0x64] ;  /* 0x0000640001097983 */ /* 0x000ee20000300800 */
[----:B------:R-:W-:-:S04]  /*4d360*/  SEL R5, R5, RZ, !P2 ;  /* 0x000000ff05057207 */ /* 0x000fc80005000000 */
[----:B------:R-:W-:Y:S01]  /*4d370*/  ISETP.NE.U32.AND P4, PT, R5, RZ, PT ;  /* 0x000000ff0500720c */ /* 0x000fe20003f85070 */
[----:B------:R-:W-:Y:S01]  /*4d380*/  VIADD R5, R250, 0x100000 ;  /* 0x00100000fa057836 */ /* 0x000fe20000000000 */
[----:B-----5:R-:W-:-:S11]  /*4d390*/  IADD3 R8, P5, PT, R8, R2, RZ ;  /* 0x0000000208087210 */ /* 0x020fd60007fbe0ff */
[----:B------:R1:W-:Y:S01]  /*4d3a0*/  LDGSTS.E [R5+-0x3fec4], desc[UR22][R6.64], P4 ;  /* 0xc013c00006057fae */ /* 0x0003e2000a1a1016 */
[----:B----4-:R-:W-:-:S03]  /*4d3b0*/  IMAD.X R10, R10, 0x1, R0, P5 ;  /* 0x000000010a0a7824 */ /* 0x010fc600028e0600 */
[----:B------:R-:W-:Y:S04]  /*4d3c0*/  STL [R1+0x4c], R8 ;  /* 0x00004c0801007387 */ /* 0x000fe80000100800 */
[----:B------:R4:W-:Y:S01]  /*4d3d0*/  STL [R1+0x48], R10 ;  /* 0x0000480a01007387 */ /* 0x0009e20000100800 */
[----:B-1----:R-:W-:Y:S01]  /*4d3e0*/  IMAD.MOV.U32 R7, RZ, RZ, R10 ;  /* 0x000000ffff077224 */ /* 0x002fe200078e000a */
[----:B------:R-:W-:Y:S02]  /*4d3f0*/  MOV R6, R8 ;  /* 0x0000000800067202 */ /* 0x000fe40000000f00 */
[----:B----4-:R-:W4:Y:S04]  /*4d400*/  LDL.LU R10, [R1+0x68] ;  /* 0x00006800010a7983 */ /* 0x010f280000300800 */
        /* <DEDUP_REMOVED lines=14> */
[----:B------:R-:W-:-:S03]  /*4d4f0*/  IADD3 R12, P5, PT, R12, R2, RZ ;  /* 0x000000020c0c7210 */ /* 0x000fc60007fbe0ff */
[----:B------:R-:W-:Y:S01]  /*4d500*/  IMAD.MOV.U32 R7, RZ, RZ, R15 ;  /* 0x000000ffff077224 */ /* 0x000fe200078e000f */
[----:B------:R-:W-:Y:S01]  /*4d510*/  MOV R6, R14 ;  /* 0x0000000e00067202 */ /* 0x000fe20000000f00 */
[----:B------:R-:W-:Y:S01]  /*4d520*/  STL [R1+0x54], R14 ;  /* 0x0000540e01007387 */ /* 0x000fe20000100800 */
[----:B------:R-:W-:-:S03]  /*4d530*/  IMAD.X R13, R13, 0x1, R0, P5 ;  /* 0x000000010d0d7824 */ /* 0x000fc600028e0600 */
[----:B------:R-:W-:Y:S04]  /*4d540*/  STL [R1+0x50], R15 ;  /* 0x0000500f01007387 */ /* 0x000fe80000100800 */
[----:B------:R1:W-:Y:S01]  /*4d550*/  LDGSTS.E [R5+-0x3febc], desc[UR22][R6.64], P4 ;  /* 0xc014400006057fae */ /* 0x0003e2000a1a1016 */
[----:B------:R-:W-:-:S03]  /*4d560*/  ISETP.GT.AND P4, PT, R4, 0x52, PT ;  /* 0x000000520400780c */ /* 0x000fc60003f84270 */
[----:B------:R-:W-:Y:S04]  /*4d570*/  STL [R1+0x5c], R12 ;  /* 0x00005c0c01007387 */ /* 0x000fe80000100800 */
[----:B------:R1:W-:Y:S02]  /*4d580*/  STL [R1+0x58], R13 ;  /* 0x0000580d01007387 */ /* 0x0003e40000100800 */
[----:B-1----:R-:W-:Y:S01]  /*4d590*/  IMAD.MOV.U32 R7, RZ, RZ, R13 ;  /* 0x000000ffff077224 */ /* 0x002fe200078e000d */
[----:B------:R-:W-:Y:S02]  /*4d5a0*/  MOV R6, R12 ;  /* 0x0000000c00067202 */ /* 0x000fe40000000f00 */
[----:B------:R-:W-:Y:S01]  /*4d5b0*/  SEL R5, RZ, 0x4, !P4 ;  /* 0x00000004ff057807 */ /* 0x000fe20006000000 */
[----:B------:R-:W4:Y:S04]  /*4d5c0*/  LDL.LU R13, [R1+0x70] ;  /* 0x00007000010d7983 */ /* 0x000f280000300800 */
[----:B------:R-:W4:Y:S01]  /*4d5d0*/  LDL.LU R12, [R1+0x74] ;  /* 0x00007400010c7983 */ /* 0x000f220000300800 */
[----:B------:R-:W-:-:S04]  /*4d5e0*/  SEL R5, R5, RZ, !P2 ;  /* 0x000000ff05057207 */ /* 0x000fc80005000000 */
[----:B------:R-:W-:Y:S01]  /*4d5f0*/  ISETP.NE.U32.AND P4, PT, R5, RZ, PT ;  /* 0x000000ff0500720c */ /* 0x000fe20003f85070 */
[----:B------:R-:W-:Y:S01]  /*4d600*/  VIADD R5, R250, 0x100000 ;  /* 0x00100000fa057836 */ /* 0x000fe20000000000 */
[----:B---3--:R-:W-:-:S11]  /*4d610*/  IADD3 R9, P5, PT, R9, R2, RZ ;  /* 0x0000000209097210 */ /* 0x008fd60007fbe0ff */
[----:B------:R1:W-:Y:S01]  /*4d620*/  LDGSTS.E [R5+-0x3feb8], desc[UR22][R6.64], P4 ;  /* 0xc014800006057fae */ /* 0x0003e2000a1a1016 */
[----:B--2---:R-:W-:-:S03]  /*4d630*/  IMAD.X R11, R11, 0x1, R0, P5 ;  /* 0x000000010b0b7824 */ /* 0x004fc600028e0600 */
[----:B------:R-:W-:Y:S04]  /*4d640*/  STL [R1+0x64], R9 ;  /* 0x0000640901007387 */ /* 0x000fe80000100800 */
[----:B------:R2:W-:Y:S01]  /*4d650*/  STL [R1+0x60], R11 ;  /* 0x0000600b01007387 */ /* 0x0005e20000100800 */
[----:B-1----:R-:W-:Y:S01]  /*4d660*/  IMAD.MOV.U32 R7, RZ, RZ, R11 ;  /* 0x000000ffff077224 */ /* 0x002fe200078e000b */
[----:B------:R-:W-:Y:S02]  /*4d670*/  MOV R6, R9 ;  /* 0x0000000900067202 */ /* 0x000fe40000000f00 */
[----:B--2---:R-:W2:Y:S01]  /*4d680*/  LDL.LU R11, [R1+0x78] ;  /* 0x00007800010b7983 */ /* 0x004ea20000300800 */
[----:B------:R-:W-:-:S03]  /*4d690*/  ISETP.GT.AND P4, PT, R4, 0x53, PT ;  /* 0x000000530400780c */ /* 0x000fc60003f84270 */
[----:B------:R-:W3:Y:S01]  /*4d6a0*/  LDL.LU R9, [R1+0x7c] ;  /* 0x00007c0001097983 */ /* 0x000ee20000300800 */
[----:B------:R-:W-:-:S04]  /*4d6b0*/  SEL R5, RZ, 0x4, !P4 ;  /* 0x00000004ff057807 */ /* 0x000fc80006000000 */
[----:B------:R-:W-:-:S04]  /*4d6c0*/  SEL R5, R5, RZ, !P2 ;  /* 0x000000ff05057207 */ /* 0x000fc80005000000 */
[----:B------:R-:W-:Y:S02]  /*4d6d0*/  ISETP.NE.U32.AND P4, PT, R5, RZ, PT ;  /* 0x000000ff0500720c */ /* 0x000fe40003f85070 */
[----:B-----5:R-:W-:-:S05]  /*4d6e0*/  IADD3 R8, P5, PT, R8, R2, RZ ;  /* 0x0000000208087210 */ /* 0x020fca0007fbe0ff */
[----:B----4-:R-:W-:Y:S01]  /*4d6f0*/  IMAD.X R10, R10, 0x1, R0, P5 ;  /* 0x000000010a0a7824 */ /* 0x010fe200028e0600 */
[----:B------:R-:W-:Y:S01]  /*4d700*/  STL [R1+0x6c], R8 ;  /* 0x00006c0801007387 */ /* 0x000fe20000100800 */
[----:B------:R-:W-:-:S03]  /*4d710*/  VIADD R5, R250, 0x100000 ;  /* 0x00100000fa057836 */ /* 0x000fc60000000000 */
[----:B------:R1:W-:Y:S04]  /*4d720*/  STL [R1+0x68], R10 ;  /* 0x0000680a01007387 */ /* 0x0003e80000100800 */
[----:B------:R-:W4:Y:S04]  /*4d730*/  LDL.LU R15, [R1+0x80] ;  /* 0x00008000010f7983 */ /* 0x000f280000300800 */
[----:B------:R-:W5:Y:S04]  /*4d740*/  LDL.LU R14, [R1+0x84] ;  /* 0x00008400010e7983 */ /* 0x000f680000300800 */
[----:B------:R1:W-:Y:S02]  /*4d750*/  LDGSTS.E [R5+-0x3feb4], desc[UR22][R6.64], P4 ;  /* 0xc014c00006057fae */ /* 0x0003e4000a1a1016 */
[----:B-1----:R-:W-:Y:S01]  /*4d760*/  IMAD.MOV.U32 R7, RZ, RZ, R10 ;  /* 0x000000ffff077224 */ /* 0x002fe200078e000a */
[----:B------:R-:W-:Y:S01]  /*4d770*/  MOV R6, R8 ;  /* 0x0000000800067202 */ /* 0x000fe20000000f00 */
[----:B------:R-:W4:Y:S04]  /*4d780*/  LDL.LU R10, [R1+0x88] ;  /* 0x00008800010a7983 */ /* 0x000f280000300800 */
        /* <DEDUP_REMOVED lines=22> */
[----:B------:R-:W-:-:S04]  /*4d8f0*/  SEL R5, RZ, 0x4, !P4 ;  /* 0x00000004ff057807 */ /* 0x000fc80006000000 */
[----:B------:R-:W-:-:S04]  /*4d900*/  SEL R5, R5, RZ, !P2 ;  /* 0x000000ff05057207 */ /* 0x000fc80005000000 */
[----:B------:R-:W-:Y:S02]  /*4d910*/  ISETP.NE.U32.AND P4, PT, R5, RZ, PT ;  /* 0x000000ff0500720c */ /* 0x000fe40003f85070 */
[----:B---3--:R-:W-:Y:S01]  /*4d920*/  IADD3 R9, P5, PT, R9, R2, RZ ;  /* 0x0000000209097210 */ /* 0x008fe20007fbe0ff */
[----:B------:R-:W-:-:S04]  /*4d930*/  VIADD R5, R250, 0x100000 ;  /* 0x00100000fa057836 */ /* 0x000fc80000000000 */
[----:B--2---:R-:W-:Y:S01]  /*4d940*/  IMAD.X R11, R11, 0x1, R0, P5 ;  /* 0x000000010b0b7824 */ /* 0x004fe200028e0600 */
[----:B------:R-:W-:Y:S01]  /*4d950*/  STL [R1+0x7c], R9 ;  /* 0x00007c0901007387 */ /* 0x000fe20000100800 */
[----:B------:R-:W-:Y:S02]  /*4d960*/  MOV R6, R9 ;  /* 0x0000000900067202 */ /* 0x000fe40000000f00 */
[----:B------:R-:W-:Y:S01]  /*4d970*/  IMAD.MOV.U32 R7, RZ, RZ, R11 ;  /* 0x000000ffff077224 */ /* 0x000fe200078e000b */
[----:B------:R1:W-:Y:S04]  /*4d980*/  STL [R1+0x78], R11 ;  /* 0x0000780b01007387 */ /* 0x0003e80000100800 */
[----:B------:R2:W-:Y:S01]  /*4d990*/  LDGSTS.E [R5+-0x3fea8], desc[UR22][R6.64], P4 ;  /* 0xc015800006057fae */ /* 0x0005e2000a1a1016 */
[----:B------:R-:W-:-:S03]  /*4d9a0*/  ISETP.GT.AND P4, PT, R4, 0x57, PT ;  /* 0x000000570400780c */ /* 0x000fc60003f84270 */
[----:B-1----:R-:W3:Y:S04]  /*4d9b0*/  LDL.LU R11, [R1+0x98] ;  /* 0x00009800010b7983 */ /* 0x002ee80000300800 */
[----:B------:R-:W3:Y:S01]  /*4d9c0*/  LDL.LU R9, [R1+0x9c] ;  /* 0x00009c0001097983 */ /* 0x000ee20000300800 */
[----:B--2---:R-:W-:-:S04]  /*4d9d0*/  SEL R5, RZ, 0x4, !P4 ;  /* 0x00000004ff057807 */ /* 0x004fc80006000000 */
[----:B------:R-:W-:Y:S02]  /*4d9e0*/  SEL R5, R5, RZ, !P2 ;  /* 0x000000ff05057207 */ /* 0x000fe40005000000 */
[----:B-----5:R-:W-:Y:S02]  /*4d9f0*/  IADD3 R14, P5, PT, R14, R2, RZ ;  /* 0x000000020e0e7210 */ /* 0x020fe40007fbe0ff */
[----:B------:R-:W-:-:S03]  /*4da00*/  ISETP.NE.U32.AND P4, PT, R5, RZ, PT ;  /* 0x000000ff0500720c */ /* 0x000fc60003f85070 */
[----:B----4-:R-:W-:Y:S01]  /*4da10*/  IMAD.X R15, R15, 0x1, R0, P5 ;  /* 0x000000010f0f7824 */ /* 0x010fe200028e0600 */
[----:B------:R-:W-:Y:S01]  /*4da20*/  MOV R6, R14 ;  /* 0x0000000e00067202 */ /* 0x000fe20000000f00 */
[----:B------:R-:W-:Y:S02]  /*4da30*/  VIADD R5, R250, 0x100000 ;  /* 0x00100000fa057836 */ /* 0x000fe40000000000 */
[----:B------:R-:W-:Y:S01]  /*4da40*/  IMAD.MOV.U32 R7, RZ, RZ, R15 ;  /* 0x000000ffff077224 */ /* 0x000fe200078e000f */
[----:B------:R-:W-:Y:S04]  /*4da50*/  STL [R1+0x84], R14 ;  /* 0x0000840e01007387 */ /* 0x000fe80000100800 */
[----:B------:R-:W-:Y:S04]  /*4da60*/  STL [R1+0x80], R15 ;  /* 0x0000800f01007387 */ /* 0x000fe80000100800 */
[----:B------:R1:W-:Y:S01]  /*4da70*/  LDGSTS.E [R5+-0x3fea4], desc[UR22][R6.64], P4 ;  /* 0xc015c00006057fae */ /* 0x0003e2000a1a1016 */
[----:B------:R-:W-:-:S05]  /*4da80*/  IADD3 R8, P5, PT, R8, R2, RZ ;  /* 0x0000000208087210 */ /* 0x000fca0007fbe0ff */
[----:B------:R-:W-:Y:S01]  /*4da90*/  IMAD.X R10, R10, 0x1, R0, P5 ;  /* 0x000000010a0a7824 */ /* 0x000fe200028e0600 */
[----:B------:R-:W-:Y:S01]  /*4daa0*/  STL [R1+0x8c], R8 ;  /* 0x00008c0801007387 */ /* 0x000fe20000100800 */
[----:B-1----:R-:W-:Y:S02]  /*4dab0*/  MOV R6, R8 ;  /* 0x0000000800067202 */ /* 0x002fe40000000f00 */
[----:B------:R-:W-:Y:S01]  /*4dac0*/  IMAD.MOV.U32 R7, RZ, RZ, R10 ;  /* 0x000000ffff077224 */ /* 0x000fe200078e000a */
[----:B------:R1:W-:Y:S04]  /*4dad0*/  STL [R1+0x88], R10 ;  /* 0x0000880a01007387 */ /* 0x0003e80000100800 */
[----:B-1----:R-:W2:Y:S04]  /*4dae0*/  LDL.LU R10, [R1+0xa0] ;  /* 0x0000a000010a7983 */ /* 0x002ea80000300800 */
        /* <DEDUP_REMOVED lines=18> */
[----:B------:R5:W-:Y:S04]  /*4dc10*/  LDGSTS.E [R5+-0x3fe9c], desc[UR22][R6.64], P4 ;  /* 0xc016400006057fae */ /* 0x000be8000a1a1016 */
[----:B-1----:R-:W2:Y:S04]  /*4dc20*/  LDL.LU R13, [R1+0xa8] ;  /* 0x0000a800010d7983 */ /* 0x002ea80000300800 */
[----:B------:R-:W2:Y:S01]  /*4dc30*/  LDL.LU R12, [R1+0xac] ;  /* 0x0000ac00010c7983 */ /* 0x000ea20000300800 */
[----:B------:R-:W-:-:S02]  /*4dc40*/  ISETP.GT.AND P4, PT, R4, 0x5a, PT ;  /* 0x0000005a0400780c */ /* 0x000fc40003f84270 */
[----:B---3--:R-:W-:-:S05]  /*4dc50*/  IADD3 R9, P5, PT, R9, R2, RZ ;  /* 0x0000000209097210 */ /* 0x008fca0007fbe0ff */
[----:B------:R-:W-:Y:S01]  /*4dc60*/  IMAD.X R11, R11, 0x1, R0, P5 ;  /* 0x000000010b0b7824 */ /* 0x000fe200028e0600 */
[----:B------:R-:W-:Y:S04]  /*4dc70*/  STL [R1+0x9c], R9 ;  /* 0x00009c0901007387 */ /* 0x000fe80000100800 */
[----:B------:R1:W-:Y:S04]  /*4dc80*/  STL [R1+0x98], R11 ;  /* 0x0000980b01007387 */ /* 0x0003e80000100800 */
[----:B------:R-:W3:Y:S04]  /*4dc90*/  LDL.LU R15, [R1+0xb0] ;  /* 0x0000b000010f7983 */ /* 0x000ee80000300800 */
[----:B------:R-:W3:Y:S01]  /*4dca0*/  LDL.LU R14, [R1+0xb4] ;  /* 0x0000b400010e7983 */ /* 0x000ee20000300800 */
[----:B-----5:R-:W-:Y:S01]  /*4dcb0*/  IMAD.MOV.U32 R7, RZ, RZ, R11 ;  /* 0x000000ffff077224 */ /* 0x020fe200078e000b */
[----:B------:R-:W-:-:S02]  /*4dcc0*/  MOV R6, R9 ;  /* 0x0000000900067202 */ /* 0x000fc40000000f00 */
[----:B-1----:R-:W5:Y:S01]  /*4dcd0*/  LDL.LU R11, [R1+0xb8] ;  /* 0x0000b800010b7983 */ /* 0x002f620000300800 */
[----:B------:R-:W-:-:S03]  /*4dce0*/  SEL R5, RZ, 0x4, !P4 ;  /* 0x00000004ff057807 */ /* 0x000fc60006000000 */
[----:B------:R-:W5:Y:S01]  /*4dcf0*/  LDL.LU R9, [R1+0xbc] ;  /* 0x0000bc0001097983 */ /* 0x000f620000300800 */
[----:B------:R-:W-:-:S04]  /*4dd00*/  SEL R5, R5, RZ, !P2 ;  /* 0x000000ff05057207 */ /* 0x000fc80005000000 */
[----:B------:R-:W-:Y:S01]  /*4dd10*/  ISETP.NE.U32.AND P4, PT, R5, RZ, PT ;  /* 0x000000ff0500720c */ /* 0x000fe20003f85070 */
[----:B------:R-:W-:-:S12]  /*4dd20*/  VIADD R5, R250, 0x100000 ;  /* 0x00100000fa057836 */ /* 0x000fd80000000000 */
[----:B------:R1:W-:Y:S01]  /*4dd30*/  LDGSTS.E [R5+-0x3fe98], desc[UR22][R6.64], P4 ;  /* 0xc016800006057fae */ /* 0x0003e2000a1a1016 */
[----:B----4-:R-:W-:-:S05]  /*4dd40*/  IADD3 R8, P5, PT, R8, R2, RZ ;  /* 0x0000000208087210 */ /* 0x010fca0007fbe0ff */
[----:B--2---:R-:W-:Y:S01]  /*4dd50*/  IMAD.X R10, R10, 0x1, R0, P5 ;  /* 0x000000010a0a7824 */ /* 0x004fe200028e0600 */
        /* <DEDUP_REMOVED lines=25> */
[----:B-1----:R-:W2:Y:S04]  /*4def0*/  LDL.LU R13, [R1+0xc8] ;  /* 0x0000c800010d7983 */ /* 0x002ea80000300800 */
[----:B------:R-:W2:Y:S01]  /*4df00*/  LDL.LU R12, [R1+0xcc] ;  /* 0x0000cc00010c7983 */ /* 0x000ea20000300800 */
[----:B---3--:R-:W-:-:S04]  /*4df10*/  SEL R5, RZ, 0x4, !P4 ;  /* 0x00000004ff057807 */ /* 0x008fc80006000000 */
[----:B------:R-:W-:Y:S02]  /*4df20*/  SEL R5, R5, RZ, !P2 ;  /* 0x000000ff05057207 */ /* 0x000fe40005000000 */
[----:B------:R-:W-:Y:S02]  /*4df30*/  IADD3 R14, P5, PT, R14, R2, RZ ;  /* 0x000000020e0e7210 */ /* 0x000fe40007fbe0ff */
[----:B------:R-:W-:-:S03]  /*4df40*/  ISETP.NE.U32.AND P4, PT, R5, RZ, PT ;  /* 0x000000ff0500720c */ /* 0x000fc60003f85070 */
[--C-:B------:R-:W-:Y:S01]  /*4df50*/  IMAD.X R15, R15, 0x1, R0.reuse, P5 ;  /* 0x000000010f0f7824 */ /* 0x100fe200028e0600 */
[----:B-----5:R-:W-:Y:S01]  /*4df60*/  IADD3 R9, P5, PT, R9, R2, RZ ;  /* 0x0000000209097210 */ /* 0x020fe20007fbe0ff */
        /* <DEDUP_REMOVED lines=13> */
[----:B---3--:R-:W3:Y:S04]  /*4e040*/  LDL.LU R11, [R1+0xd0] ;  /* 0x0000d000010b7983 */ /* 0x008ee80000300800 */
[----:B------:R-:W5:Y:S01]  /*4e050*/  LDL.LU R9, [R1+0xd4] ;  /* 0x0000d40001097983 */ /* 0x000f620000300800 */
[----:B------:R-:W-:-:S04]  /*4e060*/  SEL R5, R5, RZ, !P2 ;  /* 0x000000ff05057207 */ /* 0x000fc80005000000 */
[----:B------:R-:W-:Y:S01]  /*4e070*/  ISETP.NE.U32.AND P4, PT, R5, RZ, PT ;  /* 0x000000ff0500720c */ /* 0x000fe20003f85070 */
[----:B------:R-:W-:Y:S01]  /*4e080*/  VIADD R5, R250, 0x100000 ;  /* 0x00100000fa057836 */ /* 0x000fe20000000000 */
[----:B----4-:R-:W-:-:S11]  /*4e090*/  IADD3 R8, P5, PT, R8, R2, RZ ;  /* 0x0000000208087210 */ /* 0x010fd60007fbe0ff */
[----:B------:R1:W-:Y:S01]  /*4e0a0*/  LDGSTS.E [R5+-0x3fe88], desc[UR22][R6.64], P4 ;  /* 0xc017800006057fae */ /* 0x0003e2000a1a1016 */
[----:B--2---:R-:W-:-:S03]  /*4e0b0*/  IMAD.X R10, R10, 0x1, R0, P5 ;  /* 0x000000010a0a7824 */ /* 0x004fc600028e0600 */
[----:B------:R-:W-:Y:S04]  /*4e0c0*/  STL [R1+0xc4], R8 ;  /* 0x0000c40801007387 */ /* 0x000fe80000100800 */
[----:B------:R2:W-:Y:S01]  /*4e0d0*/  STL [R1+0xc0], R10 ;  /* 0x0000c00a01007387 */ /* 0x0005e20000100800 */
[----:B-1----:R-:W-:Y:S01]  /*4e0e0*/  IMAD.MOV.U32 R7, RZ, RZ, R10 ;  /* 0x000000ffff077224 */ /* 0x002fe200078e000a */
[----:B------:R-:W-:Y:S02]  /*4e0f0*/  MOV R6, R8 ;  /* 0x0000000800067202 */ /* 0x000fe40000000f00 */
[----:B--2---:R-:W2:Y:S04]  /*4e100*/  LDL.LU R10, [R1+0xd8] ;  /* 0x0000d800010a7983 */ /* 0x004ea80000300800 */
        /* <DEDUP_REMOVED lines=16> */
[----:B------:R-:W2:Y:S04]  /*4e210*/  LDL.LU R15, [R1+0xe0] ;  /* 0x0000e000010f7983 */ /* 0x000ea80000300800 */
[----:B------:R-:W2:Y:S01]  /*4e220*/  LDL.LU R14, [R1+0xe4] ;  /* 0x0000e400010e7983 */ /* 0x000ea20000300800 */
[----:B------:R-:W-:Y:S01]  /*4e230*/  IMAD.MOV.U32 R7, RZ, RZ, R13 ;  /* 0x000000ffff077224 */ /* 0x000fe200078e000d */
[----:B------:R-:W-:-:S02]  /*4e240*/  MOV R6, R12 ;  /* 0x0000000c00067202 */ /* 0x000fc40000000f00 */
[----:B-1----:R-:W2:Y:S04]  /*4e250*/  LDL.LU R13, [R1+0xe8] ;  /* 0x0000e800010d7983 */ /* 0x002ea80000300800 */
[----:B------:R-:W2:Y:S04]  /*4e260*/  LDL.LU R12, [R1+0xec] ;  /* 0x0000ec00010c7983 */ /* 0x000ea80000300800 */
[----:B------:R1:W-:Y:S01]  /*4e270*/  LDGSTS.E [R5+-0x3fe80], desc[UR22][R6.64], P4 ;  /* 0xc018000006057fae */ /* 0x0003e2000a1a1016 */
[----:B------:R-:W-:Y:S02]  /*4e280*/  ISETP.GT.AND P4, PT, R4, 0x61, PT ;  /* 0x000000610400780c */ /* 0x000fe40003f84270 */
[----:B-----5:R-:W-:-:S05]  /*4e290*/  IADD3 R9, P5, PT, R9, R2, RZ ;  /* 0x0000000209097210 */ /* 0x020fca0007fbe0ff */
[----:B---3--:R-:W-:Y:S01]  /*4e2a0*/  IMAD.X R11, R11, 0x1, R0, P5 ;  /* 0x000000010b0b7824 */ /* 0x008fe200028e0600 */
[----:B------:R-:W-:Y:S01]  /*4e2b0*/  STL [R1+0xd4], R9 ;  /* 0x0000d40901007387 */ /* 0x000fe20000100800 */
[----:B-1----:R-:W-:Y:S02]  /*4e2c0*/  MOV R6, R9 ;  /* 0x0000000900067202 */ /* 0x002fe40000000f00 */
[----:B------:R-:W-:Y:S01]  /*4e2d0*/  IMAD.MOV.U32 R7, RZ, RZ, R11 ;  /* 0x000000ffff077224 */ /* 0x000fe200078e000b */
[----:B------:R1:W-:Y:S01]  /*4e2e0*/  STL [R1+0xd0], R11 ;  /* 0x0000d00b01007387 */ /* 0x0003e20000100800 */
[----:B------:R-:W-:-:S03]  /*4e2f0*/  SEL R5, RZ, 0x4, !P4 ;  /* 0x00000004ff057807 */ /* 0x000fc60006000000 */
[----:B-1----:R-:W3:Y:S04]  /*4e300*/  LDL.LU R11, [R1+0xf0] ;  /* 0x0000f000010b7983 */ /* 0x002ee80000300800 */
        /* <DEDUP_REMOVED lines=39> */
[----:B------:R-:W2:Y:S04]  /*4e580*/  LDL.LU R13, [R1+0x100] ;  /* 0x00010000010d7983 */ /* 0x000ea80000300800 */
[----:B------:R-:W2:Y:S01]  /*4e590*/  LDL.LU R12, [R1+0x104] ;  /* 0x00010400010c7983 */ /* 0x000ea20000300800 */
[----:B------:R-:W-:-:S04]  /*4e5a0*/  SEL R5, R5, RZ, !P2 ;  /* 0x000000ff05057207 */ /* 0x000fc80005000000 */
[----:B------:R-:W-:Y:S01]  /*4e5b0*/  ISETP.NE.U32.AND P4, PT, R5, RZ, PT ;  /* 0x000000ff0500720c */ /* 0x000fe20003f85070 */
[----:B------:R-:W-:-:S12]  /*4e5c0*/  VIADD R5, R250, 0x100000 ;  /* 0x00100000fa057836 */ /* 0x000fd80000000000 */
[----:B------:R1:W-:Y:S01]  /*4e5d0*/  LDGSTS.E [R5+-0x3fe70], desc[UR22][R6.64], P4 ;  /* 0xc019000006057fae */ /* 0x0003e2000a1a1016 */
[----:B-----5:R-:W-:-:S05]  /*4e5e0*/  IADD3 R9, P5, PT, R9, R2, RZ ;  /* 0x0000000209097210 */ /* 0x020fca0007fbe0ff */
[----:B---3--:R-:W-:Y:S01]  /*4e5f0*/  IMAD.X R11, R11, 0x1, R0, P5 ;  /* 0x000000010b0b7824 */ /* 0x008fe200028e0600 */
[----:B------:R-:W-:Y:S04]  /*4e600*/  STL [R1+0xf4], R9 ;  /* 0x0000f40901007387 */ /* 0x000fe80000100800 */
[----:B------:R3:W-:Y:S01]  /*4e610*/  STL [R1+0xf0], R11 ;  /* 0x0000f00b01007387 */ /* 0x0007e20000100800 */
[----:B-1----:R-:W-:Y:S01]  /*4e620*/  IMAD.MOV.U32 R7, RZ, RZ, R11 ;  /* 0x000000ffff077224 */ /* 0x002fe200078e000b */
[----:B------:R-:W-:Y:S02]  /*4e630*/  MOV R6, R9 ;  /* 0x0000000900067202 */ /* 0x000fe40000000f00 */
[----:B------:R-:W-:Y:S01]  /*4e640*/  ISETP.GT.AND P4, PT, R4, 0x65, PT ;  /* 0x000000650400780c */ /* 0x000fe20003f84270 */
[----:B---3--:R-:W3:Y:S04]  /*4e650*/  LDL.LU R11, [R1+0x108] ;  /* 0x00010800010b7983 */ /* 0x008ee80000300800 */
[----:B------:R-:W5:Y:S01]  /*4e660*/  LDL.LU R9, [R1+0x10c] ;  /* 0x00010c0001097983 */ /* 0x000f620000300800 */
[----:B------:R-:W-:-:S04]  /*4e670*/  SEL R5, RZ, 0x4, !P4 ;  /* 0x00000004ff057807 */ /* 0x000fc80006000000 */
[----:B------:R-:W-:-:S04]  /*4e680*/  SEL R5, R5, RZ, !P2 ;  /* 0x000000ff05057207 */ /* 0x000fc80005000000 */
[----:B------:R-:W-:Y:S02]  /*4e690*/  ISETP.NE.U32.AND P4, PT, R5, RZ, PT ;  /* 0x000000ff0500720c */ /* 0x000fe40003f85070 */
[----:B----4-:R-:W-:-:S05]  /*4e6a0*/  IADD3 R8, P5, PT, R8, R2, RZ ;  /* 0x0000000208087210 */ /* 0x010fca0007fbe0ff */
[----:B--2---:R-:W-:Y:S01]  /*4e6b0*/  IMAD.X R10, R10, 0x1, R0, P5 ;  /* 0x000000010a0a7824 */ /* 0x004fe200028e0600 */
[----:B------:R-:W-:Y:S01]  /*4e6c0*/  STL [R1+0xfc], R8 ;  /* 0x0000fc0801007387 */ /* 0x000fe20000100800 */
[----:B------:R-:W-:-:S03]  /*4e6d0*/  VIADD R5, R250, 0x100000 ;  /* 0x00100000fa057836 */ /* 0x000fc60000000000 */
[----:B------:R1:W-:Y:S04]  /*4e6e0*/  STL [R1+0xf8], R10 ;  /* 0x0000f80a01007387 */ /* 0x0003e80000100800 */
[----:B------:R-:W2:Y:S04]  /*4e6f0*/  LDL.LU R15, [R1+0x110] ;  /* 0x00011000010f7983 */ /* 0x000ea80000300800 */
[----:B------:R-:W4:Y:S04]  /*4e700*/  LDL.LU R14, [R1+0x114] ;  /* 0x00011400010e7983 */ /* 0x000f280000300800 */
[----:B------:R1:W-:Y:S02]  /*4e710*/  LDGSTS.E [R5+-0x3fe6c], desc[UR22][R6.64], P4 ;  /* 0xc019400006057fae */ /* 0x0003e4000a1a1016 */
[----:B-1----:R-:W-:Y:S01]  /*4e720*/  IMAD.MOV.U32 R7, RZ, RZ, R10 ;  /* 0x000000ffff077224 */ /* 0x002fe200078e000a */
[----:B------:R-:W-:Y:S01]  /*4e730*/  MOV R6, R8 ;  /* 0x0000000800067202 */ /* 0x000fe20000000f00 */
[----:B------:R-:W2:Y:S04]  /*4e740*/  LDL.LU R10, [R1+0x118] ;  /* 0x00011800010a7983 */ /* 0x000ea80000300800 */
[----:B------:R-:W2:Y:S01]  /*4e750*/  LDL.LU R8, [R1+0x11c] ;  /* 0x00011c0001087983 */ /* 0x000ea20000300800 */
        /* <DEDUP_REMOVED lines=21> */
[----:B------:R-:W-:-:S04]  /*4e8b0*/  SEL R5, RZ, 0x4, !P4 ;  /* 0x00000004ff057807 */ /* 0x000fc80006000000 */
[----:B------:R-:W-:-:S04]  /*4e8c0*/  SEL R5, R5, RZ, !P2 ;  /* 0x000000ff05057207 */ /* 0x000fc80005000000 */
[----:B------:R-:W-:Y:S02]  /*4e8d0*/  ISETP.NE.U32.AND P4, PT, R5, RZ, PT ;  /* 0x000000ff0500720c */ /* 0x000fe40003f85070 */
[----:B-----5:R-:W-:Y:S01]  /*4e8e0*/  IADD3 R9, P5, PT, R9, R2, RZ ;  /* 0x0000000209097210 */ /* 0x020fe20007fbe0ff */
[----:B------:R-:W-:-:S04]  /*4e8f0*/  VIADD R5, R250, 0x100000 ;  /* 0x00100000fa057836 */ /* 0x000fc80000000000 */
[----:B---3--:R-:W-:Y:S01]  /*4e900*/  IMAD.X R11, R11, 0x1, R0, P5 ;  /* 0x000000010b0b7824 */ /* 0x008fe200028e0600 */
[----:B------:R-:W-:Y:S01]  /*4e910*/  STL [R1+0x10c], R9 ;  /* 0x00010c0901007387 */ /* 0x000fe20000100800 */
[----:B------:R-:W-:Y:S02]  /*4e920*/  MOV R6, R9 ;  /* 0x0000000900067202 */ /* 0x000fe40000000f00 */
[----:B------:R-:W-:Y:S01]  /*4e930*/  IMAD.MOV.U32 R7, RZ, RZ, R11 ;  /* 0x000000ffff077224 */ /* 0x000fe200078e000b */
[----:B------:R1:W-:Y:S04]  /*4e940*/  STL [R1+0x108], R11 ;  /* 0x0001080b01007387 */ /* 0x0003e80000100800 */
[----:B------:R3:W-:Y:S01]  /*4e950*/  LDGSTS.E [R5+-0x3fe60], desc[UR22][R6.64], P4 ;  /* 0xc01a000006057fae */ /* 0x0007e2000a1a1016 */
[----:B------:R-:W-:-:S03]  /*4e960*/  ISETP.GT.AND P4, PT, R4, 0x69, PT ;  /* 0x000000690400780c */ /* 0x000fc60003f84270 */
[----:B-1----:R-:W5:Y:S04]  /*4e970*/  LDL.LU R11, [R1+0x128] ;  /* 0x00012800010b7983 */ /* 0x002f680000300800 */
[----:B------:R-:W5:Y:S01]  /*4e980*/  LDL.LU R9, [R1+0x12c] ;  /* 0x00012c0001097983 */ /* 0x000f620000300800 */
[----:B---3--:R-:W-:-:S04]  /*4e990*/  SEL R5, RZ, 0x4, !P4 ;  /* 0x00000004ff057807 */ /* 0x008fc80006000000 */
[----:B------:R-:W-:Y:S02]  /*4e9a0*/  SEL R5, R5, RZ, !P2 ;  /* 0x000000ff05057207 */ /* 0x000fe40005000000 */
[----:B----4-:R-:W-:Y:S02]  /*4e9b0*/  IADD3 R14, P5, PT, R14, R2, RZ ;  /* 0x000000020e0e7210 */ /* 0x010fe40007fbe0ff */
[----:B------:R-:W-:-:S03]  /*4e9c0*/  ISETP.NE.U32.AND P4, PT, R5, RZ, PT ;  /* 0x000000ff0500720c */ /* 0x000fc60003f85070 */
[----:B--2---:R-:W-:Y:S01]  /*4e9d0*/  IMAD.X R15, R15, 0x1, R0, P5 ;  /* 0x000000010f0f7824 */ /* 0x004fe200028e0600 */
        /* <DEDUP_REMOVED lines=13> */
[----:B------:R-:W3:Y:S01]  /*4eab0*/  LDL.LU R8, [R1+0x134] ;  /* 0x0001340001087983 */ /* 0x000ee20000300800 */
        /* <DEDUP_REMOVED lines=21> */
[----:B-----5:R-:W-:-:S05]  /*4ec10*/  IADD3 R9, P5, PT, R9, R2, RZ ;  /* 0x0000000209097210 */ /* 0x020fca0007fbe0ff */
[----:B------:R-:W-:Y:S01]  /*4ec20*/  IMAD.X R11, R11, 0x1, R0, P5 ;  /* 0x000000010b0b7824 */ /* 0x000fe200028e0600 */
[----:B------:R-:W-:Y:S04]  /*4ec30*/  STL [R1+0x12c], R9 ;  /* 0x00012c0901007387 */ /* 0x000fe80000100800 */
[----:B------:R1:W-:Y:S04]  /*4ec40*/  STL [R1+0x128], R11 ;  /* 0x0001280b01007387 */ /* 0x0003e80000100800 */
[----:B------:R-:W5:Y:S04]  /*4ec50*/  LDL.LU R15, [R1+0x140] ;  /* 0x00014000010f7983 */ /* 0x000f680000300800 */
[----:B------:R-:W5:Y:S01]  /*4ec60*/  LDL.LU R14, [R1+0x144] ;  /* 0x00014400010e7983 */ /* 0x000f620000300800 */
[----:B----4-:R-:W-:Y:S01]  /*4ec70*/  IMAD.MOV.U32 R7, RZ, RZ, R11 ;  /* 0x000000ffff077224 */ /* 0x010fe200078e000b */
[----:B------:R-:W-:-:S02]  /*4ec80*/  MOV R6, R9 ;  /* 0x0000000900067202 */ /* 0x000fc40000000f00 */
[----:B-1----:R-:W4:Y:S01]  /*4ec90*/  LDL.LU R11, [R1+0x148] ;  /* 0x00014800010b7983 */ /* 0x002f220000300800 */
[----:B------:R-:W-:-:S03]  /*4eca0*/  SEL R5, RZ, 0x4, !P4 ;  /* 0x00000004ff057807 */ /* 0x000fc60006000000 */
[----:B------:R-:W4:Y:S01]  /*4ecb0*/  LDL.LU R9, [R1+0x14c] ;  /* 0x00014c0001097983 */ /* 0x000f220000300800 */
[----:B------:R-:W-:-:S04]  /*4ecc0*/  SEL R5, R5, RZ, !P2 ;  /* 0x000000ff05057207 */ /* 0x000fc80005000000 */
[----:B------:R-:W-:Y:S01]  /*4ecd0*/  ISETP.NE.U32.AND P4, PT, R5, RZ, PT ;  /* 0x000000ff0500720c */ /* 0x000fe20003f85070 */
[----:B------:R-:W-:-:S12]  /*4ece0*/  VIADD R5, R250, 0x100000 ;  /* 0x00100000fa057836 */ /* 0x000fd80000000000 */
[----:B------:R1:W-:Y:S01]  /*4ecf0*/  LDGSTS.E [R5+-0x3fe50], desc[UR22][R6.64], P4 ;  /* 0xc01b000006057fae */ /* 0x0003e2000a1a1016 */
[----:B---3--:R-:W-:-:S05]  /*4ed00*/  IADD3 R8, P5, PT, R8, R2, RZ ;  /* 0x0000000208087210 */ /* 0x008fca0007fbe0ff */
[----:B--2---:R-:W-:Y:S01]  /*4ed10*/  IMAD.X R10, R10, 0x1, R0, P5 ;  /* 0x000000010a0a7824 */ /* 0x004fe200028e0600 */
        /* <DEDUP_REMOVED lines=32> */
[----:B------:R-:W-:Y:S01]  /*4ef20*/  IMAD.X R15, R15, 0x1, R0, P5 ;  /* 0x000000010f0f7824 */ /* 0x000fe200028e0600 */
[----:B----4-:R-:W-:-:S03]  /*4ef30*/  IADD3 R9, P5, PT, R9, R2, RZ ;  /* 0x0000000209097210 */ /* 0x010fc60007fbe0ff */
        /* <DEDUP_REMOVED lines=12> */
[----:B----4-:R-:W4:Y:S04]  /*4f000*/  LDL.LU R11, [R1+0x160] ;  /* 0x00016000010b7983 */ /* 0x010f280000300800 */
[----:B------:R-:W5:Y:S01]  /*4f010*/  LDL.LU R9, [R1+0x164] ;  /* 0x0001640001097983 */ /* 0x000f620000300800 */
        /* <DEDUP_REMOVED lines=36> */
[----:B----4-:R-:W-:Y:S01]  /*4f260*/  IMAD.X R11, R11, 0x1, R0, P5 ;  /* 0x000000010b0b7824 */ /* 0x010fe200028e0600 */
[----:B------:R-:W-:Y:S01]  /*4f270*/  STL [R1+0x164], R9 ;  /* 0x0001640901007387 */ /* 0x000fe20000100800 */
[----:B-1----:R-:W-:Y:S02]  /*4f280*/  MOV R6, R9 ;  /* 0x0000000900067202 */ /* 0x002fe40000000f00 */
[----:B------:R-:W-:Y:S01]  /*4f290*/  IMAD.MOV.U32 R7, RZ, RZ, R11 ;  /* 0x000000ffff077224 */ /* 0x000fe200078e000b */
[----:B------:R1:W-:Y:S01]  /*4f2a0*/  STL [R1+0x160], R11 ;  /* 0x0001600b01007387 */ /* 0x0003e20000100800 */
[----:B------:R-:W-:-:S03]  /*4f2b0*/  SEL R5, RZ, 0x4, !P4 ;  /* 0x00000004ff057807 */ /* 0x000fc60006000000 */
[----:B-1----:R-:W4:Y:S04]  /*4f2c0*/  LDL.LU R11, [R1+0x180] ;  /* 0x00018000010b7983 */ /* 0x002f280000300800 */
        /* <DEDUP_REMOVED lines=46> */
[----:B----4-:R-:W-:Y:S01]  /*4f5b0*/  IMAD.X R11, R11, 0x1, R0, P5 ;  /* 0x000000010b0b7824 */ /* 0x010fe200028e0600 */
[----:B------:R-:W-:Y:S04]  /*4f5c0*/  STL [R1+0x184], R9 ;  /* 0x0001840901007387 */ /* 0x000fe80000100800 */
[----:B------:R4:W-:Y:S01]  /*4f5d0*/  STL [R1+0x180], R11 ;  /* 0x0001800b01007387 */ /* 0x0009e20000100800 */
[----:B-1----:R-:W-:Y:S01]  /*4f5e0*/  IMAD.MOV.U32 R7, RZ, RZ, R11 ;  /* 0x000000ffff077224 */ /* 0x002fe200078e000b */
[----:B------:R-:W-:Y:S02]  /*4f5f0*/  MOV R6, R9 ;  /* 0x0000000900067202 */ /* 0x000fe40000000f00 */
[----:B------:R-:W-:Y:S01]  /*4f600*/  ISETP.GT.AND P4, PT, R4, 0x77, PT ;  /* 0x000000770400780c */ /* 0x000fe20003f84270 */
[----:B----4-:R-:W4:Y:S04]  /*4f610*/  LDL.LU R11, [R1+0x198] ;  /* 0x00019800010b7983 */ /* 0x010f280000300800 */
[----:B------:R-:W5:Y:S01]  /*4f620*/  LDL.LU R9, [R1+0x19c] ;  /* 0x00019c0001097983 */ /* 0x000f620000300800 */
[----:B------:R-:W-:-:S04]  /*4f630*/  SEL R5, RZ, 0x4, !P4 ;  /* 0x00000004ff057807 */ /* 0x000fc80006000000 */
[----:B------:R-:W-:-:S04]  /*4f640*/  SEL R5, R5, RZ, !P2 ;  /* 0x000000ff05057207 */ /* 0x000fc80005000000 */
[----:B------:R-:W-:Y:S01]  /*4f650*/  ISETP.NE.U32.AND P4, PT, R5, RZ, PT ;  /* 0x000000ff0500720c */ /* 0x000fe20003f85070 */
[----:B------:R-:W-:Y:S01]  /*4f660*/  VIADD R5, R250, 0x100000 ;  /* 0x00100000fa057836 */ /* 0x000fe20000000000 */
[----:B---3--:R-:W-:-:S11]  /*4f670*/  IADD3 R8, P5, PT, R8, R2, RZ ;  /* 0x0000000208087210 */ /* 0x008fd60007fbe0ff */
[----:B------:R1:W-:Y:S01]  /*4f680*/  LDGSTS.E [R5+-0x3fe24], desc[UR22][R6.64], P4 ;  /* 0xc01dc00006057fae */ /* 0x0003e2000a1a1016 */
[----:B--2---:R-:W-:-:S03]  /*4f690*/  IMAD.X R10, R10, 0x1, R0, P5 ;  /* 0x000000010a0a7824 */ /* 0x004fc600028e0600 */
[----:B------:R-:W-:Y:S04]  /*4f6a0*/  STL [R1+0x18c], R8 ;  /* 0x00018c0801007387 */ /* 0x000fe80000100800 */
[----:B------:R2:W-:Y:S04]  /*4f6b0*/  STL [R1+0x188], R10 ;  /* 0x0001880a01007387 */ /* 0x0005e80000100800 */
[----:B------:R-:W3:Y:S04]  /*4f6c0*/  LDL.LU R15, [R1+0x1a0] ;  /* 0x0001a000010f7983 */ /* 0x000ee80000300800 */
[----:B------:R-:W3:Y:S01]  /*4f6d0*/  LDL.LU R14, [R1+0x1a4] ;  /* 0x0001a400010e7983 */ /* 0x000ee20000300800 */
[----:B-1----:R-:W-:Y:S01]  /*4f6e0*/  IMAD.MOV.U32 R7, RZ, RZ, R10 ;  /* 0x000000ffff077224 */ /* 0x002fe200078e000a */
[----:B------:R-:W-:-:S02]  /*4f6f0*/  MOV R6, R8 ;  /* 0x0000000800067202 */ /* 0x000fc40000000f00 */
[----:B--2---:R-:W2:Y:S04]  /*4f700*/  LDL.LU R10, [R1+0x1a8] ;  /* 0x0001a800010a7983 */ /* 0x004ea80000300800 */
        /* <DEDUP_REMOVED lines=20> */
[----:B------:R-:W-:Y:S01]  /*4f850*/  ISETP.NE.U32.AND P4, PT, R5, RZ, PT ;  /* 0x000000ff0500720c */ /* 0x000fe20003f85070 */
[----:B------:R-:W-:Y:S01]  /*4f860*/  STL [R1+0x194], R12 ;  /* 0x0001940c01007387 */ /* 0x000fe20000100800 */
[----:B-----5:R-:W-:-:S03]  /*4f870*/  IADD3 R9, P5, PT, R9, R2, RZ ;  /* 0x0000000209097210 */ /* 0x020fc60007fbe0ff */
[----:B------:R1:W-:Y:S02]  /*4f880*/  STL [R1+0x190], R13 ;  /* 0x0001900d01007387 */ /* 0x0003e40000100800 */
[----:B----4-:R-:W-:Y:S01]  /*4f890*/  IMAD.X R11, R11, 0x1, R0, P5 ;  /* 0x000000010b0b7824 */ /* 0x010fe200028e0600 */
[----:B------:R-:W-:Y:S01]  /*4f8a0*/  MOV R6, R9 ;  /* 0x0000000900067202 */ /* 0x000fe20000000f00 */
[----:B------:R-:W-:Y:S02]  /*4f8b0*/  VIADD R5, R250, 0x100000 ;  /* 0x00100000fa057836 */ /* 0x000fe40000000000 */
[----:B------:R-:W-:Y:S01]  /*4f8c0*/  IMAD.MOV.U32 R7, RZ, RZ, R11 ;  /* 0x000000ffff077224 */ /* 0x000fe200078e000b */
[----:B-1----:R-:W4:Y:S04]  /*4f8d0*/  LDL.LU R13, [R1+0x1b0] ;  /* 0x0001b000010d7983 */ /* 0x002f280000300800 */
[----:B------:R-:W5:Y:S04]  /*4f8e0*/  LDL.LU R12, [R1+0x1b4] ;  /* 0x0001b400010c7983 */ /* 0x000f680000300800 */
[----:B------:R-:W-:Y:S04]  /*4f8f0*/  STL [R1+0x19c], R9 ;  /* 0x00019c0901007387 */ /* 0x000fe80000100800 */
[----:B------:R1:W-:Y:S04]  /*4f900*/  STL [R1+0x198], R11 ;  /* 0x0001980b01007387 */ /* 0x0003e80000100800 */
[----:B------:R3:W-:Y:S01]  /*4f910*/  LDGSTS.E [R5+-0x3fe18], desc[UR22][R6.64], P4 ;  /* 0xc01e800006057fae */ /* 0x0007e2000a1a1016 */
[----:B------:R-:W-:-:S03]  /*4f920*/  ISETP.GT.AND P4, PT, R4, 0x7b, PT ;  /* 0x0000007b0400780c */ /* 0x000fc60003f84270 */
[----:B-1----:R-:W4:Y:S04]  /*4f930*/  LDL.LU R11, [R1+0x1b8] ;  /* 0x0001b800010b7983 */ /* 0x002f280000300800 */
[----:B------:R-:W4:Y:S01]  /*4f940*/  LDL.LU R9, [R1+0x1bc] ;  /* 0x0001bc0001097983 */ /* 0x000f220000300800 */
[----:B---3--:R-:W-:Y:S02]  /*4f950*/  SEL R5, RZ, 0x4, !P4 ;  /* 0x00000004ff057807 */ /* 0x008fe40006000000 */
[----:B------:R-:W-:Y:S02]  /*4f960*/  IADD3 R14, P5, PT, R14, R2, RZ ;  /* 0x000000020e0e7210 */ /* 0x000fe40007fbe0ff */
[----:B------:R-:W-:-:S04]  /*4f970*/  SEL R5, R5, RZ, !P2 ;  /* 0x000000ff05057207 */ /* 0x000fc80005000000 */
[----:B------:R-:W-:Y:S01]  /*4f980*/  ISETP.NE.U32.AND P4, PT, R5, RZ, PT ;  /* 0x000000ff0500720c */ /* 0x000fe20003f85070 */
[--C-:B------:R-:W-:Y:S01]  /*4f990*/  IMAD.X R15, R15, 0x1, R0.reuse, P5 ;  /* 0x000000010f0f7824 */ /* 0x100fe200028e0600 */
[----:B--2---:R-:W-:Y:S01]  /*4f9a0*/  IADD3 R8, P5, PT, R8, R2, RZ ;  /* 0x0000000208087210 */ /* 0x004fe20007fbe0ff */
[----:B------:R-:W-:Y:S01]  /*4f9b0*/  VIADD R5, R250, 0x100000 ;  /* 0x00100000fa057836 */ /* 0x000fe20000000000 */
[----:B------:R-:W-:Y:S01]  /*4f9c0*/  MOV R6, R14 ;  /* 0x0000000e00067202 */ /* 0x000fe20000000f00 */
[----:B------:R-:W-:Y:S02]  /*4f9d0*/  IMAD.MOV.U32 R7, RZ, RZ, R15 ;  /* 0x000000ffff077224 */ /* 0x000fe400078e000f */
[----:B------:R-:W-:Y:S01]  /*4f9e0*/  IMAD.X R10, R10, 0x1, R0, P5 ;  /* 0x000000010a0a7824 */ /* 0x000fe200028e0600 */
[----:B------:R-:W-:Y:S04]  /*4f9f0*/  STL [R1+0x1a4], R14 ;  /* 0x0001a40e01007387 */ /* 0x000fe80000100800 */
[----:B------:R-:W-:Y:S04]  /*4fa00*/  STL [R1+0x1a0], R15 ;  /* 0x0001a00f01007387 */ /* 0x000fe80000100800 */
[----:B------:R1:W-:Y:S04]  /*4fa10*/  LDGSTS.E [R5+-0x3fe14], desc[UR22][R6.64], P4 ;  /* 0xc01ec00006057fae */ /* 0x0003e8000a1a1016 */
[----:B------:R-:W-:Y:S04]  /*4fa20*/  STL [R1+0x1ac], R8 ;  /* 0x0001ac0801007387 */ /* 0x000fe80000100800 */
[----:B------:R2:W-:Y:S01]  /*4fa30*/  STL [R1+0x1a8], R10 ;  /* 0x0001a80a01007387 */ /* 0x0005e20000100800 */
[----:B-1----:R-:W-:Y:S01]  /*4fa40*/  IMAD.MOV.U32 R7, RZ, RZ, R10 ;  /* 0x000000ffff077224 */ /* 0x002fe200078e000a */
[----:B------:R-:W-:-:S02]  /*4fa50*/  MOV R6, R8 ;  /* 0x0000000800067202 */ /* 0x000fc40000000f00 */
[----:B--2---:R-:W2:Y:S04]  /*4fa60*/  LDL.LU R10, [R1+0x1c0] ;  /* 0x0001c000010a7983 */ /* 0x004ea80000300800 */
        /* <DEDUP_REMOVED lines=13> */
[----:B----4-:R-:W-:Y:S01]  /*4fb40*/  IMAD.X R13, R13, 0x1, R0, P5 ;  /* 0x000000010d0d7824 */ /* 0x010fe200028e0600 */
[----:B------:R-:W-:Y:S04]  /*4fb50*/  STL [R1+0x1b4], R12 ;  /* 0x0001b40c01007387 */ /* 0x000fe80000100800 */
[----:B------:R1:W-:Y:S01]  /*4fb60*/  STL [R1+0x1b0], R13 ;  /* 0x0001b00d01007387 */ /* 0x0003e20000100800 */
[----:B------:R-:W-:Y:S01]  /*4fb70*/  IMAD.MOV.U32 R7, RZ, RZ, R13 ;  /* 0x000000ffff077224 */ /* 0x000fe200078e000d */
[----:B------:R-:W-:-:S05]  /*4fb80*/  IADD3 R9, P5, PT, R9, R2, RZ ;  /* 0x0000000209097210 */ /* 0x000fca0007fbe0ff */
[----:B------:R-:W-:Y:S01]  /*4fb90*/  IMAD.X R11, R11, 0x1, R0, P5 ;  /* 0x000000010b0b7824 */ /* 0x000fe200028e0600 */
[----:B------:R4:W-:Y:S04]  /*4fba0*/  STL [R1+0x1bc], R9 ;  /* 0x0001bc0901007387 */ /* 0x0009e80000100800 */
[----:B------:R5:W-:Y:S04]  /*4fbb0*/  STL [R1+0x1b8], R11 ;  /* 0x0001b80b01007387 */ /* 0x000be80000100800 */
[----:B------:R-:W5:Y:S04]  /*4fbc0*/  LDL.LU R15, [R1+0x1c8] ;  /* 0x0001c800010f7983 */ /* 0x000f680000300800 */
[----:B-1----:R-:W5:Y:S04]  /*4fbd0*/  LDL.LU R13, [R1+0x1cc] ;  /* 0x0001cc00010d7983 */ /* 0x002f680000300800 */
[----:B------:R-:W5:Y:S04]  /*4fbe0*/  LDL.LU R21, [R1+0x208] ;  /* 0x0002080001157983 */ /* 0x000f680000300800 */
[----:B------:R-:W5:Y:S01]  /*4fbf0*/  LDL.LU R20, [R1+0x20c] ;  /* 0x00020c0001147983 */ /* 0x000f620000300800 */
[----:B------:R-:W-:-:S03]  /*4fc00*/  MOV R6, R12 ;  /* 0x0000000c00067202 */ /* 0x000fc60000000f00 */
[----:B------:R-:W5:Y:S04]  /*4fc10*/  LDL.LU R17, [R1+0x24c] ;  /* 0x00024c0001117983 */ /* 0x000f680000300800 */
[----:B------:R1:W-:Y:S01]  /*4fc20*/  LDGSTS.E [R5+-0x3fe0c], desc[UR22][R6.64], P4 ;  /* 0xc01f400006057fae */ /* 0x0003e2000a1a1016 */
[----:B---3--:R-:W-:Y:S02]  /*4fc30*/  IADD3 R8, P5, PT, R8, R2, RZ ;  /* 0x0000000208087210 */ /* 0x008fe40007fbe0ff */
[----:B-1----:R-:W-:Y:S02]  /*4fc40*/  MOV R6, R9 ;  /* 0x0000000900067202 */ /* 0x002fe40000000f00 */
[----:B----4-:R-:W3:Y:S01]  /*4fc50*/  LDL.LU R9, [R1+0x28c] ;  /* 0x00028c0001097983 */ /* 0x010ee20000300800 */
[----:B--2---:R-:W-:-:S03]  /*4fc60*/  IMAD.X R10, R10, 0x1, R0, P5 ;  /* 0x000000010a0a7824 */ /* 0x004fc600028e0600 */
[----:B------:R-:W-:Y:S04]  /*4fc70*/  STL [R1+0x1c4], R8 ;  /* 0x0001c40801007387 */ /* 0x000fe80000100800 */
[----:B------:R1:W-:Y:S04]  /*4fc80*/  STL [R1+0x1c0], R10 ;  /* 0x0001c00a01007387 */ /* 0x0003e80000100800 */
[----:B------:R-:W2:Y:S04]  /*4fc90*/  LDL.LU R19, [R1+0x248] ;  /* 0x0002480001137983 */ /* 0x000ea80000300800 */
[----:B------:R-:W4:Y:S01]  /*4fca0*/  LDL.LU R18, [R1+0x288] ;  /* 0x0002880001127983 */ /* 0x000f220000300800 */
[----:B------:R-:W-:-:S04]  /*4fcb0*/  ISETP.GT.AND P4, PT, R4, 0x7e, PT ;  /* 0x0000007e0400780c */ /* 0x000fc80003f84270 */
[----:B------:R-:W-:-:S04]  /*4fcc0*/  SEL R5, RZ, 0x4, !P4 ;  /* 0x00000004ff057807 */ /* 0x000fc80006000000 */
[----:B------:R-:W-:-:S04]  /*4fcd0*/  SEL R5, R5, RZ, !P2 ;  /* 0x000000ff05057207 */ /* 0x000fc80005000000 */
[----:B------:R-:W-:Y:S01]  /*4fce0*/  ISETP.NE.U32.AND P4, PT, R5, RZ, PT ;  /* 0x000000ff0500720c */ /* 0x000fe20003f85070 */
[C---:B------:R-:W-:Y:S02]  /*4fcf0*/  VIADD R5, R250.reuse, 0x100000 ;  /* 0x00100000fa057836 */ /* 0x040fe40000000000 */
[----:B------:R-:W-:Y:S02]  /*4fd00*/  IMAD.MOV.U32 R7, RZ, RZ, R11 ;  /* 0x000000ffff077224 */ /* 0x000fe400078e000b */
[----:B------:R-:W-:Y:S01]  /*4fd10*/  VIADD R250, R250, 0x100000 ;  /* 0x00100000fafa7836 */ /* 0x000fe20000000000 */
[----:B-----5:R-:W5:Y:S07]  /*4fd20*/  LDL.LU R11, [R1+0x2c8] ;  /* 0x0002c800010b7983 */ /* 0x020f6e0000300800 */
[----:B------:R1:W-:Y:S01]  /*4fd30*/  LDGSTS.E [R5+-0x3fe08], desc[UR22][R6.64], P4 ;  /* 0xc01f800006057fae */ /* 0x0003e2000a1a1016 */
[----:B------:R-:W-:-:S04]  /*4fd40*/  ISETP.GT.AND P4, PT, R4, 0x7f, PT ;  /* 0x0000007f0400780c */ /* 0x000fc80003f84270 */
[----:B-1----:R-:W-:-:S04]  /*4fd50*/  SEL R5, RZ, 0x4, !P4 ;  /* 0x00000004ff057807 */ /* 0x002fc80006000000 */
[----:B------:R-:W-:-:S04]  /*4fd60*/  SEL R5, R5, RZ, !P2 ;  /* 0x000000ff05057207 */ /* 0x000fc80005000000 */
[----:B------:R-:W-:Y:S01]  /*4fd70*/  ISETP.NE.U32.AND P4, PT, R5, RZ, PT ;  /* 0x000000ff0500720c */ /* 0x000fe20003f85070 */
[----:B------:R-:W-:Y:S01]  /*4fd80*/  IMAD.MOV.U32 R7, RZ, RZ, R10 ;  /* 0x000000ffff077224 */ /* 0x000fe200078e000a */
[----:B------:R-:W-:Y:S01]  /*4fd90*/  MOV R6, R8 ;  /* 0x0000000800067202 */ /* 0x000fe20000000f00 */
[----:B------:R-:W5:Y:S04]  /*4fda0*/  LDL.LU R10, [R1+0x2cc] ;  /* 0x0002cc00010a7983 */ /* 0x000f680000300800 */
[----:B------:R-:W5:Y:S04]  /*4fdb0*/  LDL.LU R16, [R1+0x308] ;  /* 0x0003080001107983 */ /* 0x000f680000300800 */
[----:B------:R-:W5:Y:S04]  /*4fdc0*/  LDL.LU R12, [R1+0x30c] ;  /* 0x00030c00010c7983 */ /* 0x000f680000300800 */
[----:B------:R1:W-:Y:S01]  /*4fdd0*/  LDGSTS.E [R250+-0x3fe04], desc[UR22][R6.64], P4 ;  /* 0xc01fc00006fa7fae */ /* 0x0003e2000a1a1016 */
[----:B------:R-:W-:Y:S01]  /*4fde0*/  ISETP.GE.AND P4, PT, R133, R4, PT ;  /* 0x000000048500720c */ /* 0x000fe20003f86270 */
[----:B------:R-:W-:-:S02]  /*4fdf0*/  UIADD3 UR14, UPT, UPT, UR14, 0x1, URZ ;  /* 0x000000010e0e7890 */ /* 0x000fc4000fffe0ff */
[----:B------:R-:W5:Y:S01]  /*4fe00*/  LDL.LU R14, [R1+0x34c] ;  /* 0x00034c00010e7983 */ /* 0x000f620000300800 */
[----:B------:R-:W-:Y:S01]  /*4fe10*/  SEL R4, RZ, 0x4, P4 ;  /* 0x00000004ff047807 */ /* 0x000fe20002000000 */
[----:B------:R-:W-:Y:S02]  /*4fe20*/  UISETP.GT.AND UP1, UPT, UR14, 0x5, UPT ;  /* 0x000000050e00788c */ /* 0x000fe4000bf24270 */
[----:B------:R-:W5:Y:S01]  /*4fe30*/  LDL.LU R8, [R1+0x38c] ;  /* 0x00038c0001087983 */ /* 0x000f620000300800 */
[----:B------:R-:W-:Y:S01]  /*4fe40*/  SEL R4, R4, RZ, !P2 ;  /* 0x000000ff04047207 */ /* 0x000fe20005000000 */
[----:B------:R-:W-:Y:S02]  /*4fe50*/  USEL UR14, UR14, URZ, !UP1 ;  /* 0x000000ff0e0e7287 */ /* 0x000fe4000c800000 */
[----:B------:R-:W0:Y:S01]  /*4fe60*/  LDGDEPBAR ;  /* 0x00000000000079af */ /* 0x000e220000000000 */
[----:B------:R-:W-:Y:S01]  /*4fe70*/  ISETP.NE.U32.AND P2, PT, R4, RZ, PT ;  /* 0x000000ff0400720c */ /* 0x000fe20003f45070 */
[----:B------:R-:W-:-:S06]  /*4fe80*/  ULEA UR5, UR14, UR9, 0x11 ;  /* 0x000000090e057291 */ /* 0x000fcc000f8e88ff */
[----:B-1----:R-:W-:Y:S02]  /*4fe90*/  IADD3 R6, PT, PT, R132, UR5, RZ ;  /* 0x0000000584067c10 */ /* 0x002fe4000fffe0ff */
[----:B------:R-:W-:-:S05]  /*4fea0*/  IADD3 R13, P4, PT, R13, R134, RZ ;  /* 0x000000860d0d7210 */ /* 0x000fca0007f9e0ff */
[--C-:B------:R-:W-:Y:S01]  /*4feb0*/  IMAD.X R15, R15, 0x1, R135.reuse, P4 ;  /* 0x000000010f0f7824 */ /* 0x100fe200020e0687 */
[----:B------:R-:W-:Y:S01]  /*4fec0*/  IADD3 R20, P5, PT, R20, R134, RZ ;  /* 0x0000008614147210 */ /* 0x000fe20007fbe0ff */
[----:B------:R-:W-:Y:S04]  /*4fed0*/  STL [R1+0x1cc], R13 ;  /* 0x0001cc0d01007387 */ /* 0x000fe80000100800 */
[----:B------:R-:W-:Y:S01]  /*4fee0*/  IMAD.X R21, R21, 0x1, R135, P5 ;  /* 0x0000000115157824 */ /* 0x000fe200028e0687 */
[----:B------:R1:W-:Y:S01]  /*4fef0*/  STL [R1+0x1c8], R15 ;  /* 0x0001c80f01007387 */ /* 0x0003e20000100800 */
[----:B------:R-:W-:-:S03]  /*4ff00*/  IMAD.MOV.U32 R5, RZ, RZ, R15 ;  /* 0x000000ffff057224 */ /* 0x000fc600078e000f */
[----:B------:R-:W-:Y:S04]  /*4ff10*/  STL [R1+0x20c], R20 ;  /* 0x00020c1401007387 */ /* 0x000fe80000100800 */
[----:B------:R-:W-:Y:S04]  /*4ff20*/  STL [R1+0x208], R21 ;  /* 0x0002081501007387 */ /* 0x000fe80000100800 */
[----:B-1----:R-:W5:Y:S01]  /*4ff30*/  LDL.LU R15, [R1+0x348] ;  /* 0x00034800010f7983 */ /* 0x002f620000300800 */
[----:B------:R-:W-:-:S03]  /*4ff40*/  IMAD.MOV.U32 R4, RZ, RZ, R13 ;  /* 0x000000ffff047224 */ /* 0x000fc600078e000d */
[----:B------:R-:W5:Y:S01]  /*4ff50*/  LDL.LU R13, [R1+0x388] ;  /* 0x00038800010d7983 */ /* 0x000f620000300800 */
[----:B------:R-:W-:-:S03]  /*4ff60*/  IADD3 R17, P4, PT, R17, R134, RZ ;  /* 0x0000008611117210 */ /* 0x000fc60007f9e0ff */
[----:B------:R1:W-:Y:S01]  /*4ff70*/  LDGSTS.E [R6], desc[UR22][R4.64], P2 ;  /* 0x0000000004067fae */ /* 0x0003e200091a1016 */
[----:B---3--:R-:W-:-:S03]  /*4ff80*/  IADD3 R9, P5, PT, R9, R134, RZ ;  /* 0x0000008609097210 */ /* 0x008fc60007fbe0ff */
[----:B------:R3:W-:Y:S01]  /*4ff90*/  STL [R1+0x24c], R17 ;  /* 0x00024c1101007387 */ /* 0x0007e20000100800 */
[----:B-1----:R-:W-:Y:S01]  /*4ffa0*/  IMAD.MOV.U32 R4, RZ, RZ, R20 ;  /* 0x000000ffff047224 */ /* 0x002fe200078e0014 */
[----:B------:R-:W-:Y:S01]  /*4ffb0*/  MOV R5, R21 ;  /* 0x0000001500057202 */ /* 0x000fe20000000f00 */
[--C-:B--2---:R-:W-:Y:S02]  /*4ffc0*/  IMAD.X R19, R19, 0x1, R135.reuse, P4 ;  /* 0x0000000113137824 */ /* 0x104fe400020e0687 */
[----:B----4-:R-:W-:Y:S02]  /*4ffd0*/  IMAD.X R18, R18, 0x1, R135, P5 ;  /* 0x0000000112127824 */ /* 0x010fe400028e0687 */
[----:B------:R1:W-:Y:S04]  /*4ffe0*/  LDGSTS.E [R6+0x400], desc[UR22][R4.64], P2 ;  /* 0x0040000004067fae */ /* 0x0003e800091a1016 */
[----:B------:R-:W-:Y:S04]  /*4fff0*/  STL [R1+0x248], R19 ;  /* 0x0002481301007387 */ /* 0x000fe80000100800 */
[----:B------:R-:W-:Y:S01]  /*50000*/  STL [R1+0x28c], R9 ;  /* 0x00028c0901007387 */ /* 0x000fe20000100800 */
[----:B-1----:R-:W-:Y:S01]  /*50010*/  IMAD.MOV.U32 R4, RZ, RZ, R17 ;  /* 0x000000ffff047224 */ /* 0x002fe200078e0011 */
[----:B------:R-:W-:-:S02]  /*50020*/  MOV R5, R19 ;  /* 0x0000001300057202 */ /* 0x000fc40000000f00 */
[----:B---3--:R-:W2:Y:S04]  /*50030*/  LDL.LU R17, [R1+0x3cc] ;  /* 0x0003cc0001117983 */ /* 0x008ea80000300800 */
[----:B------:R1:W-:Y:S04]  /*50040*/  STL [R1+0x288], R18 ;  /* 0x0002881201007387 */ /* 0x0003e80000100800 */
[----:B------:R3:W-:Y:S04]  /*50050*/  LDGSTS.E [R6+0x800], desc[UR22][R4.64], P2 ;  /* 0x0080000004067fae */ /* 0x0007e800091a1016 */
[----:B------:R-:W4:Y:S01]  /*50060*/  LDL.LU R7, [R1+0x40c] ;  /* 0x00040c0001077983 */ /* 0x000f220000300800 */
[----:B---3--:R-:W-:-:S03]  /*50070*/  IMAD.MOV.U32 R5, RZ, RZ, R18 ;  /* 0x000000ffff057224 */ /* 0x008fc600078e0012 */
[----:B-1----:R-:W3:Y:S01]  /*50080*/  LDL.LU R18, [R1+0x3c8] ;  /* 0x0003c80001127983 */ /* 0x002ee20000300800 */
[----:B------:R-:W-:-:S03]  /*50090*/  IMAD.MOV.U32 R4, RZ, RZ, R9 ;  /* 0x000000ffff047224 */ /* 0x000fc600078e0009 */
[----:B------:R-:W3:Y:S04]  /*500a0*/  LDL.LU R9, [R1+0x408] ;  /* 0x0004080001097983 */ /* 0x000ee80000300800 */
[----:B------:R1:W-:Y:S01]  /*500b0*/  LDGSTS.E [R6+0xc00], desc[UR22][R4.64], P2 ;  /* 0x00c0000004067fae */ /* 0x0003e200091a1016 */
[----:B-----5:R-:W-:-:S05]  /*500c0*/  IADD3 R10, P4, PT, R10, R134, RZ ;  /* 0x000000860a0a7210 */ /* 0x020fca0007f9e0ff */
[----:B------:R-:W-:Y:S01]  /*500d0*/  IMAD.X R11, R11, 0x1, R135, P4 ;  /* 0x000000010b0b7824 */ /* 0x000fe200020e0687 */
[----:B------:R-:W-:Y:S01]  /*500e0*/  IADD3 R12, P5, PT, R12, R134, RZ ;  /* 0x000000860c0c7210 */ /* 0x000fe20007fbe0ff */
[----:B------:R5:W-:Y:S01]  /*500f0*/  STL [R1+0x2cc], R10 ;  /* 0x0002cc0a01007387 */ /* 0x000be20000100800 */
[----:B-1----:R-:W-:Y:S02]  /*50100*/  IMAD.MOV.U32 R4, RZ, RZ, R10 ;  /* 0x000000ffff047224 */ /* 0x002fe400078e000a */
[----:B------:R-:W-:Y:S01]  /*50110*/  IADD3.X R16, PT, PT, R16, R135, RZ, P5, !PT ;  /* 0x0000008710107210 */ /* 0x000fe20002ffe4ff */
[----:B------:R1:W-:Y:S01]  /*50120*/  STL [R1+0x2c8], R11 ;  /* 0x0002c80b01007387 */ /* 0x0003e20000100800 */
[----:B------:R-:W-:-:S03]  /*50130*/  IMAD.MOV.U32 R5, RZ, RZ, R11 ;  /* 0x000000ffff057224 */ /* 0x000fc600078e000b */
[----:B------:R-:W-:Y:S04]  /*50140*/  STL [R1+0x30c], R12 ;  /* 0x00030c0c01007387 */ /* 0x000fe80000100800 */
[----:B-----5:R-:W5:Y:S01]  /*50150*/  LDL.LU R10, [R1+0x44c] ;  /* 0x00044c00010a7983 */ /* 0x020f620000300800 */
[----:B------:R-:W-:-:S03]  /*50160*/  IADD3 R14, P4, PT, R14, R134, RZ ;  /* 0x000000860e0e7210 */ /* 0x000fc60007f9e0ff */
[----:B------:R1:W-:Y:S04]  /*50170*/  STL [R1+0x308], R16 ;  /* 0x0003081001007387 */ /* 0x0003e80000100800 */
[----:B------:R1:W-:Y:S04]  /*50180*/  LDGSTS.E [R6+0x1000], desc[UR22][R4.64], P2 ;  /* 0x0100000004067fae */ /* 0x0003e800091a1016 */
[----:B-1----:R-:W5:Y:S01]  /*50190*/  LDL.LU R11, [R1+0x48c] ;  /* 0x00048c00010b7983 */ /* 0x002f620000300800 */
[----:B------:R-:W-:Y:S02]  /*501a0*/  IADD3 R8, P5, PT, R8, R134, RZ ;  /* 0x0000008608087210 */ /* 0x000fe40007fbe0ff */
[----:B------:R-:W-:-:S02]  /*501b0*/  MOV R5, R16 ;  /* 0x0000001000057202 */ /* 0x000fc40000000f00 */
[----:B------:R-:W5:Y:S01]  /*501c0*/  LDL.LU R16, [R1+0x448] ;  /* 0x0004480001107983 */ /* 0x000f620000300800 */
[----:B------:R-:W-:-:S03]  /*501d0*/  IMAD.MOV.U32 R4, RZ, RZ, R12 ;  /* 0x000000ffff047224 */ /* 0x000fc600078e000c */
[----:B------:R-:W5:Y:S04]  /*501e0*/  LDL.LU R12, [R1+0x488] ;  /* 0x00048800010c7983 */ /* 0x000f680000300800 */
[----:B------:R1:W-:Y:S04]  /*501f0*/  STL [R1+0x34c], R14 ;  /* 0x00034c0e01007387 */ /* 0x0003e80000100800 */
[----:B------:R1:W-:Y:S02]  /*50200*/  LDGSTS.E [R6+0x1400], desc[UR22][R4.64], P2 ;  /* 0x0140000004067fae */ /* 0x0003e400091a1016 */
[----:B-1----:R-:W-:-:S02]  /*50210*/  IMAD.MOV.U32 R4, RZ, RZ, R14 ;  /* 0x000000ffff047224 */ /* 0x002fc400078e000e */
[--C-:B------:R-:W-:Y:S02]  /*50220*/  IMAD.X R15, R15, 0x1, R135.reuse, P4 ;  /* 0x000000010f0f7824 */ /* 0x100fe400020e0687 */
[----:B------:R-:W-:-:S03]  /*50230*/  IMAD.X R13, R13, 0x1, R135, P5 ;  /* 0x000000010d0d7824 */ /* 0x000fc600028e0687 */
[----:B------:R1:W-:Y:S04]  /*50240*/  STL [R1+0x348], R15 ;  /* 0x0003480f01007387 */ /* 0x0003e80000100800 */
[----:B------:R1:W-:Y:S04]  /*50250*/  STL [R1+0x38c], R8 ;  /* 0x00038c0801007387 */ /* 0x0003e80000100800 */
[----:B------:R-:W5:Y:S01]  /*50260*/  LDL.LU R14, [R1+0x4cc] ;  /* 0x0004cc00010e7983 */ /* 0x000f620000300800 */
[----:B------:R-:W-:-:S03]  /*50270*/  MOV R5, R15 ;  /* 0x0000000f00057202 */ /* 0x000fc60000000f00 */
[----:B------:R2:W-:Y:S04]  /*50280*/  STL [R1+0x388], R13 ;  /* 0x0003880d01007387 */ /* 0x0005e80000100800 */
[----:B------:R-:W5:Y:S04]  /*50290*/  LDL.LU R19, [R1+0x50c] ;  /* 0x00050c0001137983 */ /* 0x000f680000300800 */
[----:B-1----:R-:W5:Y:S04]  /*502a0*/  LDL.LU R15, [R1+0x4c8] ;  /* 0x0004c800010f7983 */ /* 0x002f680000300800 */
[----:B------:R-:W5:Y:S04]  /*502b0*/  LDL.LU R20, [R1+0x508] ;  /* 0x0005080001147983 */ /* 0x000f680000300800 */
[----:B------:R1:W-:Y:S01]  /*502c0*/  LDGSTS.E [R6+0x1800], desc[UR22][R4.64], P2 ;  /* 0x0180000004067fae */ /* 0x0003e200091a1016 */
[----:B--2---:R-:W-:Y:S01]  /*502d0*/  IADD3 R17, P4, PT, R17, R134, RZ ;  /* 0x0000008611117210 */ /* 0x004fe20007f9e0ff */
[----:B-1----:R-:W-:-:S02]  /*502e0*/  IMAD.MOV.U32 R4, RZ, RZ, R8 ;  /* 0x000000ffff047224 */ /* 0x002fc400078e0008 */
[----:B------:R-:W-:Y:S01]  /*502f0*/  IMAD.MOV.U32 R5, RZ, RZ, R13 ;  /* 0x000000ffff057224 */ /* 0x000fe200078e000d */
[----:B------:R-:W2:Y:S01]  /*50300*/  LDL.LU R8, [R1+0x54c] ;  /* 0x00054c0001087983 */ /* 0x000ea20000300800 */
[----:B----4-:R-:W-:-:S03]  /*50310*/  IADD3 R7, P5, PT, R7, R134, RZ ;  /* 0x0000008607077210 */ /* 0x010fc60007fbe0ff */
[----:B------:R-:W4:Y:S04]  /*50320*/  LDL.LU R13, [R1+0x58c] ;  /* 0x00058c00010d7983 */ /* 0x000f280000300800 */
[----:B------:R1:W-:Y:S04]  /*50330*/  STL [R1+0x3cc], R17 ;  /* 0x0003cc1101007387 */ /* 0x0003e80000100800 */
[----:B------:R1:W-:Y:S01]  /*50340*/  LDGSTS.E [R6+0x1c00], desc[UR22][R4.64], P2 ;  /* 0x01c0000004067fae */ /* 0x0003e200091a1016 */
[----:B---3--:R-:W-:Y:S01]  /*50350*/  IMAD.X R18, R18, 0x1, R135, P4 ;  /* 0x0000000112127824 */ /* 0x008fe200020e0687 */
[----:B------:R-:W-:-:S04]  /*50360*/  IADD3.X R9, PT, PT, R9, R135, RZ, P5, !PT ;  /* 0x0000008709097210 */ /* 0x000fc80002ffe4ff */
[----:B------:R3:W-:Y:S04]  /*50370*/  STL [R1+0x3c8], R18 ;  /* 0x0003c81201007387 */ /* 0x0007e80000100800 */
[----:B------:R3:W-:Y:S01]  /*50380*/  STL [R1+0x40c], R7 ;  /* 0x00040c0701007387 */ /* 0x0007e20000100800 */
[----:B-1----:R-:W-:-:S03]  /*50390*/  IMAD.MOV.U32 R4, RZ, RZ, R17 ;  /* 0x000000ffff047224 */ /* 0x002fc600078e0011 */
[----:B------:R-:W4:Y:S01]  /*503a0*/  LDL.LU R17, [R1+0x548] ;  /* 0x0005480001117983 */ /* 0x000f220000300800 */
[----:B------:R-:W-:-:S03]  /*503b0*/  IMAD.MOV.U32 R5, RZ, RZ, R18 ;  /* 0x000000ffff057224 */ /* 0x000fc600078e0012 */
[----:B------:R1:W-:Y:S04]  /*503c0*/  STL [R1+0x408], R9 ;  /* 0x0004080901007387 */ /* 0x0003e80000100800 */
[----:B---3--:R-:W3:Y:S04]  /*503d0*/  LDL.LU R18, [R1+0x588] ;  /* 0x0005880001127983 */ /* 0x008ee80000300800 */
[----:B------:R1:W-:Y:S01]  /*503e0*/  LDGSTS.E [R6+0x2000], desc[UR22][R4.64], P2 ;  /* 0x0200000004067fae */ /* 0x0003e200091a1016 */
[-C--:B-----5:R-:W-:Y:S01]  /*503f0*/  IADD3 R10, P4, PT, R10, R134.reuse, RZ ;  /* 0x000000860a0a7210 */ /* 0x0a0fe20007f9e0ff */
[----:B-1----:R-:W-:Y:S01]  /*50400*/  IMAD.MOV.U32 R4, RZ, RZ, R7 ;  /* 0x000000ffff047224 */ /* 0x002fe200078e0007 */
[----:B------:R-:W-:Y:S01]  /*50410*/  MOV R5, R9 ;  /* 0x0000000900057202 */ /* 0x000fe20000000f00 */
[----:B------:R-:W5:Y:S04]  /*50420*/  LDL.LU R7, [R1+0x5cc] ;  /* 0x0005cc0001077983 */ /* 0x000f680000300800 */
[----:B------:R-:W5:Y:S01]  /*50430*/  LDL.LU R9, [R1+0x60c] ;  /* 0x00060c0001097983 */ /* 0x000f620000300800 */
[----:B------:R-:W-:-:S03]  /*50440*/  IADD3 R11, P5, PT, R11, R134, RZ ;  /* 0x000000860b0b7210 */ /* 0x000fc60007fbe0ff */
[----:B------:R1:W-:Y:S04]  /*50450*/  STL [R1+0x44c], R10 ;  /* 0x00044c0a01007387 */ /* 0x0003e80000100800 */
[----:B------:R1:W-:Y:S01]  /*50460*/  LDGSTS.E [R6+0x2400], desc[UR22][R4.64], P2 ;  /* 0x0240000004067fae */ /* 0x0003e200091a1016 */
[--C-:B------:R-:W-:Y:S02]  /*50470*/  IMAD.X R16, R16, 0x1, R135.reuse, P4 ;  /* 0x0000000110107824 */ /* 0x100fe400020e0687 */
[----:B------:R-:W-:-:S03]  /*50480*/  IMAD.X R12, R12, 0x1, R135, P5 ;  /* 0x000000010c0c7824 */ /* 0x000fc600028e0687 */
[----:B------:R1:W-:Y:S02]  /*50490*/  STL [R1+0x448], R16 ;  /* 0x0004481001007387 */ /* 0x0003e40000100800 */
[----:B-1----:R-:W-:Y:S02]  /*504a0*/  IMAD.MOV.U32 R4, RZ, RZ, R10 ;  /* 0x000000ffff047224 */ /* 0x002fe400078e000a */
[----:B------:R1:W-:Y:S01]  /*504b0*/  STL [R1+0x48c], R11 ;  /* 0x00048c0b01007387 */ /* 0x0003e20000100800 */
[----:B------:R-:W-:-:S03]  /*504c0*/  MOV R5, R16 ;  /* 0x0000001000057202 */ /* 0x000fc60000000f00 */
[----:B------:R-:W5:Y:S04]  /*504d0*/  LDL.LU R10, [R1+0x5c8] ;  /* 0x0005c800010a7983 */ /* 0x000f680000300800 */
[----:B------:R1:W-:Y:S04]  /*504e0*/  STL [R1+0x488], R12 ;  /* 0x0004880c01007387 */ /* 0x0003e80000100800 */
[----:B------:R-:W5:Y:S04]  /*504f0*/  LDL.LU R16, [R1+0x608] ;  /* 0x0006080001107983 */ /* 0x000f680000300800 */
[----:B------:R1:W-:Y:S02]  /*50500*/  LDGSTS.E [R6+0x2800], desc[UR22][R4.64], P2 ;  /* 0x0280000004067fae */ /* 0x0003e400091a1016 */
[----:B-1----:R-:W-:-:S02]  /*50510*/  IMAD.MOV.U32 R4, RZ, RZ, R11 ;  /* 0x000000ffff047224 */ /* 0x002fc400078e000b */
[----:B------:R-:W-:Y:S01]  /*50520*/  IMAD.MOV.U32 R5, RZ, RZ, R12 ;  /* 0x000000ffff057224 */ /* 0x000fe200078e000c */
[----:B------:R-:W5:Y:S04]  /*50530*/  LDL.LU R11, [R1+0x64c] ;  /* 0x00064c00010b7983 */ /* 0x000f680000300800 */
[----:B------:R-:W5:Y:S04]  /*50540*/  LDL.LU R12, [R1+0x68c] ;  /* 0x00068c00010c7983 */ /* 0x000f680000300800 */
[----:B------:R1:W-:Y:S01]  /*50550*/  LDGSTS.E [R6+0x2c00], desc[UR22][R4.64], P2 ;  /* 0x02c0000004067fae */ /* 0x0003e200091a1016 */
[----:B------:R-:W-:-:S05]  /*50560*/  IADD3 R14, P4, PT, R14, R134, RZ ;  /* 0x000000860e0e7210 */ /* 0x000fca0007f9e0ff */
[----:B------:R-:W-:Y:S01]  /*50570*/  STL [R1+0x4cc], R14 ;  /* 0x0004cc0e01007387 */ /* 0x000fe20000100800 */
[----:B------:R-:W-:Y:S01]  /*50580*/  IADD3 R19, P5, PT, R19, R134, RZ ;  /* 0x0000008613137210 */ /* 0x000fe20007fbe0ff */
[----:B------:R-:W-:-:S03]  /*50590*/  IMAD.X R15, R15, 0x1, R135, P4 ;  /* 0x000000010f0f7824 */ /* 0x000fc600020e0687 */
[----:B------:R-:W-:Y:S02]  /*505a0*/  IADD3.X R20, PT, PT, R20, R135, RZ, P5, !PT ;  /* 0x0000008714147210 */ /* 0x000fe40002ffe4ff */
[----:B------:R1:W-:Y:S02]  /*505b0*/  STL [R1+0x4c8], R15 ;  /* 0x0004c80f01007387 */ /* 0x0003e40000100800 */
[----:B-1----:R-:W-:Y:S02]  /*505c0*/  IMAD.MOV.U32 R5, RZ, RZ, R15 ;  /* 0x000000ffff057224 */ /* 0x002fe400078e000f */
[----:B------:R-:W-:Y:S01]  /*505d0*/  STL [R1+0x50c], R19 ;  /* 0x00050c1301007387 */ /* 0x000fe20000100800 */
[----:B------:R-:W-:-:S03]  /*505e0*/  IMAD.MOV.U32 R4, RZ, RZ, R14 ;  /* 0x000000ffff047224 */ /* 0x000fc600078e000e */
[----:B------:R-:W5:Y:S04]  /*505f0*/  LDL.LU R15, [R1+0x648] ;  /* 0x00064800010f7983 */ /* 0x000f680000300800 */
[----:B------:R-:W-:Y:S04]  /*50600*/  STL [R1+0x508], R20 ;  /* 0x0005081401007387 */ /* 0x000fe80000100800 */
[----:B------:R-:W5:Y:S01]  /*50610*/  LDL.LU R14, [R1+0x688] ;  /* 0x00068800010e7983 */ /* 0x000f620000300800 */
[----:B--2---:R-:W-:-:S03]  /*50620*/  IADD3 R8, P4, PT, R8, R134, RZ ;  /* 0x0000008608087210 */ /* 0x004fc60007f9e0ff */
[----:B------:R1:W-:Y:S01]  /*50630*/  LDGSTS.E [R6+0x3000], desc[UR22][R4.64], P2 ;  /* 0x0300000004067fae */ /* 0x0003e200091a1016 */
[----:B----4-:R-:W-:-:S03]  /*50640*/  IADD3 R13, P5, PT, R13, R134, RZ ;  /* 0x000000860d0d7210 */ /* 0x010fc60007fbe0ff */
[----:B------:R-:W-:Y:S01]  /*50650*/  STL [R1+0x54c], R8 ;  /* 0x00054c0801007387 */ /* 0x000fe20000100800 */
[----:B-1----:R-:W-:Y:S01]  /*50660*/  IMAD.MOV.U32 R4, RZ, RZ, R19 ;  /* 0x000000ffff047224 */ /* 0x002fe200078e0013 */
[----:B------:R-:W-:-:S05]  /*50670*/  MOV R5, R20 ;  /* 0x0000001400057202 */ /* 0x000fca0000000f00 */
[----:B------:R1:W-:Y:S01]  /*50680*/  LDGSTS.E [R6+0x3400], desc[UR22][R4.64], P2 ;  /* 0x0340000004067fae */ /* 0x0003e200091a1016 */
[----:B------:R-:W-:-:S05]  /*50690*/  IMAD.X R17, R17, 0x1, R135, P4 ;  /* 0x0000000111117824 */ /* 0x000fca00020e0687 */
[----:B------:R2:W-:Y:S01]  /*506a0*/  STL [R1+0x548], R17 ;  /* 0x0005481101007387 */ /* 0x0005e20000100800 */
[----:B-1----:R-:W-:Y:S01]  /*506b0*/  IMAD.MOV.U32 R4, RZ, RZ, R8 ;  /* 0x000000ffff047224 */ /* 0x002fe200078e0008 */
[----:B------:R-:W-:Y:S01]  /*506c0*/  MOV R5, R17 ;  /* 0x0000001100057202 */ /* 0x000fe20000000f00 */
[----:B---3--:R-:W-:Y:S01]  /*506d0*/  IMAD.X R18, R18, 0x1, R135, P5 ;  /* 0x0000000112127824 */ /* 0x008fe200028e0687 */
[----:B------:R-:W-:Y:S04]  /*506e0*/  STL [R1+0x58c], R13 ;  /* 0x00058c0d01007387 */ /* 0x000fe80000100800 */
[----:B------:R1:W-:Y:S04]  /*506f0*/  LDGSTS.E [R6+0x3800], desc[UR22][R4.64], P2 ;  /* 0x0380000004067fae */ /* 0x0003e800091a1016 */
[----:B--2---:R-:W2:Y:S04]  /*50700*/  LDL.LU R17, [R1+0x6cc] ;  /* 0x0006cc0001117983 */ /* 0x004ea80000300800 */
[----:B------:R3:W-:Y:S04]  /*50710*/  STL [R1+0x588], R18 ;  /* 0x0005881201007387 */ /* 0x0007e80000100800 */
[----:B------:R-:W4:Y:S01]  /*50720*/  LDL.LU R8, [R1+0x70c] ;  /* 0x00070c0001087983 */ /* 0x000f220000300800 */
[----:B-1----:R-:W-:-:S03]  /*50730*/  IMAD.MOV.U32 R5, RZ, RZ, R18 ;  /* 0x000000ffff057224 */ /* 0x002fc600078e0012 */
[----:B---3--:R-:W3:Y:S01]  /*50740*/  LDL.LU R18, [R1+0x6c8] ;  /* 0x0006c80001127983 */ /* 0x008ee20000300800 */
[----:B------:R-:W-:-:S03]  /*50750*/  IMAD.MOV.U32 R4, RZ, RZ, R13 ;  /* 0x000000ffff047224 */ /* 0x000fc600078e000d */
[----:B------:R-:W3:Y:S01]  /*50760*/  LDL.LU R13, [R1+0x708] ;  /* 0x00070800010d7983 */ /* 0x000ee20000300800 */
[-C--:B-----5:R-:W-:Y:S02]  /*50770*/  IADD3 R7, P4, PT, R7, R134.reuse, RZ ;  /* 0x0000008607077210 */ /* 0x0a0fe40007f9e0ff */
[----:B------:R-:W-:Y:S01]  /*50780*/  IADD3 R9, P5, PT, R9, R134, RZ ;  /* 0x0000008609097210 */ /* 0x000fe20007fbe0ff */
[----:B------:R1:W-:Y:S04]  /*50790*/  LDGSTS.E [R6+0x3c00], desc[UR22][R4.64], P2 ;  /* 0x03c0000004067fae */ /* 0x0003e800091a1016 */
[----:B------:R-:W-:Y:S01]  /*507a0*/  STL [R1+0x5cc], R7 ;  /* 0x0005cc0701007387 */ /* 0x000fe20000100800 */
[----:B------:R-:W-:Y:S02]  /*507b0*/  IMAD.X R10, R10, 0x1, R135, P4 ;  /* 0x000000010a0a7824 */ /* 0x000fe400020e0687 */
[----:B-1----:R-:W-:-:S02]  /*507c0*/  IMAD.MOV.U32 R4, RZ, RZ, R7 ;  /* 0x000000ffff047224 */ /* 0x002fc400078e0007 */
[----:B------:R-:W-:Y:S01]  /*507d0*/  IMAD.MOV.U32 R5, RZ, RZ, R10 ;  /* 0x000000ffff057224 */ /* 0x000fe200078e000a */
[----:B------:R1:W-:Y:S01]  /*507e0*/  STL [R1+0x5c8], R10 ;  /* 0x0005c80a01007387 */ /* 0x0003e20000100800 */
[----:B------:R-:W-:-:S03]  /*507f0*/  IADD3.X R16, PT, PT, R16, R135, RZ, P5, !PT ;  /* 0x0000008710107210 */ /* 0x000fc60002ffe4ff */
[----:B------:R-:W-:Y:S04]  /*50800*/  STL [R1+0x60c], R9 ;  /* 0x00060c0901007387 */ /* 0x000fe80000100800 */
[----:B------:R5:W-:Y:S04]  /*50810*/  LDGSTS.E [R6+0x4000], desc[UR22][R4.64], P2 ;  /* 0x0400000004067fae */ /* 0x000be800091a1016 */
[----:B-1----:R-:W3:Y:S04]  /*50820*/  LDL.LU R10, [R1+0x74c] ;  /* 0x00074c00010a7983 */ /* 0x002ee80000300800 */
[----:B------:R1:W-:Y:S04]  /*50830*/  STL [R1+0x608], R16 ;  /* 0x0006081001007387 */ /* 0x0003e80000100800 */
[----:B------:R-:W3:Y:S01]  /*50840*/  LDL.LU R7, [R1+0x78c] ;  /* 0x00078c0001077983 */ /* 0x000ee20000300800 */
[----:B-----5:R-:W-:-:S02]  /*50850*/  MOV R5, R16 ;  /* 0x0000001000057202 */ /* 0x020fc40000000f00 */
[-C--:B------:R-:W-:Y:S01]  /*50860*/  IADD3 R11, P4, PT, R11, R134.reuse, RZ ;  /* 0x000000860b0b7210 */ /* 0x080fe20007f9e0ff */
[----:B-1----:R-:W5:Y:S01]  /*50870*/  LDL.LU R16, [R1+0x748] ;  /* 0x0007480001107983 */ /* 0x002f620000300800 */
[----:B------:R-:W-:Y:S01]  /*50880*/  IMAD.MOV.U32 R4, RZ, RZ, R9 ;  /* 0x000000ffff047224 */ /* 0x000fe200078e0009 */
[----:B------:R-:W-:Y:S02]  /*50890*/  IADD3 R12, P5, PT, R12, R134, RZ ;  /* 0x000000860c0c7210 */ /* 0x000fe40007fbe0ff */
[----:B------:R-:W5:Y:S04]  /*508a0*/  LDL.LU R9, [R1+0x788] ;  /* 0x0007880001097983 */ /* 0x000f680000300800 */
[----:B------:R1:W-:Y:S04]  /*508b0*/  LDGSTS.E [R6+0x4400], desc[UR22][R4.64], P2 ;  /* 0x0440000004067fae */ /* 0x0003e800091a1016 */
[----:B------:R1:W-:Y:S02]  /*508c0*/  STL [R1+0x64c], R11 ;  /* 0x00064c0b01007387 */ /* 0x0003e40000100800 */
[----:B-1----:R-:W-:-:S02]  /*508d0*/  IMAD.MOV.U32 R4, RZ, RZ, R11 ;  /* 0x000000ffff047224 */ /* 0x002fc400078e000b */
[----:B------:R-:W-:-:S05]  /*508e0*/  IMAD.X R15, R15, 0x1, R135, P4 ;  /* 0x000000010f0f7824 */ /* 0x000fca00020e0687 */
[----:B------:R-:W-:Y:S01]  /*508f0*/  STL [R1+0x648], R15 ;  /* 0x0006480f01007387 */ /* 0x000fe20000100800 */
[----:B------:R-:W-:Y:S01]  /*50900*/  MOV R5, R15 ;  /* 0x0000000f00057202 */ /* 0x000fe20000000f00 */
[----:B------:R-:W-:Y:S02]  /*50910*/  IMAD.X R14, R14, 0x1, R135, P5 ;  /* 0x000000010e0e7824 */ /* 0x000fe400028e0687 */
[----:B------:R1:W-:Y:S04]  /*50920*/  STL [R1+0x68c], R12 ;  /* 0x00068c0c01007387 */ /* 0x0003e80000100800 */
[----:B------:R-:W5:Y:S04]  /*50930*/  LDL.LU R11, [R1+0x7cc] ;  /* 0x0007cc00010b7983 */ /* 0x000f680000300800 */
[----:B------:R1:W-:Y:S04]  /*50940*/  STL [R1+0x688], R14 ;  /* 0x0006880e01007387 */ /* 0x0003e80000100800 */
[----:B------:R1:W-:Y:S04]  /*50950*/  LDGSTS.E [R6+0x4800], desc[UR22][R4.64], P2 ;  /* 0x0480000004067fae */ /* 0x0003e800091a1016 */
[----:B------:R-:W5:Y:S01]  /*50960*/  LDL.LU R19, [R1+0x80c] ;  /* 0x00080c0001137983 */ /* 0x000f620000300800 */
[----:B-1----:R-:W-:-:S03]  /*50970*/  IMAD.MOV.U32 R4, RZ, RZ, R12 ;  /* 0x000000ffff047224 */ /* 0x002fc600078e000c */
[----:B------:R-:W5:Y:S04]  /*50980*/  LDL.LU R12, [R1+0x7c8] ;  /* 0x0007c800010c7983 */ /* 0x000f680000300800 */
[----:B------:R-:W5:Y:S01]  /*50990*/  LDL.LU R20, [R1+0x808] ;  /* 0x0008080001147983 */ /* 0x000f620000300800 */
[----:B------:R-:W-:-:S03]  /*509a0*/  IMAD.MOV.U32 R5, RZ, RZ, R14 ;  /* 0x000000ffff057224 */ /* 0x000fc600078e000e */
[----:B------:R-:W5:Y:S04]  /*509b0*/  LDL.LU R14, [R1+0x84c] ;  /* 0x00084c00010e7983 */ /* 0x000f680000300800 */
[----:B------:R-:W5:Y:S04]  /*509c0*/  LDL.LU R15, [R1+0x88c] ;  /* 0x00088c00010f7983 */ /* 0x000f680000300800 */
[----:B------:R1:W-:Y:S01]  /*509d0*/  LDGSTS.E [R6+0x4c00], desc[UR22][R4.64], P2 ;  /* 0x04c0000004067fae */ /* 0x0003e200091a1016 */
[----:B--2---:R-:W-:-:S05]  /*509e0*/  IADD3 R17, P4, PT, R17, R134, RZ ;  /* 0x0000008611117210 */ /* 0x004fca0007f9e0ff */
[----:B------:R-:W-:Y:S01]  /*509f0*/  STL [R1+0x6cc], R17 ;  /* 0x0006cc1101007387 */ /* 0x000fe20000100800 */
[----:B----4-:R-:W-:Y:S01]  /*50a00*/  IADD3 R8, P5, PT, R8, R134, RZ ;  /* 0x0000008608087210 */ /* 0x010fe20007fbe0ff */
[----:B---3--:R-:W-:-:S03]  /*50a10*/  IMAD.X R18, R18, 0x1, R135, P4 ;  /* 0x0000000112127824 */ /* 0x008fc600020e0687 */
[----:B------:R-:W-:Y:S02]  /*50a20*/  IADD3.X R13, PT, PT, R13, R135, RZ, P5, !PT ;  /* 0x000000870d0d7210 */ /* 0x000fe40002ffe4ff */
[----:B------:R2:W-:Y:S01]  /*50a30*/  STL [R1+0x6c8], R18 ;  /* 0x0006c81201007387 */ /* 0x0005e20000100800 */
[----:B-1----:R-:W-:-:S03]  /*50a40*/  IMAD.MOV.U32 R5, RZ, RZ, R18 ;  /* 0x000000ffff057224 */ /* 0x002fc600078e0012 */
[----:B------:R1:W-:Y:S01]  /*50a50*/  STL [R1+0x70c], R8 ;  /* 0x00070c0801007387 */ /* 0x0003e20000100800 */
[----:B------:R-:W-:-:S03]  /*50a60*/  IMAD.MOV.U32 R4, RZ, RZ, R17 ;  /* 0x000000ffff047224 */ /* 0x000fc600078e0011 */
[----:B--2---:R-:W2:Y:S04]  /*50a70*/  LDL.LU R18, [R1+0x848] ;  /* 0x0008480001127983 */ /* 0x004ea80000300800 */
[----:B------:R3:W-:Y:S04]  /*50a80*/  STL [R1+0x708], R13 ;  /* 0x0007080d01007387 */ /* 0x0007e80000100800 */
[----:B------:R-:W4:Y:S04]  /*50a90*/  LDL.LU R17, [R1+0x888] ;  /* 0x0008880001117983 */ /* 0x000f280000300800 */
[----:B------:R1:W-:Y:S01]  /*50aa0*/  LDGSTS.E [R6+0x5000], desc[UR22][R4.64], P2 ;  /* 0x0500000004067fae */ /* 0x0003e200091a1016 */
[-C--:B------:R-:W-:Y:S01]  /*50ab0*/  IADD3 R10, P4, PT, R10, R134.reuse, RZ ;  /* 0x000000860a0a7210 */ /* 0x080fe20007f9e0ff */
[----:B-1----:R-:W-:Y:S01]  /*50ac0*/  IMAD.MOV.U32 R4, RZ, RZ, R8 ;  /* 0x000000ffff047224 */ /* 0x002fe200078e0008 */
[----:B------:R-:W-:Y:S01]  /*50ad0*/  MOV R5, R13 ;  /* 0x0000000d00057202 */ /* 0x000fe20000000f00 */
[----:B------:R-:W4:Y:S04]  /*50ae0*/  LDL.LU R8, [R1+0x8cc] ;  /* 0x0008cc0001087983 */ /* 0x000f280000300800 */
[----:B---3--:R-:W3:Y:S01]  /*50af0*/  LDL.LU R13, [R1+0x90c] ;  /* 0x00090c00010d7983 */ /* 0x008ee20000300800 */
[----:B------:R-:W-:Y:S01]  /*50b00*/  IADD3 R7, P5, PT, R7, R134, RZ ;  /* 0x0000008607077210 */ /* 0x000fe20007fbe0ff */
[----:B-----5:R-:W-:-:S02]  /*50b10*/  IMAD.X R16, R16, 0x1, R135, P4 ;  /* 0x0000000110107824 */ /* 0x020fc400020e0687 */
[----:B------:R1:W-:Y:S02]  /*50b20*/  STL [R1+0x74c], R10 ;  /* 0x00074c0a01007387 */ /* 0x0003e40000100800 */
[----:B------:R-:W-:Y:S02]  /*50b30*/  IMAD.X R9, R9, 0x1, R135, P5 ;  /* 0x0000000109097824 */ /* 0x000fe400028e0687 */
[----:B------:R5:W-:Y:S04]  /*50b40*/  LDGSTS.E [R6+0x5400], desc[UR22][R4.64], P2 ;  /* 0x0540000004067fae */ /* 0x000be800091a1016 */
[----:B------:R1:W-:Y:S04]  /*50b50*/  STL [R1+0x748], R16 ;  /* 0x0007481001007387 */ /* 0x0003e80000100800 */
[----:B------:R-:W-:Y:S01]  /*50b60*/  STL [R1+0x78c], R7 ;  /* 0x00078c0701007387 */ /* 0x000fe20000100800 */
[----:B-----5:R-:W-:-:S03]  /*50b70*/  IMAD.MOV.U32 R4, RZ, RZ, R10 ;  /* 0x000000ffff047224 */ /* 0x020fc600078e000a */
[----:B-1----:R-:W5:Y:S01]  /*50b80*/  LDL.LU R10, [R1+0x8c8] ;  /* 0x0008c800010a7983 */ /* 0x002f620000300800 */
[----:B------:R-:W-:-:S03]  /*50b90*/  MOV R5, R16 ;  /* 0x0000001000057202 */ /* 0x000fc60000000f00 */
[----:B------:R1:W-:Y:S04]  /*50ba0*/  STL [R1+0x788], R9 ;  /* 0x0007880901007387 */ /* 0x0003e80000100800 */
[----:B------:R-:W5:Y:S04]  /*50bb0*/  LDL.LU R16, [R1+0x908] ;  /* 0x0009080001107983 */ /* 0x000f680000300800 */
[----:B------:R1:W-:Y:S02]  /*50bc0*/  LDGSTS.E [R6+0x5800], desc[UR22][R4.64], P2 ;  /* 0x0580000004067fae */ /* 0x0003e400091a1016 */
[----:B-1----:R-:W-:-:S02]  /*50bd0*/  IMAD.MOV.U32 R4, RZ, RZ, R7 ;  /* 0x000000ffff047224 */ /* 0x002fc400078e0007 */
[----:B------:R-:W-:Y:S02]  /*50be0*/  IMAD.MOV.U32 R5, RZ, RZ, R9 ;  /* 0x000000ffff057224 */ /* 0x000fe400078e0009 */
        /* <DEDUP_REMOVED lines=15> */
[----:B------:R-:W-:-:S03]  /*50ce0*/  IADD3 R14, P4, PT, R14, R134, RZ ;  /* 0x000000860e0e7210 */ /* 0x000fc60007f9e0ff */
[----:B------:R1:W-:Y:S01]  /*50cf0*/  LDGSTS.E [R6+0x6000], desc[UR22][R4.64], P2 ;  /* 0x0600000004067fae */ /* 0x0003e200091a1016 */
[----:B------:R-:W-:-:S03]  /*50d00*/  IADD3 R15, P5, PT, R15, R134, RZ ;  /* 0x000000860f0f7210 */ /* 0x000fc60007fbe0ff */
[----:B------:R2:W-:Y:S01]  /*50d10*/  STL [R1+0x84c], R14 ;  /* 0x00084c0e01007387 */ /* 0x0005e20000100800 */
[----:B-1----:R-:W-:Y:S01]  /*50d20*/  IMAD.MOV.U32 R4, RZ, RZ, R19 ;  /* 0x000000ffff047224 */ /* 0x002fe200078e0013 */
[----:B------:R-:W-:-:S05]  /*50d30*/  MOV R5, R20 ;  /* 0x0000001400057202 */ /* 0x000fca0000000f00 */
[----:B------:R1:W-:Y:S01]  /*50d40*/  LDGSTS.E [R6+0x6400], desc[UR22][R4.64], P2 ;  /* 0x0640000004067fae */ /* 0x0003e200091a1016 */
[----:B--2---:R-:W-:-:S05]  /*50d50*/  IMAD.X R18, R18, 0x1, R135, P4 ;  /* 0x0000000112127824 */ /* 0x004fca00020e0687 */
[----:B------:R-:W-:Y:S01]  /*50d60*/  STL [R1+0x848], R18 ;  /* 0x0008481201007387 */ /* 0x000fe20000100800 */
[----:B----4-:R-:W-:-:S03]  /*50d70*/  IMAD.X R17, R17, 0x1, R135, P5 ;  /* 0x0000000111117824 */ /* 0x010fc600028e0687 */
[----:B------:R2:W-:Y:S01]  /*50d80*/  STL [R1+0x88c], R15 ;  /* 0x00088c0f01007387 */ /* 0x0005e20000100800 */
[----:B-1----:R-:W-:Y:S01]  /*50d90*/  IMAD.MOV.U32 R4, RZ, RZ, R14 ;  /* 0x000000ffff047224 */ /* 0x002fe200078e000e */
[----:B------:R-:W-:Y:S02]  /*50da0*/  MOV R5, R18 ;  /* 0x0000001200057202 */ /* 0x000fe40000000f00 */
[----:B------:R-:W4:Y:S04]  /*50db0*/  LDL.LU R14, [R1+0x1d4] ;  /* 0x0001d400010e7983 */ /* 0x000f280000300800 */
[----:B------:R-:W-:Y:S04]  /*50dc0*/  STL [R1+0x888], R17 ;  /* 0x0008881101007387 */ /* 0x000fe80000100800 */
[----:B------:R1:W-:Y:S04]  /*50dd0*/  LDGSTS.E [R6+0x6800], desc[UR22][R4.64], P2 ;  /* 0x0680000004067fae */ /* 0x0003e800091a1016 */
[----:B------:R-:W4:Y:S01]  /*50de0*/  LDL.LU R19, [R1+0x214] ;  /* 0x0002140001137983 */ /* 0x000f220000300800 */
[----:B-1----:R-:W-:-:S03]  /*50df0*/  IMAD.MOV.U32 R4, RZ, RZ, R15 ;  /* 0x000000ffff047224 */ /* 0x002fc600078e000f */
[----:B--2---:R-:W2:Y:S01]  /*50e00*/  LDL.LU R15, [R1+0x1d0] ;  /* 0x0001d000010f7983 */ /* 0x004ea20000300800 */
[-C--:B------:R-:W-:Y:S01]  /*50e10*/  IADD3 R8, P4, PT, R8, R134.reuse, RZ ;  /* 0x0000008608087210 */ /* 0x080fe20007f9e0ff */
[----:B------:R-:W-:Y:S01]  /*50e20*/  IMAD.MOV.U32 R5, RZ, RZ, R17 ;  /* 0x000000ffff057224 */ /* 0x000fe200078e0011 */
[----:B---3--:R-:W-:Y:S01]  /*50e30*/  IADD3 R13, P5, PT, R13, R134, RZ ;  /* 0x000000860d0d7210 */ /* 0x008fe20007fbe0ff */
[----:B------:R-:W3:Y:S04]  /*50e40*/  LDL.LU R20, [R1+0x210] ;  /* 0x0002100001147983 */ /* 0x000ee80000300800 */
[----:B------:R1:W-:Y:S04]  /*50e50*/  STL [R1+0x8cc], R8 ;  /* 0x0008cc0801007387 */ /* 0x0003e80000100800 */
[----:B------:R1:W-:Y:S01]  /*50e60*/  LDGSTS.E [R6+0x6c00], desc[UR22][R4.64], P2 ;  /* 0x06c0000004067fae */ /* 0x0003e200091a1016 */
[----:B-----5:R-:W-:-:S02]  /*50e70*/  IMAD.X R10, R10, 0x1, R135, P4 ;  /* 0x000000010a0a7824 */ /* 0x020fc400020e0687 */
[----:B-1----:R-:W-:-:S03]  /*50e80*/  IMAD.MOV.U32 R4, RZ, RZ, R8 ;  /* 0x000000ffff047224 */ /* 0x002fc600078e0008 */
[----:B------:R1:W-:Y:S01]  /*50e90*/  STL [R1+0x8c8], R10 ;  /* 0x0008c80a01007387 */ /* 0x0003e20000100800 */
[----:B------:R-:W-:-:S03]  /*50ea0*/  IADD3.X R16, PT, PT, R16, R135, RZ, P5, !PT ;  /* 0x0000008710107210 */ /* 0x000fc60002ffe4ff */
[----:B------:R-:W-:Y:S01]  /*50eb0*/  STL [R1+0x90c], R13 ;  /* 0x00090c0d01007387 */ /* 0x000fe20000100800 */
[----:B------:R-:W-:-:S03]  /*50ec0*/  IMAD.MOV.U32 R5, RZ, RZ, R10 ;  /* 0x000000ffff057224 */ /* 0x000fc600078e000a */
[----:B------:R-:W5:Y:S04]  /*50ed0*/  LDL.LU R8, [R1+0x254] ;  /* 0x0002540001087983 */ /* 0x000f680000300800 */
[----:B------:R-:W-:Y:S04]  /*50ee0*/  STL [R1+0x908], R16 ;  /* 0x0009081001007387 */ /* 0x000fe80000100800 */
[----:B-1----:R-:W5:Y:S04]  /*50ef0*/  LDL.LU R10, [R1+0x294] ;  /* 0x00029400010a7983 */ /* 0x002f680000300800 */
[----:B------:R-:W5:Y:S01]  /*50f00*/  LDL.LU R17, [R1+0x250] ;  /* 0x0002500001117983 */ /* 0x000f620000300800 */
[----:B------:R-:W-:-:S03]  /*50f10*/  IADD3 R9, P4, PT, R9, R134, RZ ;  /* 0x0000008609097210 */ /* 0x000fc60007f9e0ff */
[----:B------:R1:W-:Y:S01]  /*50f20*/  LDGSTS.E [R6+0x7000], desc[UR22][R4.64], P2 ;  /* 0x0700000004067fae */ /* 0x0003e200091a1016 */
[----:B------:R-:W-:-:S03]  /*50f30*/  IADD3 R7, P5, PT, R7, R134, RZ ;  /* 0x0000008607077210 */ /* 0x000fc60007fbe0ff */
[----:B------:R-:W5:Y:S01]  /*50f40*/  LDL.LU R18, [R1+0x290] ;  /* 0x0002900001127983 */ /* 0x000f620000300800 */
[----:B-1----:R-:W-:Y:S01]  /*50f50*/  IMAD.MOV.U32 R4, RZ, RZ, R13 ;  /* 0x000000ffff047224 */ /* 0x002fe200078e000d */
[----:B------:R-:W-:Y:S02]  /*50f60*/  MOV R5, R16 ;  /* 0x0000001000057202 */ /* 0x000fe40000000f00 */
[----:B------:R1:W-:Y:S04]  /*50f70*/  STL [R1+0x94c], R9 ;  /* 0x00094c0901007387 */ /* 0x0003e80000100800 */
[----:B------:R1:W-:Y:S02]  /*50f80*/  LDGSTS.E [R6+0x7400], desc[UR22][R4.64], P2 ;  /* 0x0740000004067fae */ /* 0x0003e400091a1016 */
[----:B-1----:R-:W-:-:S02]  /*50f90*/  IMAD.MOV.U32 R4, RZ, RZ, R9 ;  /* 0x000000ffff047224 */ /* 0x002fc400078e0009 */
[----:B------:R-:W-:-:S05]  /*50fa0*/  IMAD.X R12, R12, 0x1, R135, P4 ;  /* 0x000000010c0c7824 */ /* 0x000fca00020e0687 */
[----:B------:R-:W-:Y:S01]  /*50fb0*/  MOV R5, R12 ;  /* 0x0000000c00057202 */ /* 0x000fe20000000f00 */
[----:B------:R1:W-:Y:S01]  /*50fc0*/  STL [R1+0x948], R12 ;  /* 0x0009480c01007387 */ /* 0x0003e20000100800 */
[----:B------:R-:W-:-:S03]  /*50fd0*/  IMAD.X R11, R11, 0x1, R135, P5 ;  /* 0x000000010b0b7824 */ /* 0x000fc600028e0687 */
[----:B------:R-:W-:Y:S04]  /*50fe0*/  STL [R1+0x98c], R7 ;  /* 0x00098c0701007387 */ /* 0x000fe80000100800 */
[----:B------:R-:W5:Y:S04]  /*50ff0*/  LDL.LU R9, [R1+0x2d4] ;  /* 0x0002d40001097983 */ /* 0x000f680000300800 */
[----:B------:R1:W-:Y:S04]  /*51000*/  STL [R1+0x988], R11 ;  /* 0x0009880b01007387 */ /* 0x0003e80000100800 */
[----:B------:R1:W-:Y:S04]  /*51010*/  LDGSTS.E [R6+0x7800], desc[UR22][R4.64], P2 ;  /* 0x0780000004067fae */ /* 0x0003e800091a1016 */
[----:B-1----:R-:W5:Y:S01]  /*51020*/  LDL.LU R12, [R1+0x314] ;  /* 0x00031400010c7983 */ /* 0x002f620000300800 */
[----:B------:R-:W-:-:S03]  /*51030*/  IMAD.MOV.U32 R5, RZ, RZ, R11 ;  /* 0x000000ffff057224 */ /* 0x000fc600078e000b */
[----:B------:R-:W5:Y:S04]  /*51040*/  LDL.LU R11, [R1+0x2d0] ;  /* 0x0002d000010b7983 */ /* 0x000f680000300800 */
[----:B------:R-:W5:Y:S01]  /*51050*/  LDL.LU R16, [R1+0x310] ;  /* 0x0003100001107983 */ /* 0x000f620000300800 */
[----:B------:R-:W-:-:S03]  /*51060*/  IMAD.MOV.U32 R4, RZ, RZ, R7 ;  /* 0x000000ffff047224 */ /* 0x000fc600078e0007 */
[----:B------:R-:W5:Y:S01]  /*51070*/  LDL.LU R13, [R1+0x354] ;  /* 0x00035400010d7983 */ /* 0x000f620000300800 */
[----:B----4-:R-:W-:-:S03]  /*51080*/  IADD3 R14, P4, PT, R14, R134, RZ ;  /* 0x000000860e0e7210 */ /* 0x010fc60007f9e0ff */
[----:B------:R-:W4:Y:S04]  /*51090*/  LDL.LU R7, [R1+0x394] ;  /* 0x0003940001077983 */ /* 0x000f280000300800 */
[----:B------:R-:W-:Y:S04]  /*510a0*/  STL [R1+0x1d4], R14 ;  /* 0x0001d40e01007387 */ /* 0x000fe80000100800 */
[----:B------:R1:W-:Y:S01]  /*510b0*/  LDGSTS.E [R6+0x7c00], desc[UR22][R4.64], P2 ;  /* 0x07c0000004067fae */ /* 0x0003e200091a1016 */
[----:B------:R-:W-:-:S05]  /*510c0*/  IADD3 R19, P5, PT, R19, R134, RZ ;  /* 0x0000008613137210 */ /* 0x000fca0007fbe0ff */
[----:B------:R-:W-:Y:S01]  /*510d0*/  STL [R1+0x214], R19 ;  /* 0x0002141301007387 */ /* 0x000fe20000100800 */
[----:B--2---:R-:W-:-:S04]  /*510e0*/  IMAD.X R15, R15, 0x1, R135, P4 ;  /* 0x000000010f0f7824 */ /* 0x004fc800020e0687 */
[----:B-1----:R-:W-:Y:S01]  /*510f0*/  IMAD.MOV.U32 R5, RZ, RZ, R15 ;  /* 0x000000ffff057224 */ /* 0x002fe200078e000f */
[----:B------:R1:W-:Y:S01]  /*51100*/  STL [R1+0x1d0], R15 ;  /* 0x0001d00f01007387 */ /* 0x0003e20000100800 */
[----:B------:R-:W-:-:S03]  /*51110*/  IMAD.MOV.U32 R4, RZ, RZ, R14 ;  /* 0x000000ffff047224 */ /* 0x000fc600078e000e */
[----:B-1----:R-:W2:Y:S04]  /*51120*/  LDL.LU R15, [R1+0x350] ;  /* 0x00035000010f7983 */ /* 0x002ea80000300800 */
[----:B------:R-:W2:Y:S01]  /*51130*/  LDL.LU R14, [R1+0x390] ;  /* 0x00039000010e7983 */ /* 0x000ea20000300800 */
[----:B------:R-:W-:Y:S01]  /*51140*/  LOP3.LUT R6, R132, 0x10, RZ, 0x3c, !PT ;  /* 0x0000001084067812 */ /* 0x000fe200078e3cff */
[----:B---3--:R-:W-:-:S03]  /*51150*/  IMAD.X R20, R20, 0x1, R135, P5 ;  /* 0x0000000114147824 */ /* 0x008fc600028e0687 */
[----:B------:R-:W-:-:S05]  /*51160*/  IADD3 R6, PT, PT, R6, UR5, RZ ;  /* 0x0000000506067c10 */ /* 0x000fca000fffe0ff */
[----:B------:R1:W-:Y:S01]  /*51170*/  LDGSTS.E [R6+0x80], desc[UR22][R4.64], P2 ;  /* 0x0008000004067fae */ /* 0x0003e200091a1016 */
[-C--:B-----5:R-:W-:Y:S02]  /*51180*/  IADD3 R8, P4, PT, R8, R134.reuse, RZ ;  /* 0x0000008608087210 */ /* 0x0a0fe40007f9e0ff */
[----:B-1----:R-:W-:Y:S01]  /*51190*/  MOV R4, R19 ;  /* 0x0000001300047202 */ /* 0x002fe20000000f00 */
[----:B------:R-:W-:Y:S01]  /*511a0*/  IMAD.MOV.U32 R5, RZ, RZ, R20 ;  /* 0x000000ffff057224 */ /* 0x000fe200078e0014 */
[----:B------:R-:W-:Y:S01]  /*511b0*/  IADD3 R10, P5, PT, R10, R134, RZ ;  /* 0x000000860a0a7210 */ /* 0x000fe20007fbe0ff */
[----:B------:R-:W-:Y:S01]  /*511c0*/  STL [R1+0x210], R20 ;  /* 0x0002101401007387 */ /* 0x000fe20000100800 */
[----:B------:R-:W-:-:S03]  /*511d0*/  IMAD.X R17, R17, 0x1, R135, P4 ;  /* 0x0000000111117824 */ /* 0x000fc600020e0687 */
[----:B------:R1:W-:Y:S04]  /*511e0*/  LDGSTS.E [R6+0x480], desc[UR22][R4.64], P2 ;  /* 0x0048000004067fae */ /* 0x0003e800091a1016 */
[----:B------:R-:W-:Y:S01]  /*511f0*/  STL [R1+0x254], R8 ;  /* 0x0002540801007387 */ /* 0x000fe20000100800 */
[----:B------:R-:W-:-:S03]  /*51200*/  IMAD.X R18, R18, 0x1, R135, P5 ;  /* 0x0000000112127824 */ /* 0x000fc600028e0687 */
[----:B------:R3:W-:Y:S01]  /*51210*/  STL [R1+0x250], R17 ;  /* 0x0002501101007387 */ /* 0x0007e20000100800 */
[----:B-1----:R-:W-:Y:S01]  /*51220*/  MOV R4, R8 ;  /* 0x0000000800047202 */ /* 0x002fe20000000f00 */
[----:B------:R-:W-:Y:S02]  /*51230*/  IMAD.MOV.U32 R5, RZ, RZ, R17 ;  /* 0x000000ffff057224 */ /* 0x000fe400078e0011 */
[----:B------:R-:W-:Y:S04]  /*51240*/  STL [R1+0x294], R10 ;  /* 0x0002940a01007387 */ /* 0x000fe80000100800 */
[----:B---3--:R-:W3:Y:S04]  /*51250*/  LDL.LU R17, [R1+0x3d4] ;  /* 0x0003d40001117983 */ /* 0x008ee80000300800 */
[----:B------:R1:W-:Y:S04]  /*51260*/  STL [R1+0x290], R18 ;  /* 0x0002901201007387 */ /* 0x0003e80000100800 */
[----:B------:R5:W-:Y:S04]  /*51270*/  LDGSTS.E [R6+0x880], desc[UR22][R4.64], P2 ;  /* 0x0088000004067fae */ /* 0x000be800091a1016 */
[----:B------:R-:W3:Y:S01]  /*51280*/  LDL.LU R8, [R1+0x414] ;  /* 0x0004140001087983 */ /* 0x000ee20000300800 */
[----:B-----5:R-:W-:-:S03]  /*51290*/  IMAD.MOV.U32 R5, RZ, RZ, R18 ;  /* 0x000000ffff057224 */ /* 0x020fc600078e0012 */
[----:B-1----:R-:W5:Y:S01]  /*512a0*/  LDL.LU R18, [R1+0x3d0] ;  /* 0x0003d00001127983 */ /* 0x002f620000300800 */
[----:B------:R-:W-:-:S03]  /*512b0*/  IMAD.MOV.U32 R4, RZ, RZ, R10 ;  /* 0x000000ffff047224 */ /* 0x000fc600078e000a */
[----:B------:R-:W5:Y:S04]  /*512c0*/  LDL.LU R10, [R1+0x410] ;  /* 0x00041000010a7983 */ /* 0x000f680000300800 */
[----:B------:R1:W-:Y:S01]  /*512d0*/  LDGSTS.E [R6+0xc80], desc[UR22][R4.64], P2 ;  /* 0x00c8000004067fae */ /* 0x0003e200091a1016 */
[----:B------:R-:W-:-:S05]  /*512e0*/  IADD3 R9, P4, PT, R9, R134, RZ ;  /* 0x0000008609097210 */ /* 0x000fca0007f9e0ff */
[----:B------:R4:W-:Y:S01]  /*512f0*/  STL [R1+0x2d4], R9 ;  /* 0x0002d40901007387 */ /* 0x0009e20000100800 */
[----:B-1----:R-:W-:Y:S01]  /*51300*/  IMAD.MOV.U32 R4, RZ, RZ, R9 ;  /* 0x000000ffff047224 */ /* 0x002fe200078e0009 */
[----:B------:R-:W-:Y:S02]  /*51310*/  IADD3 R12, P5, PT, R12, R134, RZ ;  /* 0x000000860c0c7210 */ /* 0x000fe40007fbe0ff */
[----:B------:R-:W-:-:S03]  /*51320*/  IADD3.X R11, PT, PT, R11, R135, RZ, P4, !PT ;  /* 0x000000870b0b7210 */ /* 0x000fc600027fe4ff */
[----:B------:R-:W-:Y:S02]  /*51330*/  IMAD.X R16, R16, 0x1, R135, P5 ;  /* 0x0000000110107824 */ /* 0x000fe400028e0687 */
[----:B------:R1:W-:Y:S01]  /*51340*/  STL [R1+0x2d0], R11 ;  /* 0x0002d00b01007387 */ /* 0x0003e20000100800 */
[----:B------:R-:W-:-:S03]  /*51350*/  IMAD.MOV.U32 R5, RZ, RZ, R11 ;  /* 0x000000ffff057224 */ /* 0x000fc600078e000b */
[----:B------:R-:W-:Y:S04]  /*51360*/  STL [R1+0x314], R12 ;  /* 0x0003140c01007387 */ /* 0x000fe80000100800 */
[----:B----4-:R-:W4:Y:S04]  /*51370*/  LDL.LU R9, [R1+0x454] ;  /* 0x0004540001097983 */ /* 0x010f280000300800 */
[----:B------:R1:W-:Y:S04]  /*51380*/  STL [R1+0x310], R16 ;  /* 0x0003101001007387 */ /* 0x0003e80000100800 */
[----:B------:R1:W-:Y:S04]  /*51390*/  LDGSTS.E [R6+0x1080], desc[UR22][R4.64], P2 ;  /* 0x0108000004067fae */ /* 0x0003e800091a1016 */
[----:B-1----:R-:W4:Y:S01]  /*513a0*/  LDL.LU R11, [R1+0x494] ;  /* 0x00049400010b7983 */ /* 0x002f220000300800 */
[----:B------:R-:W-:Y:S01]  /*513b0*/  IADD3 R13, P4, PT, R13, R134, RZ ;  /* 0x000000860d0d7210 */ /* 0x000fe20007f9e0ff */
[----:B------:R-:W-:-:S02]  /*513c0*/  IMAD.MOV.U32 R5, RZ, RZ, R16 ;  /* 0x000000ffff057224 */ /* 0x000fc400078e0010 */
[----:B------:R-:W4:Y:S01]  /*513d0*/  LDL.LU R16, [R1+0x450] ;  /* 0x0004500001107983 */ /* 0x000f220000300800 */
[----:B------:R-:W-:-:S03]  /*513e0*/  MOV R4, R12 ;  /* 0x0000000c00047202 */ /* 0x000fc60000000f00 */
[----:B------:R-:W4:Y:S01]  /*513f0*/  LDL.LU R12, [R1+0x490] ;  /* 0x00049000010c7983 */ /* 0x000f220000300800 */
[----:B------:R-:W-:Y:S01]  /*51400*/  IADD3 R7, P5, PT, R7, R134, RZ ;  /* 0x0000008607077210 */ /* 0x000fe20007fbe0ff */
[--C-:B--2---:R-:W-:Y:S02]  /*51410*/  IMAD.X R15, R15, 0x1, R135.reuse, P4 ;  /* 0x000000010f0f7824 */ /* 0x104fe400020e0687 */
[----:B------:R1:W-:Y:S02]  /*51420*/  STL [R1+0x354], R13 ;  /* 0x0003540d01007387 */ /* 0x0003e40000100800 */
[----:B------:R-:W-:Y:S02]  /*51430*/  IMAD.X R14, R14, 0x1, R135, P5 ;  /* 0x000000010e0e7824 */ /* 0x000fe400028e0687 */
[----:B------:R2:W-:Y:S04]  /*51440*/  LDGSTS.E [R6+0x1480], desc[UR22][R4.64], P2 ;  /* 0x0148000004067fae */ /* 0x0005e800091a1016 */
[----:B------:R1:W-:Y:S04]  /*51450*/  STL [R1+0x350], R15 ;  /* 0x0003500f01007387 */ /* 0x0003e80000100800 */
[----:B------:R3:W-:Y:S01]  /*51460*/  STL [R1+0x394], R7 ;  /* 0x0003940701007387 */ /* 0x0007e20000100800 */
[----:B--2---:R-:W-:-:S03]  /*51470*/  MOV R4, R13 ;  /* 0x0000000d00047202 */ /* 0x004fc60000000f00 */
[----:B-1----:R-:W2:Y:S01]  /*51480*/  LDL.LU R13, [R1+0x4d4] ;  /* 0x0004d400010d7983 */ /* 0x002ea20000300800 */
[----:B------:R-:W-:-:S03]  /*51490*/  IMAD.MOV.U32 R5, RZ, RZ, R15 ;  /* 0x000000ffff057224 */ /* 0x000fc600078e000f */
[----:B------:R1:W-:Y:S04]  /*514a0*/  STL [R1+0x390], R14 ;  /* 0x0003900e01007387 */ /* 0x0003e80000100800 */
[----:B------:R-:W2:Y:S04]  /*514b0*/  LDL.LU R19, [R1+0x514] ;  /* 0x0005140001137983 */ /* 0x000ea80000300800 */
[----:B------:R-:W2:Y:S04]  /*514c0*/  LDL.LU R15, [R1+0x4d0] ;  /* 0x0004d000010f7983 */ /* 0x000ea80000300800 */
[----:B------:R-:W2:Y:S04]  /*514d0*/  LDL.LU R20, [R1+0x510] ;  /* 0x0005100001147983 */ /* 0x000ea80000300800 */
[----:B------:R1:W-:Y:S01]  /*514e0*/  LDGSTS.E [R6+0x1880], desc[UR22][R4.64], P2 ;  /* 0x0188000004067fae */ /* 0x0003e200091a1016 */
[----:B---3--:R-:W-:Y:S01]  /*514f0*/  IADD3 R17, P4, PT, R17, R134, RZ ;  /* 0x0000008611117210 */ /* 0x008fe20007f9e0ff */
[----:B-1----:R-:W-:-:S02]  /*51500*/  IMAD.MOV.U32 R4, RZ, RZ, R7 ;  /* 0x000000ffff047224 */ /* 0x002fc400078e0007 */
[----:B------:R-:W-:Y:S01]  /*51510*/  IMAD.MOV.U32 R5, RZ, RZ, R14 ;  /* 0x000000ffff057224 */ /* 0x000fe200078e000e */
[----:B------:R-:W3:Y:S04]  /*51520*/  LDL.LU R7, [R1+0x554] ;  /* 0x0005540001077983 */ /* 0x000ee80000300800 */
[----:B------:R-:W3:Y:S01]  /*51530*/  LDL.LU R14, [R1+0x594] ;  /* 0x00059400010e7983 */ /* 0x000ee20000300800 */
[----:B------:R-:W-:-:S03]  /*51540*/  IADD3 R8, P5, PT, R8, R134, RZ ;  /* 0x0000008608087210 */ /* 0x000fc60007fbe0ff */
[----:B------:R1:W-:Y:S04]  /*51550*/  STL [R1+0x3d4], R17 ;  /* 0x0003d41101007387 */ /* 0x0003e80000100800 */
[----:B------:R1:W-:Y:S01]  /*51560*/  LDGSTS.E [R6+0x1c80], desc[UR22][R4.64], P2 ;  /* 0x01c8000004067fae */ /* 0x0003e200091a1016 */
[----:B-----5:R-:W-:Y:S01]  /*51570*/  IADD3.X R18, PT, PT, R18, R135, RZ, P4, !PT ;  /* 0x0000008712127210 */ /* 0x020fe200027fe4ff */
[----:B------:R-:W-:-:S04]  /*51580*/  IMAD.X R10, R10, 0x1, R135, P5 ;  /* 0x000000010a0a7824 */ /* 0x000fc800028e0687 */
[----:B------:R5:W-:Y:S01]  /*51590*/  STL [R1+0x3d0], R18 ;  /* 0x0003d01201007387 */ /* 0x000be20000100800 */
[----:B-1----:R-:W-:-:S03]  /*515a0*/  IMAD.MOV.U32 R4, RZ, RZ, R17 ;  /* 0x000000ffff047224 */ /* 0x002fc600078e0011 */
[----:B------:R1:W-:Y:S01]  /*515b0*/  STL [R1+0x414], R8 ;  /* 0x0004140801007387 */ /* 0x0003e20000100800 */
[----:B------:R-:W-:-:S03]  /*515c0*/  IMAD.MOV.U32 R5, RZ, RZ, R18 ;  /* 0x000000ffff057224 */ /* 0x000fc600078e0012 */
[----:B------:R-:W3:Y:S04]  /*515d0*/  LDL.LU R17, [R1+0x550] ;  /* 0x0005500001117983 */ /* 0x000ee80000300800 */
[----:B------:R1:W-:Y:S04]  /*515e0*/  STL [R1+0x410], R10 ;  /* 0x0004100a01007387 */ /* 0x0003e80000100800 */
[----:B-----5:R-:W5:Y:S04]  /*515f0*/  LDL.LU R18, [R1+0x590] ;  /* 0x0005900001127983 */ /* 0x020f680000300800 */
[----:B------:R1:W-:Y:S02]  /*51600*/  LDGSTS.E [R6+0x2080], desc[UR22][R4.64], P2 ;  /* 0x0208000004067fae */ /* 0x0003e400091a1016 */
[----:B-1----:R-:W-:Y:S01]  /*51610*/  MOV R4, R8 ;  /* 0x0000000800047202 */ /* 0x002fe20000000f00 */
[----:B------:R-:W-:Y:S01]  /*51620*/  IMAD.MOV.U32 R5, RZ, RZ, R10 ;  /* 0x000000ffff057224 */ /* 0x000fe200078e000a */
[----:B------:R-:W5:Y:S04]  /*51630*/  LDL.LU R8, [R1+0x5d4] ;  /* 0x0005d40001087983 */ /* 0x000f680000300800 */
[----:B------:R-:W5:Y:S04]  /*51640*/  LDL.LU R10, [R1+0x614] ;  /* 0x00061400010a7983 */ /* 0x000f680000300800 */
[----:B------:R1:W-:Y:S01]  /*51650*/  LDGSTS.E [R6+0x2480], desc[UR22][R4.64], P2 ;  /* 0x0248000004067fae */ /* 0x0003e200091a1016 */
[----:B----4-:R-:W-:-:S05]  /*51660*/  IADD3 R9, P4, PT, R9, R134, RZ ;  /* 0x0000008609097210 */ /* 0x010fca0007f9e0ff */
[----:B------:R4:W-:Y:S01]  /*51670*/  STL [R1+0x454], R9 ;  /* 0x0004540901007387 */ /* 0x0009e20000100800 */
[----:B-1----:R-:W-:Y:S02]  /*51680*/  MOV R4, R9 ;  /* 0x0000000900047202 */ /* 0x002fe40000000f00 */
[----:B------:R-:W-:Y:S01]  /*51690*/  IADD3 R11, P5, PT, R11, R134, RZ ;  /* 0x000000860b0b7210 */ /* 0x000fe20007fbe0ff */
[----:B------:R-:W-:-:S04]  /*516a0*/  IMAD.X R16, R16, 0x1, R135, P4 ;  /* 0x0000000110107824 */ /* 0x000fc800020e0687 */
[----:B------:R-:W-:Y:S01]  /*516b0*/  IMAD.X R12, R12, 0x1, R135, P5 ;  /* 0x000000010c0c7824 */ /* 0x000fe200028e0687 */
[----:B------:R1:W-:Y:S04]  /*516c0*/  STL [R1+0x450], R16 ;  /* 0x0004501001007387 */ /* 0x0003e80000100800 */
[----:B------:R1:W-:Y:S04]  /*516d0*/  STL [R1+0x494], R11 ;  /* 0x0004940b01007387 */ /* 0x0003e80000100800 */
[----:B----4-:R-:W4:Y:S01]  /*516e0*/  LDL.LU R9, [R1+0x5d0] ;  /* 0x0005d00001097983 */ /* 0x010f220000300800 */
[----:B------:R-:W-:-:S03]  /*516f0*/  IMAD.MOV.U32 R5, RZ, RZ, R16 ;  /* 0x000000ffff057224 */ /* 0x000fc600078e0010 */
[----:B------:R2:W-:Y:S04]  /*51700*/  STL [R1+0x490], R12 ;  /* 0x0004900c01007387 */ /* 0x0005e80000100800 */
[----:B-1----:R-:W4:Y:S04]  /*51710*/  LDL.LU R16, [R1+0x610] ;  /* 0x0006100001107983 */ /* 0x002f280000300800 */
[----:B------:R1:W-:Y:S01]  /*51720*/  LDGSTS.E [R6+0x2880], desc[UR22][R4.64], P2 ;  /* 0x0288000004067fae */ /* 0x0003e200091a1016 */
[-C--:B--2---:R-:W-:Y:S01]  /*51730*/  IADD3 R13, P4, PT, R13, R134.reuse, RZ ;  /* 0x000000860d0d7210 */ /* 0x084fe20007f9e0ff */
[----:B-1----:R-:W-:Y:S01]  /*51740*/  IMAD.MOV.U32 R4, RZ, RZ, R11 ;  /* 0x000000ffff047224 */ /* 0x002fe200078e000b */
[----:B------:R-:W-:Y:S01]  /*51750*/  IADD3 R19, P5, PT, R19, R134, RZ ;  /* 0x0000008613137210 */ /* 0x000fe20007fbe0ff */
[----:B------:R-:W-:Y:S01]  /*51760*/  IMAD.MOV.U32 R5, RZ, RZ, R12 ;  /* 0x000000ffff057224 */ /* 0x000fe200078e000c */
[----:B------:R-:W2:Y:S01]  /*51770*/  LDL.LU R11, [R1+0x654] ;  /* 0x00065400010b7983 */ /* 0x000ea20000300800 */
[----:B------:R-:W-:-:S03]  /*51780*/  IADD3.X R15, PT, PT, R15, R135, RZ, P4, !PT ;  /* 0x000000870f0f7210 */ /* 0x000fc600027fe4ff */
[----:B------:R-:W2:Y:S01]  /*51790*/  LDL.LU R12, [R1+0x694] ;  /* 0x00069400010c7983 */ /* 0x000ea20000300800 */
[----:B------:R-:W-:-:S03]  /*517a0*/  IMAD.X R20, R20, 0x1, R135, P5 ;  /* 0x0000000114147824 */ /* 0x000fc600028e0687 */
[----:B------:R-:W-:Y:S04]  /*517b0*/  STL [R1+0x4d4], R13 ;  /* 0x0004d40d01007387 */ /* 0x000fe80000100800 */
[----:B------:R1:W-:Y:S04]  /*517c0*/  LDGSTS.E [R6+0x2c80], desc[UR22][R4.64], P2 ;  /* 0x02c8000004067fae */ /* 0x0003e800091a1016 */
[----:B------:R1:W-:Y:S04]  /*517d0*/  STL [R1+0x4d0], R15 ;  /* 0x0004d00f01007387 */ /* 0x0003e80000100800 */
[----:B------:R-:W-:Y:S01]  /*517e0*/  STL [R1+0x514], R19 ;  /* 0x0005141301007387 */ /* 0x000fe20000100800 */
[----:B-1----:R-:W-:-:S03]  /*517f0*/  IMAD.MOV.U32 R5, RZ, RZ, R15 ;  /* 0x000000ffff057224 */ /* 0x002fc600078e000f */
[----:B------:R-:W2:Y:S01]  /*51800*/  LDL.LU R15, [R1+0x650] ;  /* 0x00065000010f7983 */ /* 0x000ea20000300800 */
[----:B------:R-:W-:-:S03]  /*51810*/  IMAD.MOV.U32 R4, RZ, RZ, R13 ;  /* 0x000000ffff047224 */ /* 0x000fc600078e000d */
[----:B------:R-:W-:Y:S04]  /*51820*/  STL [R1+0x510], R20 ;  /* 0x0005101401007387 */ /* 0x000fe80000100800 */
[----:B------:R-:W2:Y:S01]  /*51830*/  LDL.LU R13, [R1+0x690] ;  /* 0x00069000010d7983 */ /* 0x000ea20000300800 */
[----:B---3--:R-:W-:-:S03]  /*51840*/  IADD3 R7, P4, PT, R7, R134, RZ ;  /* 0x0000008607077210 */ /* 0x008fc60007f9e0ff */
[----:B------:R1:W-:Y:S01]  /*51850*/  LDGSTS.E [R6+0x3080], desc[UR22][R4.64], P2 ;  /* 0x0308000004067fae */ /* 0x0003e200091a1016 */
[----:B------:R-:W-:-:S03]  /*51860*/  IADD3 R14, P5, PT, R14, R134, RZ ;  /* 0x000000860e0e7210 */ /* 0x000fc60007fbe0ff */
[----:B------:R-:W-:Y:S01]  /*51870*/  STL [R1+0x554], R7 ;  /* 0x0005540701007387 */ /* 0x000fe20000100800 */
[----:B-1----:R-:W-:Y:S01]  /*51880*/  MOV R4, R19 ;  /* 0x0000001300047202 */ /* 0x002fe20000000f00 */
[----:B------:R-:W-:-:S05]  /*51890*/  IMAD.MOV.U32 R5, RZ, RZ, R20 ;  /* 0x000000ffff057224 */ /* 0x000fca00078e0014 */
[----:B------:R1:W-:Y:S01]  /*518a0*/  LDGSTS.E [R6+0x3480], desc[UR22][R4.64], P2 ;  /* 0x0348000004067fae */ /* 0x0003e200091a1016 */
[----:B------:R-:W-:-:S05]  /*518b0*/  IMAD.X R17, R17, 0x1, R135, P4 ;  /* 0x0000000111117824 */ /* 0x000fca00020e0687 */
[----:B------:R3:W-:Y:S01]  /*518c0*/  STL [R1+0x550], R17 ;  /* 0x0005501101007387 */ /* 0x0007e20000100800 */
[----:B-----5:R-:W-:Y:S01]  /*518d0*/  IMAD.X R18, R18, 0x1, R135, P5 ;  /* 0x0000000112127824 */ /* 0x020fe200028e0687 */
[----:B-1----:R-:W-:Y:S01]  /*518e0*/  MOV R4, R7 ;  /* 0x0000000700047202 */ /* 0x002fe20000000f00 */
[----:B------:R-:W-:Y:S01]  /*518f0*/  IMAD.MOV.U32 R5, RZ, RZ, R17 ;  /* 0x000000ffff057224 */ /* 0x000fe200078e0011 */
[----:B------:R-:W-:Y:S04]  /*51900*/  STL [R1+0x594], R14 ;  /* 0x0005940e01007387 */ /* 0x000fe80000100800 */
[----:B---3--:R-:W3:Y:S04]  /*51910*/  LDL.LU R17, [R1+0x6d4] ;  /* 0x0006d40001117983 */ /* 0x008ee80000300800 */
[----:B------:R1:W-:Y:S04]  /*51920*/  STL [R1+0x590], R18 ;  /* 0x0005901201007387 */ /* 0x0003e80000100800 */
[----:B------:R5:W-:Y:S04]  /*51930*/  LDGSTS.E [R6+0x3880], desc[UR22][R4.64], P2 ;  /* 0x0388000004067fae */ /* 0x000be800091a1016 */
[----:B------:R-:W3:Y:S01]  /*51940*/  LDL.LU R7, [R1+0x714] ;  /* 0x0007140001077983 */ /* 0x000ee20000300800 */
[----:B------:R-:W-:Y:S01]  /*51950*/  IADD3 R8, P4, PT, R8, R134, RZ ;  /* 0x0000008608087210 */ /* 0x000fe20007f9e0ff */
[----:B-----5:R-:W-:-:S02]  /*51960*/  IMAD.MOV.U32 R5, RZ, RZ, R18 ;  /* 0x000000ffff057224 */ /* 0x020fc400078e0012 */
[----:B-1----:R-:W5:Y:S01]  /*51970*/  LDL.LU R18, [R1+0x6d0] ;  /* 0x0006d00001127983 */ /* 0x002f620000300800 */
[----:B------:R-:W-:Y:S01]  /*51980*/  IMAD.MOV.U32 R4, RZ, RZ, R14 ;  /* 0x000000ffff047224 */ /* 0x000fe200078e000e */
[----:B------:R-:W-:Y:S02]  /*51990*/  IADD3 R10, P5, PT, R10, R134, RZ ;  /* 0x000000860a0a7210 */ /* 0x000fe40007fbe0ff */
[----:B------:R-:W5:Y:S04]  /*519a0*/  LDL.LU R14, [R1+0x710] ;  /* 0x00071000010e7983 */ /* 0x000f680000300800 */
[----:B------:R1:W-:Y:S04]  /*519b0*/  LDGSTS.E [R6+0x3c80], desc[UR22][R4.64], P2 ;  /* 0x03c8000004067fae */ /* 0x0003e800091a1016 */
[----:B------:R-:W-:Y:S01]  /*519c0*/  STL [R1+0x5d4], R8 ;  /* 0x0005d40801007387 */ /* 0x000fe20000100800 */
[----:B-1----:R-:W-:Y:S01]  /*519d0*/  IMAD.MOV.U32 R4, RZ, RZ, R8 ;  /* 0x000000ffff047224 */ /* 0x002fe200078e0008 */
[----:B----4-:R-:W-:-:S05]  /*519e0*/  IADD3.X R9, PT, PT, R9, R135, RZ, P4, !PT ;  /* 0x0000008709097210 */ /* 0x010fca00027fe4ff */
[----:B------:R1:W-:Y:S01]  /*519f0*/  STL [R1+0x5d0], R9 ;  /* 0x0005d00901007387 */ /* 0x0003e20000100800 */
[----:B------:R-:W-:Y:S02]  /*51a00*/  IMAD.MOV.U32 R5, RZ, RZ, R9 ;  /* 0x000000ffff057224 */ /* 0x000fe400078e0009 */
[----:B------:R-:W-:Y:S01]  /*51a10*/  IMAD.X R16, R16, 0x1, R135, P5 ;  /* 0x0000000110107824 */ /* 0x000fe200028e0687 */
[----:B------:R-:W-:Y:S04]  /*51a20*/  STL [R1+0x614], R10 ;  /* 0x0006140a01007387 */ /* 0x000fe80000100800 */
[----:B------:R4:W-:Y:S04]  /*51a30*/  LDGSTS.E [R6+0x4080], desc[UR22][R4.64], P2 ;  /* 0x0408000004067fae */ /* 0x0009e800091a1016 */
[----:B-1----:R-:W5:Y:S04]  /*51a40*/  LDL.LU R9, [R1+0x754] ;  /* 0x0007540001097983 */ /* 0x002f680000300800 */
[----:B------:R1:W-:Y:S04]  /*51a50*/  STL [R1+0x610], R16 ;  /* 0x0006101001007387 */ /* 0x0003e80000100800 */
[----:B------:R-:W5:Y:S01]  /*51a60*/  LDL.LU R8, [R1+0x794] ;  /* 0x0007940001087983 */ /* 0x000f620000300800 */
[----:B----4-:R-:W-:Y:S01]  /*51a70*/  IMAD.MOV.U32 R5, RZ, RZ, R16 ;  /* 0x000000ffff057224 */ /* 0x010fe200078e0010 */
[----:B--2---:R-:W-:-:S02]  /*51a80*/  IADD3 R11, P4, PT, R11, R134, RZ ;  /* 0x000000860b0b7210 */ /* 0x004fc40007f9e0ff */
[----:B-1----:R-:W2:Y:S01]  /*51a90*/  LDL.LU R16, [R1+0x750] ;  /* 0x0007500001107983 */ /* 0x002ea20000300800 */
[----:B------:R-:W-:Y:S02]  /*51aa0*/  MOV R4, R10 ;  /* 0x0000000a00047202 */ /* 0x000fe40000000f00 */
[----:B------:R-:W-:Y:S01]  /*51ab0*/  IADD3 R12, P5, PT, R12, R134, RZ ;  /* 0x000000860c0c7210 */ /* 0x000fe20007fbe0ff */
[----:B------:R-:W4:Y:S04]  /*51ac0*/  LDL.LU R10, [R1+0x790] ;  /* 0x00079000010a7983 */ /* 0x000f280000300800 */
[----:B------:R1:W-:Y:S04]  /*51ad0*/  LDGSTS.E [R6+0x4480], desc[UR22][R4.64], P2 ;  /* 0x0448000004067fae */ /* 0x0003e800091a1016 */
[----:B------:R1:W-:Y:S01]  /*51ae0*/  STL [R1+0x654], R11 ;  /* 0x0006540b01007387 */ /* 0x0003e20000100800 */
[----:B------:R-:W-:Y:S01]  /*51af0*/  IMAD.X R15, R15, 0x1, R135, P4 ;  /* 0x000000010f0f7824 */ /* 0x000fe200020e0687 */
[----:B-1----:R-:W-:-:S03]  /*51b00*/  MOV R4, R11 ;  /* 0x0000000b00047202 */ /* 0x002fc60000000f00 */
[----:B------:R-:W-:Y:S01]  /*51b10*/  IMAD.MOV.U32 R5, RZ, RZ, R15 ;  /* 0x000000ffff057224 */ /* 0x000fe200078e000f */
[----:B------:R-:W-:Y:S01]  /*51b20*/  STL [R1+0x650], R15 ;  /* 0x0006500f01007387 */ /* 0x000fe20000100800 */
[----:B------:R-:W-:-:S03]  /*51b30*/  IMAD.X R13, R13, 0x1, R135, P5 ;  /* 0x000000010d0d7824 */ /* 0x000fc600028e0687 */
[----:B------:R1:W-:Y:S04]  /*51b40*/  STL [R1+0x694], R12 ;  /* 0x0006940c01007387 */ /* 0x0003e80000100800 */
[----:B------:R-:W4:Y:S04]  /*51b50*/  LDL.LU R11, [R1+0x7d4] ;  /* 0x0007d400010b7983 */ /* 0x000f280000300800 */
[----:B------:R1:W-:Y:S04]  /*51b60*/  STL [R1+0x690], R13 ;  /* 0x0006900d01007387 */ /* 0x0003e80000100800 */
[----:B------:R1:W-:Y:S04]  /*51b70*/  LDGSTS.E [R6+0x4880], desc[UR22][R4.64], P2 ;  /* 0x0488000004067fae */ /* 0x0003e800091a1016 */
[----:B------:R-:W4:Y:S01]  /*51b80*/  LDL.LU R19, [R1+0x814] ;  /* 0x0008140001137983 */ /* 0x000f220000300800 */
[----:B-1----:R-:W-:-:S03]  /*51b90*/  IMAD.MOV.U32 R4, RZ, RZ, R12 ;  /* 0x000000ffff047224 */ /* 0x002fc600078e000c */
[----:B------:R-:W4:Y:S04]  /*51ba0*/  LDL.LU R12, [R1+0x7d0] ;  /* 0x0007d000010c7983 */ /* 0x000f280000300800 */
[----:B------:R-:W4:Y:S01]  /*51bb0*/  LDL.LU R20, [R1+0x810] ;  /* 0x0008100001147983 */ /* 0x000f220000300800 */
[----:B------:R-:W-:-:S03]  /*51bc0*/  IMAD.MOV.U32 R5, RZ, RZ, R13 ;  /* 0x000000ffff057224 */ /* 0x000fc600078e000d */
[----:B------:R-:W4:Y:S04]  /*51bd0*/  LDL.LU R13, [R1+0x854] ;  /* 0x00085400010d7983 */ /* 0x000f280000300800 */
[----:B------:R-:W4:Y:S01]  /*51be0*/  LDL.LU R15, [R1+0x894] ;  /* 0x00089400010f7983 */ /* 0x000f220000300800 */
[----:B---3--:R-:W-:-:S03]  /*51bf0*/  IADD3 R17, P4, PT, R17, R134, RZ ;  /* 0x0000008611117210 */ /* 0x008fc60007f9e0ff */
[----:B------:R1:W-:Y:S04]  /*51c00*/  LDGSTS.E [R6+0x4c80], desc[UR22][R4.64], P2 ;  /* 0x04c8000004067fae */ /* 0x0003e800091a1016 */
[----:B------:R-:W-:Y:S01]  /*51c10*/  STL [R1+0x6d4], R17 ;  /* 0x0006d41101007387 */ /* 0x000fe20000100800 */
[----:B------:R-:W-:Y:S02]  /*51c20*/  IADD3 R7, P5, PT, R7, R134, RZ ;  /* 0x0000008607077210 */ /* 0x000fe40007fbe0ff */
[----:B-----5:R-:W-:-:S03]  /*51c30*/  IADD3.X R18, PT, PT, R18, R135, RZ, P4, !PT ;  /* 0x0000008712127210 */ /* 0x020fc600027fe4ff */
[----:B------:R-:W-:Y:S02]  /*51c40*/  IMAD.X R14, R14, 0x1, R135, P5 ;  /* 0x000000010e0e7824 */ /* 0x000fe400028e0687 */
[----:B------:R3:W-:Y:S01]  /*51c50*/  STL [R1+0x6d0], R18 ;  /* 0x0006d01201007387 */ /* 0x0007e20000100800 */
[----:B-1----:R-:W-:-:S03]  /*51c60*/  IMAD.MOV.U32 R5, RZ, RZ, R18 ;  /* 0x000000ffff057224 */ /* 0x002fc600078e0012 */
[----:B------:R1:W-:Y:S01]  /*51c70*/  STL [R1+0x714], R7 ;  /* 0x0007140701007387 */ /* 0x0003e20000100800 */
[----:B------:R-:W-:-:S03]  /*51c80*/  IMAD.MOV.U32 R4, RZ, RZ, R17 ;  /* 0x000000ffff047224 */ /* 0x000fc600078e0011 */
[----:B---3--:R-:W3:Y:S04]  /*51c90*/  LDL.LU R18, [R1+0x850] ;  /* 0x0008500001127983 */ /* 0x008ee80000300800 */
[----:B------:R5:W-:Y:S04]  /*51ca0*/  STL [R1+0x710], R14 ;  /* 0x0007100e01007387 */ /* 0x000be80000100800 */
[----:B------:R-:W3:Y:S04]  /*51cb0*/  LDL.LU R17, [R1+0x890] ;  /* 0x0008900001117983 */ /* 0x000ee80000300800 */
[----:B------:R1:W-:Y:S02]  /*51cc0*/  LDGSTS.E [R6+0x5080], desc[UR22][R4.64], P2 ;  /* 0x0508000004067fae */ /* 0x0003e400091a1016 */
[----:B-1----:R-:W-:Y:S01]  /*51cd0*/  MOV R4, R7 ;  /* 0x0000000700047202 */ /* 0x002fe20000000f00 */
[----:B------:R-:W-:Y:S01]  /*51ce0*/  IMAD.MOV.U32 R5, RZ, RZ, R14 ;  /* 0x000000ffff057224 */ /* 0x000fe200078e000e */
[----:B------:R-:W3:Y:S04]  /*51cf0*/  LDL.LU R7, [R1+0x8d4] ;  /* 0x0008d40001077983 */ /* 0x000ee80000300800 */
[----:B-----5:R-:W5:Y:S04]  /*51d00*/  LDL.LU R14, [R1+0x914] ;  /* 0x00091400010e7983 */ /* 0x020f680000300800 */
[----:B------:R1:W-:Y:S01]  /*51d10*/  LDGSTS.E [R6+0x5480], desc[UR22][R4.64], P2 ;  /* 0x0548000004067fae */ /* 0x0003e200091a1016 */
[----:B------:R-:W-:-:S05]  /*51d20*/  IADD3 R9, P4, PT, R9, R134, RZ ;  /* 0x0000008609097210 */ /* 0x000fca0007f9e0ff */
[----:B------:R1:W-:Y:S01]  /*51d30*/  STL [R1+0x754], R9 ;  /* 0x0007540901007387 */ /* 0x0003e20000100800 */
[----:B------:R-:W-:Y:S01]  /*51d40*/  IADD3 R8, P5, PT, R8, R134, RZ ;  /* 0x0000008608087210 */ /* 0x000fe20007fbe0ff */
[----:B--2---:R-:W-:Y:S01]  /*51d50*/  IMAD.X R16, R16, 0x1, R135, P4 ;  /* 0x0000000110107824 */ /* 0x004fe200020e0687 */
[----:B-1----:R-:W-:-:S03]  /*51d60*/  MOV R4, R9 ;  /* 0x0000000900047202 */ /* 0x002fc60000000f00 */
[----:B----4-:R-:W-:Y:S01]  /*51d70*/  IMAD.X R10, R10, 0x1, R135, P5 ;  /* 0x000000010a0a7824 */ /* 0x010fe200028e0687 */
[----:B------:R1:W-:Y:S04]  /*51d80*/  STL [R1+0x750], R16 ;  /* 0x0007501001007387 */ /* 0x0003e80000100800 */
[----:B------:R-:W-:Y:S04]  /*51d90*/  STL [R1+0x794], R8 ;  /* 0x0007940801007387 */ /* 0x000fe80000100800 */
[----:B------:R-:W2:Y:S01]  /*51da0*/  LDL.LU R9, [R1+0x8d0] ;  /* 0x0008d00001097983 */ /* 0x000ea20000300800 */
[----:B------:R-:W-:-:S03]  /*51db0*/  IMAD.MOV.U32 R5, RZ, RZ, R16 ;  /* 0x000000ffff057224 */ /* 0x000fc600078e0010 */
[----:B------:R4:W-:Y:S04]  /*51dc0*/  STL [R1+0x790], R10 ;  /* 0x0007900a01007387 */ /* 0x0009e80000100800 */
[----:B-1----:R-:W2:Y:S04]  /*51dd0*/  LDL.LU R16, [R1+0x910] ;  /* 0x0009100001107983 */ /* 0x002ea80000300800 */
[----:B------:R1:W-:Y:S01]  /*51de0*/  LDGSTS.E [R6+0x5880], desc[UR22][R4.64], P2 ;  /* 0x0588000004067fae */ /* 0x0003e200091a1016 */
[----:B------:R-:W-:Y:S01]  /*51df0*/  IADD3 R11, P4, PT, R11, R134, RZ ;  /* 0x000000860b0b7210 */ /* 0x000fe20007f9e0ff */
[----:B-1----:R-:W-:-:S02]  /*51e00*/  IMAD.MOV.U32 R4, RZ, RZ, R8 ;  /* 0x000000ffff047224 */ /* 0x002fc400078e0008 */
[----:B------:R-:W-:Y:S02]  /*51e10*/  IMAD.MOV.U32 R5, RZ, RZ, R10 ;  /* 0x000000ffff057224 */ /* 0x000fe400078e000a */
[----:B----4-:R-:W4:Y:S04]  /*51e20*/  LDL.LU R10, [R1+0x954] ;  /* 0x00095400010a7983 */ /* 0x010f280000300800 */
[----:B------:R-:W4:Y:S01]  /*51e30*/  LDL.LU R8, [R1+0x994] ;  /* 0x0009940001087983 */ /* 0x000f220000300800 */
[----:B------:R-:W-:-:S03]  /*51e40*/  IADD3 R19, P5, PT, R19, R134, RZ ;  /* 0x0000008613137210 */ /* 0x000fc60007fbe0ff */
[----:B------:R-:W-:Y:S04]  /*51e50*/  STL [R1+0x7d4], R11 ;  /* 0x0007d40b01007387 */ /* 0x000fe80000100800 */
[----:B------:R1:W-:Y:S01]  /*51e60*/  LDGSTS.E [R6+0x5c80], desc[UR22][R4.64], P2 ;  /* 0x05c8000004067fae */ /* 0x0003e200091a1016 */
[----:B------:R-:W-:Y:S01]  /*51e70*/  IADD3.X R12, PT, PT, R12, R135, RZ, P4, !PT ;  /* 0x000000870c0c7210 */ /* 0x000fe200027fe4ff */
[----:B------:R-:W-:-:S04]  /*51e80*/  IMAD.X R20, R20, 0x1, R135, P5 ;  /* 0x0000000114147824 */ /* 0x000fc800028e0687 */
[----:B------:R1:W-:Y:S02]  /*51e90*/  STL [R1+0x7d0], R12 ;  /* 0x0007d00c01007387 */ /* 0x0003e40000100800 */
[----:B-1----:R-:W-:Y:S02]  /*51ea0*/  IMAD.MOV.U32 R5, RZ, RZ, R12 ;  /* 0x000000ffff057224 */ /* 0x002fe400078e000c */
[----:B------:R-:W-:Y:S01]  /*51eb0*/  STL [R1+0x814], R19 ;  /* 0x0008141301007387 */ /* 0x000fe20000100800 */
[----:B------:R-:W-:-:S03]  /*51ec0*/  IMAD.MOV.U32 R4, RZ, RZ, R11 ;  /* 0x000000ffff047224 */ /* 0x000fc600078e000b */
[----:B------:R-:W4:Y:S04]  /*51ed0*/  LDL.LU R12, [R1+0x950] ;  /* 0x00095000010c7983 */ /* 0x000f280000300800 */
[----:B------:R-:W-:Y:S04]  /*51ee0*/  STL [R1+0x810], R20 ;  /* 0x0008101401007387 */ /* 0x000fe80000100800 */
[----:B------:R-:W4:Y:S01]  /*51ef0*/  LDL.LU R11, [R1+0x990] ;  /* 0x00099000010b7983 */ /* 0x000f220000300800 */
[----:B------:R-:W-:-:S03]  /*51f00*/  IADD3 R13, P4, PT, R13, R134, RZ ;  /* 0x000000860d0d7210 */ /* 0x000fc60007f9e0ff */
[----:B------:R1:W-:Y:S01]  /*51f10*/  LDGSTS.E [R6+0x6080], desc[UR22][R4.64], P2 ;  /* 0x0608000004067fae */ /* 0x0003e200091a1016 */
[----:B------:R-:W-:-:S03]  /*51f20*/  IADD3 R15, P5, PT, R15, R134, RZ ;  /* 0x000000860f0f7210 */ /* 0x000fc60007fbe0ff */
[----:B------:R3:W-:Y:S01]  /*51f30*/  STL [R1+0x854], R13 ;  /* 0x0008540d01007387 */ /* 0x0007e20000100800 */
[----:B-1----:R-:W-:Y:S01]  /*51f40*/  MOV R4, R19 ;  /* 0x0000001300047202 */ /* 0x002fe20000000f00 */
[----:B------:R-:W-:-:S05]  /*51f50*/  IMAD.MOV.U32 R5, RZ, RZ, R20 ;  /* 0x000000ffff057224 */ /* 0x000fca00078e0014 */
[----:B------:R1:W-:Y:S01]  /*51f60*/  LDGSTS.E [R6+0x6480], desc[UR22][R4.64], P2 ;  /* 0x0648000004067fae */ /* 0x0003e200091a1016 */
[----:B---3--:R-:W-:-:S05]  /*51f70*/  IMAD.X R18, R18, 0x1, R135, P4 ;  /* 0x0000000112127824 */ /* 0x008fca00020e0687 */
[----:B------:R-:W-:Y:S01]  /*51f80*/  STL [R1+0x850], R18 ;  /* 0x0008501201007387 */ /* 0x000fe20000100800 */
[----:B-1----:R-:W-:Y:S01]  /*51f90*/  MOV R4, R13 ;  /* 0x0000000d00047202 */ /* 0x002fe20000000f00 */
[----:B------:R-:W-:Y:S02]  /*51fa0*/  IMAD.X R17, R17, 0x1, R135, P5 ;  /* 0x0000000111117824 */ /* 0x000fe400028e0687 */
[----:B------:R-:W-:Y:S01]  /*51fb0*/  IMAD.MOV.U32 R5, RZ, RZ, R18 ;  /* 0x000000ffff057224 */ /* 0x000fe200078e0012 */
[----:B------:R1:W-:Y:S04]  /*51fc0*/  STL [R1+0x894], R15 ;  /* 0x0008940f01007387 */ /* 0x0003e80000100800 */
[----:B------:R-:W3:Y:S04]  /*51fd0*/  LDL.LU R13, [R1+0x1dc] ;  /* 0x0001dc00010d7983 */ /* 0x000ee80000300800 */
[----:B------:R-:W-:Y:S04]  /*51fe0*/  STL [R1+0x890], R17 ;  /* 0x0008901101007387 */ /* 0x000fe80000100800 */
[----:B------:R1:W-:Y:S04]  /*51ff0*/  LDGSTS.E [R6+0x6880], desc[UR22][R4.64], P2 ;  /* 0x0688000004067fae */ /* 0x0003e800091a1016 */
[----:B------:R-:W3:Y:S01]  /*52000*/  LDL.LU R19, [R1+0x21c] ;  /* 0x00021c0001137983 */ /* 0x000ee20000300800 */
[----:B------:R-:W-:Y:S01]  /*52010*/  IADD3 R7, P4, PT, R7, R134, RZ ;  /* 0x0000008607077210 */ /* 0x000fe20007f9e0ff */
[----:B-1----:R-:W-:-:S02]  /*52020*/  IMAD.MOV.U32 R4, RZ, RZ, R15 ;  /* 0x000000ffff047224 */ /* 0x002fc400078e000f */
[----:B------:R-:W3:Y:S01]  /*52030*/  LDL.LU R15, [R1+0x1d8] ;  /* 0x0001d800010f7983 */ /* 0x000ee20000300800 */
[----:B------:R-:W-:Y:S01]  /*52040*/  IMAD.MOV.U32 R5, RZ, RZ, R17 ;  /* 0x000000ffff057224 */ /* 0x000fe200078e0011 */
[----:B-----5:R-:W-:Y:S02]  /*52050*/  IADD3 R14, P5, PT, R14, R134, RZ ;  /* 0x000000860e0e7210 */ /* 0x020fe40007fbe0ff */
[----:B------:R-:W5:Y:S04]  /*52060*/  LDL.LU R20, [R1+0x218] ;  /* 0x0002180001147983 */ /* 0x000f680000300800 */
[----:B------:R1:W-:Y:S04]  /*52070*/  STL [R1+0x8d4], R7 ;  /* 0x0008d40701007387 */ /* 0x0003e80000100800 */
[----:B------:R1:W-:Y:S02]  /*52080*/  LDGSTS.E [R6+0x6c80], desc[UR22][R4.64], P2 ;  /* 0x06c8000004067fae */ /* 0x0003e400091a1016 */
[----:B-1----:R-:W-:Y:S01]  /*52090*/  IMAD.MOV.U32 R4, RZ, RZ, R7 ;  /* 0x000000ffff047224 */ /* 0x002fe200078e0007 */
[----:B--2---:R-:W-:-:S05]  /*520a0*/  IADD3.X R9, PT, PT, R9, R135, RZ, P4, !PT ;  /* 0x0000008709097210 */ /* 0x004fca00027fe4ff */
[----:B------:R1:W-:Y:S01]  /*520b0*/  STL [R1+0x8d0], R9 ;  /* 0x0008d00901007387 */ /* 0x0003e20000100800 */
[----:B------:R-:W-:-:S03]  /*520c0*/  IMAD.X R16, R16, 0x1, R135, P5 ;  /* 0x0000000110107824 */ /* 0x000fc600028e0687 */
[----:B------:R-:W-:Y:S01]  /*520d0*/  STL [R1+0x914], R14 ;  /* 0x0009140e01007387 */ /* 0x000fe20000100800 */
[----:B------:R-:W-:-:S03]  /*520e0*/  IMAD.MOV.U32 R5, RZ, RZ, R9 ;  /* 0x000000ffff057224 */ /* 0x000fc600078e0009 */
[----:B------:R-:W2:Y:S04]  /*520f0*/  LDL.LU R7, [R1+0x25c] ;  /* 0x00025c0001077983 */ /* 0x000ea80000300800 */
[----:B------:R-:W-:Y:S04]  /*52100*/  STL [R1+0x910], R16 ;  /* 0x0009101001007387 */ /* 0x000fe80000100800 */
[----:B-1----:R-:W2:Y:S04]  /*52110*/  LDL.LU R9, [R1+0x29c] ;  /* 0x00029c0001097983 */ /* 0x002ea80000300800 */
[----:B------:R-:W2:Y:S01]  /*52120*/  LDL.LU R17, [R1+0x258] ;  /* 0x0002580001117983 */ /* 0x000ea20000300800 */
[----:B----4-:R-:W-:-:S03]  /*52130*/  IADD3 R10, P4, PT, R10, R134, RZ ;  /* 0x000000860a0a7210 */ /* 0x010fc60007f9e0ff */
[----:B------:R1:W-:Y:S04]  /*52140*/  LDGSTS.E [R6+0x7080], desc[UR22][R4.64], P2 ;  /* 0x0708000004067fae */ /* 0x0003e800091a1016 */
[----:B------:R-:W4:Y:S01]  /*52150*/  LDL.LU R18, [R1+0x298] ;  /* 0x0002980001127983 */ /* 0x000f220000300800 */
[----:B------:R-:W-:Y:S02]  /*52160*/  IADD3 R8, P5, PT, R8, R134, RZ ;  /* 0x0000008608087210 */ /* 0x000fe40007fbe0ff */
[----:B-1----:R-:W-:Y:S01]  /*52170*/  MOV R4, R14 ;  /* 0x0000000e00047202 */ /* 0x002fe20000000f00 */
[----:B------:R-:W-:Y:S01]  /*52180*/  IMAD.MOV.U32 R5, RZ, RZ, R16 ;  /* 0x000000ffff057224 */ /* 0x000fe200078e0010 */
[----:B------:R1:W-:Y:S04]  /*52190*/  STL [R1+0x954], R10 ;  /* 0x0009540a01007387 */ /* 0x0003e80000100800 */
[----:B------:R1:W-:Y:S01]  /*521a0*/  LDGSTS.E [R6+0x7480], desc[UR22][R4.64], P2 ;  /* 0x0748000004067fae */ /* 0x0003e200091a1016 */
[----:B------:R-:W-:Y:S01]  /*521b0*/  IMAD.X R12, R12, 0x1, R135, P4 ;  /* 0x000000010c0c7824 */ /* 0x000fe200020e0687 */
[----:B-1----:R-:W-:-:S03]  /*521c0*/  MOV R4, R10 ;  /* 0x0000000a00047202 */ /* 0x002fc60000000f00 */
[----:B------:R-:W-:Y:S01]  /*521d0*/  IMAD.MOV.U32 R5, RZ, RZ, R12 ;  /* 0x000000ffff057224 */ /* 0x000fe200078e000c */
[----:B------:R1:W-:Y:S01]  /*521e0*/  STL [R1+0x950], R12 ;  /* 0x0009500c01007387 */ /* 0x0003e20000100800 */
[----:B------:R-:W-:-:S03]  /*521f0*/  IMAD.X R11, R11, 0x1, R135, P5 ;  /* 0x000000010b0b7824 */ /* 0x000fc600028e0687 */
[----:B------:R-:W-:Y:S04]  /*52200*/  STL [R1+0x994], R8 ;  /* 0x0009940801007387 */ /* 0x000fe80000100800 */
[----:B------:R-:W4:Y:S04]  /*52210*/  LDL.LU R10, [R1+0x2dc] ;  /* 0x0002dc00010a7983 */ /* 0x000f280000300800 */
[----:B------:R1:W-:Y:S04]  /*52220*/  STL [R1+0x990], R11 ;  /* 0x0009900b01007387 */ /* 0x0003e80000100800 */
[----:B------:R1:W-:Y:S04]  /*52230*/  LDGSTS.E [R6+0x7880], desc[UR22][R4.64], P2 ;  /* 0x0788000004067fae */ /* 0x0003e800091a1016 */
[----:B-1----:R-:W4:Y:S01]  /*52240*/  LDL.LU R12, [R1+0x31c] ;  /* 0x00031c00010c7983 */ /* 0x002f220000300800 */
[----:B------:R-:W-:-:S03]  /*52250*/  IMAD.MOV.U32 R5, RZ, RZ, R11 ;  /* 0x000000ffff057224 */ /* 0x000fc600078e000b */
        /* <DEDUP_REMOVED lines=9> */
[----:B-1----:R-:W-:-:S03]  /*522f0*/  LOP3.LUT R6, R132, 0x20, RZ, 0x3c, !PT ;  /* 0x0000002084067812 */ /* 0x002fc600078e3cff */
[----:B------:R-:W-:Y:S01]  /*52300*/  STL [R1+0x21c], R19 ;  /* 0x00021c1301007387 */ /* 0x000fe20000100800 */
[----:B------:R-:W-:-:S04]  /*52310*/  IADD3.X R15, PT, PT, R15, R135, RZ, P4, !PT ;  /* 0x000000870f0f7210 */ /* 0x000fc800027fe4ff */
[----:B------:R-:W-:Y:S01]  /*52320*/  MOV R5, R15 ;  /* 0x0000000f00057202 */ /* 0x000fe20000000f00 */
[----:B------:R1:W-:Y:S01]  /*52330*/  STL [R1+0x1d8], R15 ;  /* 0x0001d80f01007387 */ /* 0x0003e20000100800 */
[----:B------:R-:W-:Y:S02]  /*52340*/  IMAD.MOV.U32 R4, RZ, RZ, R13 ;  /* 0x000000ffff047224 */ /* 0x000fe400078e000d */
[----:B------:R-:W-:Y:S02]  /*52350*/  VIADD R6, R6, UR5 ;  /* 0x0000000506067c36 */ /* 0x000fe40008000000 */
[----:B-----5:R-:W-:-:S03]  /*52360*/  IMAD.X R20, R20, 0x1, R135, P5 ;  /* 0x0000000114147824 */ /* 0x020fc600028e0687 */
[----:B------:R3:W-:Y:S04]  /*52370*/  LDGSTS.E [R6+0x100], desc[UR22][R4.64], P2 ;  /* 0x0010000004067fae */ /* 0x0007e800091a1016 */
[----:B-1----:R-:W5:Y:S04]  /*52380*/  LDL.LU R15, [R1+0x358] ;  /* 0x00035800010f7983 */ /* 0x002f680000300800 */
[----:B------:R-:W5:Y:S01]  /*52390*/  LDL.LU R13, [R1+0x398] ;  /* 0x00039800010d7983 */ /* 0x000f620000300800 */
[----:B---3--:R-:W-:Y:S02]  /*523a0*/  IMAD.MOV.U32 R4, RZ, RZ, R19 ;  /* 0x000000ffff047224 */ /* 0x008fe400078e0013 */
[----:B------:R-:W-:Y:S01]  /*523b0*/  IMAD.MOV.U32 R5, RZ, RZ, R20 ;  /* 0x000000ffff057224 */ /* 0x000fe200078e0014 */
[----:B------:R-:W-:Y:S04]  /*523c0*/  STL [R1+0x218], R20 ;  /* 0x0002181401007387 */ /* 0x000fe80000100800 */
[----:B------:R1:W-:Y:S01]  /*523d0*/  LDGSTS.E [R6+0x500], desc[UR22][R4.64], P2 ;  /* 0x0050000004067fae */ /* 0x0003e200091a1016 */
[----:B--2---:R-:W-:-:S05]  /*523e0*/  IADD3 R7, P4, PT, R7, R134, RZ ;  /* 0x0000008607077210 */ /* 0x004fca0007f9e0ff */
[----:B------:R-:W-:Y:S01]  /*523f0*/  STL [R1+0x25c], R7 ;  /* 0x00025c0701007387 */ /* 0x000fe20000100800 */
[----:B------:R-:W-:Y:S01]  /*52400*/  IADD3 R9, P5, PT, R9, R134, RZ ;  /* 0x0000008609097210 */ /* 0x000fe20007fbe0ff */
[----:B------:R-:W-:Y:S02]  /*52410*/  IMAD.X R17, R17, 0x1, R135, P4 ;  /* 0x0000000111117824 */ /* 0x000fe400020e0687 */
[----:B-1----:R-:W-:Y:S02]  /*52420*/  IMAD.MOV.U32 R4, RZ, RZ, R7 ;  /* 0x000000ffff047224 */ /* 0x002fe400078e0007 */
[----:B------:R-:W-:Y:S01]  /*52430*/  IMAD.MOV.U32 R5, RZ, RZ, R17 ;  /* 0x000000ffff057224 */ /* 0x000fe200078e0011 */
[----:B------:R1:W-:Y:S01]  /*52440*/  STL [R1+0x258], R17 ;  /* 0x0002581101007387 */ /* 0x0003e20000100800 */
[----:B----4-:R-:W-:-:S03]  /*52450*/  IADD3.X R18, PT, PT, R18, R135, RZ, P5, !PT ;  /* 0x0000008712127210 */ /* 0x010fc60002ffe4ff */
[----:B------:R-:W-:Y:S04]  /*52460*/  STL [R1+0x29c], R9 ;  /* 0x00029c0901007387 */ /* 0x000fe80000100800 */
[----:B------:R2:W-:Y:S04]  /*52470*/  LDGSTS.E [R6+0x900], desc[UR22][R4.64], P2 ;  /* 0x0090000004067fae */ /* 0x0005e800091a1016 */
[----:B-1----:R-:W3:Y:S04]  /*52480*/  LDL.LU R17, [R1+0x3dc] ;  /* 0x0003dc0001117983 */ /* 0x002ee80000300800 */
[----:B------:R1:W-:Y:S04]  /*52490*/  STL [R1+0x298], R18 ;  /* 0x0002981201007387 */ /* 0x0003e80000100800 */
[----:B------:R-:W4:Y:S01]  /*524a0*/  LDL.LU R7, [R1+0x41c] ;  /* 0x00041c0001077983 */ /* 0x000f220000300800 */
[----:B--2---:R-:W-:-:S03]  /*524b0*/  MOV R5, R18 ;  /* 0x0000001200057202 */ /* 0x004fc60000000f00 */
[----:B-1----:R-:W2:Y:S01]  /*524c0*/  LDL.LU R18, [R1+0x3d8] ;  /* 0x0003d80001127983 */ /* 0x002ea20000300800 */
[----:B------:R-:W-:-:S03]  /*524d0*/  IMAD.MOV.U32 R4, RZ, RZ, R9 ;  /* 0x000000ffff047224 */ /* 0x000fc600078e0009 */
[----:B------:R-:W2:Y:S04]  /*524e0*/  LDL.LU R9, [R1+0x418] ;  /* 0x0004180001097983 */ /* 0x000ea80000300800 */
[----:B------:R1:W-:Y:S01]  /*524f0*/  LDGSTS.E [R6+0xd00], desc[UR22][R4.64], P2 ;  /* 0x00d0000004067fae */ /* 0x0003e200091a1016 */
[----:B------:R-:W-:-:S05]  /*52500*/  IADD3 R10, P4, PT, R10, R134, RZ ;  /* 0x000000860a0a7210 */ /* 0x000fca0007f9e0ff */
[----:B------:R1:W-:Y:S02]  /*52510*/  STL [R1+0x2dc], R10 ;  /* 0x0002dc0a01007387 */ /* 0x0003e40000100800 */
[----:B-1----:R-:W-:Y:S01]  /*52520*/  IMAD.MOV.U32 R4, RZ, RZ, R10 ;  /* 0x000000ffff047224 */ /* 0x002fe200078e000a */
[----:B------:R-:W-:Y:S01]  /*52530*/  IADD3 R12, P5, PT, R12, R134, RZ ;  /* 0x000000860c0c7210 */ /* 0x000fe20007fbe0ff */
[----:B------:R-:W-:-:S04]  /*52540*/  IMAD.X R11, R11, 0x1, R135, P4 ;  /* 0x000000010b0b7824 */ /* 0x000fc800020e0687 */
[----:B------:R-:W-:Y:S01]  /*52550*/  IMAD.X R16, R16, 0x1, R135, P5 ;  /* 0x0000000110107824 */ /* 0x000fe200028e0687 */
[----:B------:R1:W-:Y:S01]  /*52560*/  STL [R1+0x2d8], R11 ;  /* 0x0002d80b01007387 */ /* 0x0003e20000100800 */
[----:B------:R-:W-:-:S03]  /*52570*/  MOV R5, R11 ;  /* 0x0000000b00057202 */ /* 0x000fc60000000f00 */
[----:B------:R-:W-:Y:S04]  /*52580*/  STL [R1+0x31c], R12 ;  /* 0x00031c0c01007387 */ /* 0x000fe80000100800 */
[----:B------:R-:W2:Y:S04]  /*52590*/  LDL.LU R10, [R1+0x45c] ;  /* 0x00045c00010a7983 */ /* 0x000ea80000300800 */
[----:B------:R1:W-:Y:S04]  /*525a0*/  STL [R1+0x318], R16 ;  /* 0x0003181001007387 */ /* 0x0003e80000100800 */
[----:B------:R1:W-:Y:S04]  /*525b0*/  LDGSTS.E [R6+0x1100], desc[UR22][R4.64], P2 ;  /* 0x0110000004067fae */ /* 0x0003e800091a1016 */
[----:B-1----:R-:W2:Y:S01]  /*525c0*/  LDL.LU R11, [R1+0x49c] ;  /* 0x00049c00010b7983 */ /* 0x002ea20000300800 */
[----:B------:R-:W-:-:S03]  /*525d0*/  IMAD.MOV.U32 R5, RZ, RZ, R16 ;  /* 0x000000ffff057224 */ /* 0x000fc600078e0010 */
[----:B------:R-:W2:Y:S01]  /*525e0*/  LDL.LU R16, [R1+0x458] ;  /* 0x0004580001107983 */ /* 0x000ea20000300800 */
[----:B------:R-:W-:-:S03]  /*525f0*/  IMAD.MOV.U32 R4, RZ, RZ, R12 ;  /* 0x000000ffff047224 */ /* 0x000fc600078e000c */
[----:B------:R-:W2:Y:S01]  /*52600*/  LDL.LU R12, [R1+0x498] ;  /* 0x00049800010c7983 */ /* 0x000ea20000300800 */
[-C--:B------:R-:W-:Y:S02]  /*52610*/  IADD3 R14, P4, PT, R14, R134.reuse, RZ ;  /* 0x000000860e0e7210 */ /* 0x080fe40007f9e0ff */
[----:B------:R-:W-:Y:S01]  /*52620*/  IADD3 R8, P5, PT, R8, R134, RZ ;  /* 0x0000008608087210 */ /* 0x000fe20007fbe0ff */
[----:B------:R1:W-:Y:S04]  /*52630*/  LDGSTS.E [R6+0x1500], desc[UR22][R4.64], P2 ;  /* 0x0150000004067fae */ /* 0x0003e800091a1016 */
[----:B------:R5:W-:Y:S02]  /*52640*/  STL [R1+0x35c], R14 ;  /* 0x00035c0e01007387 */ /* 0x000be40000100800 */
[----:B-----5:R-:W-:-:S02]  /*52650*/  IMAD.X R15, R15, 0x1, R135, P4 ;  /* 0x000000010f0f7824 */ /* 0x020fc400020e0687 */
[----:B-1----:R-:W-:Y:S01]  /*52660*/  IMAD.MOV.U32 R4, RZ, RZ, R14 ;  /* 0x000000ffff047224 */ /* 0x002fe200078e000e */
[----:B------:R-:W-:Y:S02]  /*52670*/  IADD3.X R13, PT, PT, R13, R135, RZ, P5, !PT ;  /* 0x000000870d0d7210 */ /* 0x000fe40002ffe4ff */
[----:B------:R1:W-:Y:S04]  /*52680*/  STL [R1+0x358], R15 ;  /* 0x0003580f01007387 */ /* 0x0003e80000100800 */
[----:B------:R5:W-:Y:S04]  /*52690*/  STL [R1+0x39c], R8 ;  /* 0x00039c0801007387 */ /* 0x000be80000100800 */
[----:B------:R-:W2:Y:S01]  /*526a0*/  LDL.LU R14, [R1+0x4dc] ;  /* 0x0004dc00010e7983 */ /* 0x000ea20000300800 */
[----:B------:R-:W-:-:S03]  /*526b0*/  IMAD.MOV.U32 R5, RZ, RZ, R15 ;  /* 0x000000ffff057224 */ /* 0x000fc600078e000f */
[----:B------:R5:W-:Y:S04]  /*526c0*/  STL [R1+0x398], R13 ;  /* 0x0003980d01007387 */ /* 0x000be80000100800 */
[----:B------:R-:W2:Y:S04]  /*526d0*/  LDL.LU R19, [R1+0x51c] ;  /* 0x00051c0001137983 */ /* 0x000ea80000300800 */
[----:B-1----:R-:W2:Y:S04]  /*526e0*/  LDL.LU R15, [R1+0x4d8] ;  /* 0x0004d800010f7983 */ /* 0x002ea80000300800 */
[----:B------:R-:W2:Y:S04]  /*526f0*/  LDL.LU R20, [R1+0x518] ;  /* 0x0005180001147983 */ /* 0x000ea80000300800 */
[----:B------:R1:W-:Y:S02]  /*52700*/  LDGSTS.E [R6+0x1900], desc[UR22][R4.64], P2 ;  /* 0x0190000004067fae */ /* 0x0003e400091a1016 */
[----:B-1----:R-:W-:Y:S01]  /*52710*/  IMAD.MOV.U32 R4, RZ, RZ, R8 ;  /* 0x000000ffff047224 */ /* 0x002fe200078e0008 */
[----:B------:R-:W-:Y:S01]  /*52720*/  MOV R5, R13 ;  /* 0x0000000d00057202 */ /* 0x000fe20000000f00 */
[----:B-----5:R-:W5:Y:S04]  /*52730*/  LDL.LU R8, [R1+0x55c] ;  /* 0x00055c0001087983 */ /* 0x020f680000300800 */
[----:B------:R-:W5:Y:S04]  /*52740*/  LDL.LU R13, [R1+0x59c] ;  /* 0x00059c00010d7983 */ /* 0x000f680000300800 */
[----:B------:R1:W-:Y:S01]  /*52750*/  LDGSTS.E [R6+0x1d00], desc[UR22][R4.64], P2 ;  /* 0x01d0000004067fae */ /* 0x0003e200091a1016 */
[----:B---3--:R-:W-:-:S05]  /*52760*/  IADD3 R17, P4, PT, R17, R134, RZ ;  /* 0x0000008611117210 */ /* 0x008fca0007f9e0ff */
[----:B------:R3:W-:Y:S01]  /*52770*/  STL [R1+0x3dc], R17 ;  /* 0x0003dc1101007387 */ /* 0x0007e20000100800 */
[----:B----4-:R-:W-:Y:S01]  /*52780*/  IADD3 R7, P5, PT, R7, R134, RZ ;  /* 0x0000008607077210 */ /* 0x010fe20007fbe0ff */
[----:B--2---:R-:W-:Y:S02]  /*52790*/  IMAD.X R18, R18, 0x1, R135, P4 ;  /* 0x0000000112127824 */ /* 0x004fe400020e0687 */
[----:B-1----:R-:W-:Y:S02]  /*527a0*/  IMAD.MOV.U32 R4, RZ, RZ, R17 ;  /* 0x000000ffff047224 */ /* 0x002fe400078e0011 */
[----:B------:R-:W-:Y:S01]  /*527b0*/  IMAD.X R9, R9, 0x1, R135, P5 ;  /* 0x0000000109097824 */ /* 0x000fe200028e0687 */
[----:B------:R1:W-:Y:S04]  /*527c0*/  STL [R1+0x3d8], R18 ;  /* 0x0003d81201007387 */ /* 0x0003e80000100800 */
[----:B------:R2:W-:Y:S04]  /*527d0*/  STL [R1+0x41c], R7 ;  /* 0x00041c0701007387 */ /* 0x0005e80000100800 */
[----:B---3--:R-:W3:Y:S01]  /*527e0*/  LDL.LU R17, [R1+0x558] ;  /* 0x0005580001117983 */ /* 0x008ee20000300800 */
[----:B------:R-:W-:-:S03]  /*527f0*/  MOV R5, R18 ;  /* 0x0000001200057202 */ /* 0x000fc60000000f00 */
[----:B------:R4:W-:Y:S04]  /*52800*/  STL [R1+0x418], R9 ;  /* 0x0004180901007387 */ /* 0x0009e80000100800 */
[----:B-1----:R-:W3:Y:S04]  /*52810*/  LDL.LU R18, [R1+0x598] ;  /* 0x0005980001127983 */ /* 0x002ee80000300800 */
[----:B------:R1:W-:Y:S02]  /*52820*/  LDGSTS.E [R6+0x2100], desc[UR22][R4.64], P2 ;  /* 0x0210000004067fae */ /* 0x0003e400091a1016 */
[----:B-1----:R-:W-:-:S02]  /*52830*/  IMAD.MOV.U32 R4, RZ, RZ, R7 ;  /* 0x000000ffff047224 */ /* 0x002fc400078e0007 */
[----:B------:R-:W-:Y:S01]  /*52840*/  IMAD.MOV.U32 R5, RZ, RZ, R9 ;  /* 0x000000ffff057224 */ /* 0x000fe200078e0009 */
[----:B--2---:R-:W2:Y:S04]  /*52850*/  LDL.LU R7, [R1+0x5dc] ;  /* 0x0005dc0001077983 */ /* 0x004ea80000300800 */
[----:B----4-:R-:W4:Y:S04]  /*52860*/  LDL.LU R9, [R1+0x61c] ;  /* 0x00061c0001097983 */ /* 0x010f280000300800 */
[----:B------:R1:W-:Y:S01]  /*52870*/  LDGSTS.E [R6+0x2500], desc[UR22][R4.64], P2 ;  /* 0x0250000004067fae */ /* 0x0003e200091a1016 */
[----:B------:R-:W-:-:S05]  /*52880*/  IADD3 R10, P4, PT, R10, R134, RZ ;  /* 0x000000860a0a7210 */ /* 0x000fca0007f9e0ff */
[----:B------:R1:W-:Y:S01]  /*52890*/  STL [R1+0x45c], R10 ;  /* 0x00045c0a01007387 */ /* 0x0003e20000100800 */
[----:B------:R-:W-:Y:S01]  /*528a0*/  IADD3 R11, P5, PT, R11, R134, RZ ;  /* 0x000000860b0b7210 */ /* 0x000fe20007fbe0ff */
[----:B-1----:R-:W-:Y:S02]  /*528b0*/  IMAD.MOV.U32 R4, RZ, RZ, R10 ;  /* 0x000000ffff047224 */ /* 0x002fe400078e000a */
[----:B------:R-:W-:Y:S01]  /*528c0*/  IMAD.X R16, R16, 0x1, R135, P4 ;  /* 0x0000000110107824 */ /* 0x000fe200020e0687 */
[----:B------:R-:W-:-:S04]  /*528d0*/  IADD3.X R12, PT, PT, R12, R135, RZ, P5, !PT ;  /* 0x000000870c0c7210 */ /* 0x000fc80002ffe4ff */
[----:B------:R1:W-:Y:S04]  /*528e0*/  STL [R1+0x458], R16 ;  /* 0x0004581001007387 */ /* 0x0003e80000100800 */
[----:B------:R1:W-:Y:S04]  /*528f0*/  STL [R1+0x49c], R11 ;  /* 0x00049c0b01007387 */ /* 0x0003e80000100800 */
[----:B------:R-:W4:Y:S01]  /*52900*/  LDL.LU R10, [R1+0x5d8] ;  /* 0x0005d800010a7983 */ /* 0x000f220000300800 */
[----:B------:R-:W-:-:S03]  /*52910*/  IMAD.MOV.U32 R5, RZ, RZ, R16 ;  /* 0x000000ffff057224 */ /* 0x000fc600078e0010 */
[----:B------:R1:W-:Y:S04]  /*52920*/  STL [R1+0x498], R12 ;  /* 0x0004980c01007387 */ /* 0x0003e80000100800 */
[----:B-1----:R-:W4:Y:S04]  /*52930*/  LDL.LU R16, [R1+0x618] ;  /* 0x0006180001107983 */ /* 0x002f280000300800 */
[----:B------:R1:W-:Y:S01]  /*52940*/  LDGSTS.E [R6+0x2900], desc[UR22][R4.64], P2 ;  /* 0x0290000004067fae */ /* 0x0003e200091a1016 */
[----:B------:R-:W-:Y:S01]  /*52950*/  IADD3 R14, P4, PT, R14, R134, RZ ;  /* 0x000000860e0e7210 */ /* 0x000fe20007f9e0ff */
[----:B-1----:R-:W-:Y:S01]  /*52960*/  IMAD.MOV.U32 R4, RZ, RZ, R11 ;  /* 0x000000ffff047224 */ /* 0x002fe200078e000b */
[----:B------:R-:W-:Y:S01]  /*52970*/  MOV R5, R12 ;  /* 0x0000000c00057202 */ /* 0x000fe20000000f00 */
[----:B------:R-:W4:Y:S01]  /*52980*/  LDL.LU R11, [R1+0x65c] ;  /* 0x00065c00010b7983 */ /* 0x000f220000300800 */
[----:B------:R-:W-:-:S03]  /*52990*/  IADD3 R19, P5, PT, R19, R134, RZ ;  /* 0x0000008613137210 */ /* 0x000fc60007fbe0ff */
[----:B------:R-:W4:Y:S01]  /*529a0*/  LDL.LU R12, [R1+0x69c] ;  /* 0x00069c00010c7983 */ /* 0x000f220000300800 */
[----:B------:R-:W-:-:S03]  /*529b0*/  IMAD.X R15, R15, 0x1, R135, P4 ;  /* 0x000000010f0f7824 */ /* 0x000fc600020e0687 */
[----:B------:R-:W-:Y:S01]  /*529c0*/  STL [R1+0x4dc], R14 ;  /* 0x0004dc0e01007387 */ /* 0x000fe20000100800 */
[----:B------:R-:W-:-:S03]  /*529d0*/  IMAD.X R20, R20, 0x1, R135, P5 ;  /* 0x0000000114147824 */ /* 0x000fc600028e0687 */
[----:B------:R1:W-:Y:S04]  /*529e0*/  LDGSTS.E [R6+0x2d00], desc[UR22][R4.64], P2 ;  /* 0x02d0000004067fae */ /* 0x0003e800091a1016 */
[----:B------:R1:W-:Y:S04]  /*529f0*/  STL [R1+0x4d8], R15 ;  /* 0x0004d80f01007387 */ /* 0x0003e80000100800 */
[----:B------:R-:W-:Y:S01]  /*52a00*/  STL [R1+0x51c], R19 ;  /* 0x00051c1301007387 */ /* 0x000fe20000100800 */
[----:B-1----:R-:W-:-:S03]  /*52a10*/  MOV R5, R15 ;  /* 0x0000000f00057202 */ /* 0x002fc60000000f00 */
[----:B------:R-:W4:Y:S01]  /*52a20*/  LDL.LU R15, [R1+0x658] ;  /* 0x00065800010f7983 */ /* 0x000f220000300800 */
[----:B------:R-:W-:-:S03]  /*52a30*/  IMAD.MOV.U32 R4, RZ, RZ, R14 ;  /* 0x000000ffff047224 */ /* 0x000fc600078e000e */
[----:B------:R-:W-:Y:S01]  /*52a40*/  STL [R1+0x518], R20 ;  /* 0x0005181401007387 */ /* 0x000fe20000100800 */
[----:B-----5:R-:W-:-:S03]  /*52a50*/  IADD3 R8, P4, PT, R8, R134, RZ ;  /* 0x0000008608087210 */ /* 0x020fc60007f9e0ff */
[----:B------:R-:W5:Y:S01]  /*52a60*/  LDL.LU R14, [R1+0x698] ;  /* 0x00069800010e7983 */ /* 0x000f620000300800 */
[----:B------:R-:W-:-:S03]  /*52a70*/  IADD3 R13, P5, PT, R13, R134, RZ ;  /* 0x000000860d0d7210 */ /* 0x000fc60007fbe0ff */
[----:B------:R1:W-:Y:S04]  /*52a80*/  LDGSTS.E [R6+0x3100], desc[UR22][R4.64], P2 ;  /* 0x0310000004067fae */ /* 0x0003e800091a1016 */
[----:B------:R-:W-:Y:S01]  /*52a90*/  STL [R1+0x55c], R8 ;  /* 0x00055c0801007387 */ /* 0x000fe20000100800 */
[----:B-1----:R-:W-:Y:S02]  /*52aa0*/  IMAD.MOV.U32 R4, RZ, RZ, R19 ;  /* 0x000000ffff047224 */ /* 0x002fe400078e0013 */
[----:B------:R-:W-:-:S05]  /*52ab0*/  IMAD.MOV.U32 R5, RZ, RZ, R20 ;  /* 0x000000ffff057224 */ /* 0x000fca00078e0014 */
[----:B------:R1:W-:Y:S02]  /*52ac0*/  LDGSTS.E [R6+0x3500], desc[UR22][R4.64], P2 ;  /* 0x0350000004067fae */ /* 0x0003e400091a1016 */
[----:B-1----:R-:W-:Y:S02]  /*52ad0*/  IMAD.MOV.U32 R4, RZ, RZ, R8 ;  /* 0x000000ffff047224 */ /* 0x002fe400078e0008 */
[----:B---3--:R-:W-:-:S04]  /*52ae0*/  IMAD.X R17, R17, 0x1, R135, P4 ;  /* 0x0000000111117824 */ /* 0x008fc800020e0687 */
[----:B------:R-:W-:Y:S01]  /*52af0*/  IMAD.MOV.U32 R5, RZ, RZ, R17 ;  /* 0x000000ffff057224 */ /* 0x000fe200078e0011 */
[----:B------:R1:W-:Y:S01]  /*52b00*/  STL [R1+0x558], R17 ;  /* 0x0005581101007387 */ /* 0x0003e20000100800 */
[----:B------:R-:W-:-:S03]  /*52b10*/  IADD3.X R18, PT, PT, R18, R135, RZ, P5, !PT ;  /* 0x0000008712127210 */ /* 0x000fc60002ffe4ff */
[----:B------:R-:W-:Y:S04]  /*52b20*/  STL [R1+0x59c], R13 ;  /* 0x00059c0d01007387 */ /* 0x000fe80000100800 */
[----:B------:R3:W-:Y:S04]  /*52b30*/  LDGSTS.E [R6+0x3900], desc[UR22][R4.64], P2 ;  /* 0x0390000004067fae */ /* 0x0007e800091a1016 */
[----:B-1----:R-:W5:Y:S04]  /*52b40*/  LDL.LU R17, [R1+0x6dc] ;  /* 0x0006dc0001117983 */ /* 0x002f680000300800 */
[----:B------:R1:W-:Y:S04]  /*52b50*/  STL [R1+0x598], R18 ;  /* 0x0005981201007387 */ /* 0x0003e80000100800 */
[----:B------:R-:W5:Y:S01]  /*52b60*/  LDL.LU R8, [R1+0x71c] ;  /* 0x00071c0001087983 */ /* 0x000f620000300800 */
[----:B---3--:R-:W-:-:S02]  /*52b70*/  MOV R5, R18 ;  /* 0x0000001200057202 */ /* 0x008fc40000000f00 */
[-C--:B--2---:R-:W-:Y:S01]  /*52b80*/  IADD3 R7, P4, PT, R7, R134.reuse, RZ ;  /* 0x0000008607077210 */ /* 0x084fe20007f9e0ff */
[----:B-1----:R-:W2:Y:S01]  /*52b90*/  LDL.LU R18, [R1+0x6d8] ;  /* 0x0006d80001127983 */ /* 0x002ea20000300800 */
[----:B------:R-:W-:Y:S01]  /*52ba0*/  IMAD.MOV.U32 R4, RZ, RZ, R13 ;  /* 0x000000ffff047224 */ /* 0x000fe200078e000d */
[----:B----4-:R-:W-:Y:S02]  /*52bb0*/  IADD3 R9, P5, PT, R9, R134, RZ ;  /* 0x0000008609097210 */ /* 0x010fe40007fbe0ff */
[----:B------:R-:W3:Y:S04]  /*52bc0*/  LDL.LU R13, [R1+0x718] ;  /* 0x00071800010d7983 */ /* 0x000ee80000300800 */
[----:B------:R1:W-:Y:S04]  /*52bd0*/  LDGSTS.E [R6+0x3d00], desc[UR22][R4.64], P2 ;  /* 0x03d0000004067fae */ /* 0x0003e800091a1016 */
[----:B------:R-:W-:Y:S01]  /*52be0*/  STL [R1+0x5dc], R7 ;  /* 0x0005dc0701007387 */ /* 0x000fe20000100800 */
[----:B-1----:R-:W-:-:S02]  /*52bf0*/  IMAD.MOV.U32 R4, RZ, RZ, R7 ;  /* 0x000000ffff047224 */ /* 0x002fc400078e0007 */
[----:B------:R-:W-:-:S05]  /*52c00*/  IMAD.X R10, R10, 0x1, R135, P4 ;  /* 0x000000010a0a7824 */ /* 0x000fca00020e0687 */
[----:B------:R1:W-:Y:S01]  /*52c10*/  STL [R1+0x5d8], R10 ;  /* 0x0005d80a01007387 */ /* 0x0003e20000100800 */
[----:B------:R-:W-:Y:S01]  /*52c20*/  MOV R5, R10 ;  /* 0x0000000a00057202 */ /* 0x000fe20000000f00 */
[----:B------:R-:W-:Y:S02]  /*52c30*/  IMAD.X R16, R16, 0x1, R135, P5 ;  /* 0x0000000110107824 */ /* 0x000fe400028e0687 */
[----:B------:R-:W-:Y:S04]  /*52c40*/  STL [R1+0x61c], R9 ;  /* 0x00061c0901007387 */ /* 0x000fe80000100800 */
[----:B------:R4:W-:Y:S04]  /*52c50*/  LDGSTS.E [R6+0x4100], desc[UR22][R4.64], P2 ;  /* 0x0410000004067fae */ /* 0x0009e800091a1016 */
[----:B-1----:R-:W3:Y:S04]  /*52c60*/  LDL.LU R10, [R1+0x75c] ;  /* 0x00075c00010a7983 */ /* 0x002ee80000300800 */
[----:B------:R1:W-:Y:S04]  /*52c70*/  STL [R1+0x618], R16 ;  /* 0x0006181001007387 */ /* 0x0003e80000100800 */
[----:B------:R-:W3:Y:S01]  /*52c80*/  LDL.LU R7, [R1+0x79c] ;  /* 0x00079c0001077983 */ /* 0x000ee20000300800 */
[----:B----4-:R-:W-:-:S03]  /*52c90*/  IMAD.MOV.U32 R5, RZ, RZ, R16 ;  /* 0x000000ffff057224 */ /* 0x010fc600078e0010 */
[----:B-1----:R-:W4:Y:S01]  /*52ca0*/  LDL.LU R16, [R1+0x758] ;  /* 0x0007580001107983 */ /* 0x002f220000300800 */
[----:B------:R-:W-:-:S03]  /*52cb0*/  IMAD.MOV.U32 R4, RZ, RZ, R9 ;  /* 0x000000ffff047224 */ /* 0x000fc600078e0009 */
[----:B------:R-:W4:Y:S01]  /*52cc0*/  LDL.LU R9, [R1+0x798] ;  /* 0x0007980001097983 */ /* 0x000f220000300800 */
[-C--:B------:R-:W-:Y:S02]  /*52cd0*/  IADD3 R11, P4, PT, R11, R134.reuse, RZ ;  /* 0x000000860b0b7210 */ /* 0x080fe40007f9e0ff */
[----:B------:R-:W-:Y:S01]  /*52ce0*/  IADD3 R12, P5, PT, R12, R134, RZ ;  /* 0x000000860c0c7210 */ /* 0x000fe20007fbe0ff */
[----:B------:R1:W-:Y:S04]  /*52cf0*/  LDGSTS.E [R6+0x4500], desc[UR22][R4.64], P2 ;  /* 0x0450000004067fae */ /* 0x0003e800091a1016 */
[----:B------:R1:W-:Y:S01]  /*52d00*/  STL [R1+0x65c], R11 ;  /* 0x00065c0b01007387 */ /* 0x0003e20000100800 */
[----:B------:R-:W-:Y:S02]  /*52d10*/  IMAD.X R15, R15, 0x1, R135, P4 ;  /* 0x000000010f0f7824 */ /* 0x000fe400020e0687 */
[----:B-1----:R-:W-:-:S02]  /*52d20*/  IMAD.MOV.U32 R4, RZ, RZ, R11 ;  /* 0x000000ffff047224 */ /* 0x002fc400078e000b */
[----:B------:R-:W-:Y:S01]  /*52d30*/  IMAD.MOV.U32 R5, RZ, RZ, R15 ;  /* 0x000000ffff057224 */ /* 0x000fe200078e000f */
[----:B------:R-:W-:Y:S01]  /*52d40*/  STL [R1+0x658], R15 ;  /* 0x0006580f01007387 */ /* 0x000fe20000100800 */
[----:B-----5:R-:W-:-:S03]  /*52d50*/  IADD3.X R14, PT, PT, R14, R135, RZ, P5, !PT ;  /* 0x000000870e0e7210 */ /* 0x020fc60002ffe4ff */
        /* <DEDUP_REMOVED lines=8> */
[----:B------:R-:W-:-:S03]  /*52de0*/  MOV R5, R14 ;  /* 0x0000000e00057202 */ /* 0x000fc60000000f00 */
[----:B------:R-:W5:Y:S04]  /*52df0*/  LDL.LU R14, [R1+0x85c] ;  /* 0x00085c00010e7983 */ /* 0x000f680000300800 */
[----:B------:R-:W5:Y:S04]  /*52e00*/  LDL.LU R15, [R1+0x89c] ;  /* 0x00089c00010f7983 */ /* 0x000f680000300800 */
[----:B------:R1:W-:Y:S01]  /*52e10*/  LDGSTS.E [R6+0x4d00], desc[UR22][R4.64], P2 ;  /* 0x04d0000004067fae */ /* 0x0003e200091a1016 */
[----:B------:R-:W-:-:S05]  /*52e20*/  IADD3 R17, P4, PT, R17, R134, RZ ;  /* 0x0000008611117210 */ /* 0x000fca0007f9e0ff */
[----:B------:R-:W-:Y:S01]  /*52e30*/  STL [R1+0x6dc], R17 ;  /* 0x0006dc1101007387 */ /* 0x000fe20000100800 */
[----:B------:R-:W-:Y:S01]  /*52e40*/  IADD3 R8, P5, PT, R8, R134, RZ ;  /* 0x0000008608087210 */ /* 0x000fe20007fbe0ff */
[----:B--2---:R-:W-:-:S04]  /*52e50*/  IMAD.X R18, R18, 0x1, R135, P4 ;  /* 0x0000000112127824 */ /* 0x004fc800020e0687 */
[----:B---3--:R-:W-:Y:S01]  /*52e60*/  IMAD.X R13, R13, 0x1, R135, P5 ;  /* 0x000000010d0d7824 */ /* 0x008fe200028e0687 */
[----:B------:R2:W-:Y:S01]  /*52e70*/  STL [R1+0x6d8], R18 ;  /* 0x0006d81201007387 */ /* 0x0005e20000100800 */
[----:B-1----:R-:W-:-:S03]  /*52e80*/  MOV R5, R18 ;  /* 0x0000001200057202 */ /* 0x002fc60000000f00 */
[----:B------:R1:W-:Y:S01]  /*52e90*/  STL [R1+0x71c], R8 ;  /* 0x00071c0801007387 */ /* 0x0003e20000100800 */
[----:B------:R-:W-:-:S03]  /*52ea0*/  IMAD.MOV.U32 R4, RZ, RZ, R17 ;  /* 0x000000ffff047224 */ /* 0x000fc600078e0011 */
[----:B--2---:R-:W2:Y:S04]  /*52eb0*/  LDL.LU R18, [R1+0x858] ;  /* 0x0008580001127983 */ /* 0x004ea80000300800 */
[----:B------:R3:W-:Y:S04]  /*52ec0*/  STL [R1+0x718], R13 ;  /* 0x0007180d01007387 */ /* 0x0007e80000100800 */
[----:B------:R-:W2:Y:S04]  /*52ed0*/  LDL.LU R17, [R1+0x898] ;  /* 0x0008980001117983 */ /* 0x000ea80000300800 */
[----:B------:R1:W-:Y:S02]  /*52ee0*/  LDGSTS.E [R6+0x5100], desc[UR22][R4.64], P2 ;  /* 0x0510000004067fae */ /* 0x0003e400091a1016 */
[----:B-1----:R-:W-:-:S02]  /*52ef0*/  IMAD.MOV.U32 R4, RZ, RZ, R8 ;  /* 0x000000ffff047224 */ /* 0x002fc400078e0008 */
[----:B------:R-:W-:Y:S01]  /*52f00*/  IMAD.MOV.U32 R5, RZ, RZ, R13 ;  /* 0x000000ffff057224 */ /* 0x000fe200078e000d */
[----:B------:R-:W2:Y:S04]  /*52f10*/  LDL.LU R8, [R1+0x8dc] ;  /* 0x0008dc0001087983 */ /* 0x000ea80000300800 */
[----:B---3--:R-:W3:Y:S04]  /*52f20*/  LDL.LU R13, [R1+0x91c] ;  /* 0x00091c00010d7983 */ /* 0x008ee80000300800 */
[----:B------:R1:W-:Y:S01]  /*52f30*/  LDGSTS.E [R6+0x5500], desc[UR22][R4.64], P2 ;  /* 0x0550000004067fae */ /* 0x0003e200091a1016 */
[----:B------:R-:W-:-:S05]  /*52f40*/  IADD3 R10, P4, PT, R10, R134, RZ ;  /* 0x000000860a0a7210 */ /* 0x000fca0007f9e0ff */
[----:B------:R4:W-:Y:S01]  /*52f50*/  STL [R1+0x75c], R10 ;  /* 0x00075c0a01007387 */ /* 0x0009e20000100800 */
[----:B------:R-:W-:Y:S01]  /*52f60*/  IADD3 R7, P5, PT, R7, R134, RZ ;  /* 0x0000008607077210 */ /* 0x000fe20007fbe0ff */
[----:B----4-:R-:W-:Y:S02]  /*52f70*/  IMAD.X R16, R16, 0x1, R135, P4 ;  /* 0x0000000110107824 */ /* 0x010fe400020e0687 */
[----:B-1----:R-:W-:Y:S01]  /*52f80*/  IMAD.MOV.U32 R4, RZ, RZ, R10 ;  /* 0x000000ffff047224 */ /* 0x002fe200078e000a */
[----:B------:R-:W-:Y:S02]  /*52f90*/  IADD3.X R9, PT, PT, R9, R135, RZ, P5, !PT ;  /* 0x0000008709097210 */ /* 0x000fe40002ffe4ff */
[----:B------:R1:W-:Y:S04]  /*52fa0*/  STL [R1+0x758], R16 ;  /* 0x0007581001007387 */ /* 0x0003e80000100800 */
[----:B------:R-:W-:Y:S01]  /*52fb0*/  STL [R1+0x79c], R7 ;  /* 0x00079c0701007387 */ /* 0x000fe20000100800 */
[----:B------:R-:W-:-:S03]  /*52fc0*/  IMAD.MOV.U32 R5, RZ, RZ, R16 ;  /* 0x000000ffff057224 */ /* 0x000fc600078e0010 */
[----:B------:R-:W4:Y:S04]  /*52fd0*/  LDL.LU R10, [R1+0x8d8] ;  /* 0x0008d800010a7983 */ /* 0x000f280000300800 */
[----:B------:R5:W-:Y:S04]  /*52fe0*/  STL [R1+0x798], R9 ;  /* 0x0007980901007387 */ /* 0x000be80000100800 */
[----:B-1----:R-:W4:Y:S04]  /*52ff0*/  LDL.LU R16, [R1+0x918] ;  /* 0x0009180001107983 */ /* 0x002f280000300800 */
[----:B------:R1:W-:Y:S01]  /*53000*/  LDGSTS.E [R6+0x5900], desc[UR22][R4.64], P2 ;  /* 0x0590000004067fae */ /* 0x0003e200091a1016 */
[----:B-----5:R-:W-:Y:S01]  /*53010*/  IADD3 R11, P4, PT, R11, R134, RZ ;  /* 0x000000860b0b7210 */ /* 0x020fe20007f9e0ff */
[----:B-1----:R-:W-:Y:S01]  /*53020*/  IMAD.MOV.U32 R4, RZ, RZ, R7 ;  /* 0x000000ffff047224 */ /* 0x002fe200078e0007 */
[----:B------:R-:W-:-:S02]  /*53030*/  MOV R5, R9 ;  /* 0x0000000900057202 */ /* 0x000fc40000000f00 */
[----:B------:R-:W5:Y:S04]  /*53040*/  LDL.LU R9, [R1+0x95c] ;  /* 0x00095c0001097983 */ /* 0x000f680000300800 */
[----:B------:R-:W5:Y:S01]  /*53050*/  LDL.LU R7, [R1+0x99c] ;  /* 0x00099c0001077983 */ /* 0x000f620000300800 */
[----:B------:R-:W-:-:S03]  /*53060*/  IADD3 R19, P5, PT, R19, R134, RZ ;  /* 0x0000008613137210 */ /* 0x000fc60007fbe0ff */
[----:B------:R-:W-:Y:S04]  /*53070*/  STL [R1+0x7dc], R11 ;  /* 0x0007dc0b01007387 */ /* 0x000fe80000100800 */
[----:B------:R1:W-:Y:S01]  /*53080*/  LDGSTS.E [R6+0x5d00], desc[UR22][R4.64], P2 ;  /* 0x05d0000004067fae */ /* 0x0003e200091a1016 */
[--C-:B------:R-:W-:Y:S02]  /*53090*/  IMAD.X R12, R12, 0x1, R135.reuse, P4 ;  /* 0x000000010c0c7824 */ /* 0x100fe400020e0687 */
[----:B------:R-:W-:-:S03]  /*530a0*/  IMAD.X R20, R20, 0x1, R135, P5 ;  /* 0x0000000114147824 */ /* 0x000fc600028e0687 */
[----:B------:R1:W-:Y:S02]  /*530b0*/  STL [R1+0x7d8], R12 ;  /* 0x0007d80c01007387 */ /* 0x0003e40000100800 */
[----:B-1----:R-:W-:Y:S02]  /*530c0*/  MOV R5, R12 ;  /* 0x0000000c00057202 */ /* 0x002fe40000000f00 */
[----:B------:R-:W-:Y:S01]  /*530d0*/  STL [R1+0x81c], R19 ;  /* 0x00081c1301007387 */ /* 0x000fe20000100800 */
[----:B------:R-:W-:-:S03]  /*530e0*/  IMAD.MOV.U32 R4, RZ, RZ, R11 ;  /* 0x000000ffff047224 */ /* 0x000fc600078e000b */
[----:B------:R-:W5:Y:S04]  /*530f0*/  LDL.LU R12, [R1+0x958] ;  /* 0x00095800010c7983 */ /* 0x000f680000300800 */
[----:B------:R-:W-:Y:S01]  /*53100*/  STL [R1+0x818], R20 ;  /* 0x0008181401007387 */ /* 0x000fe20000100800 */
[----:B------:R-:W-:-:S03]  /*53110*/  IADD3 R14, P4, PT, R14, R134, RZ ;  /* 0x000000860e0e7210 */ /* 0x000fc60007f9e0ff */
[----:B------:R-:W5:Y:S01]  /*53120*/  LDL.LU R11, [R1+0x998] ;  /* 0x00099800010b7983 */ /* 0x000f620000300800 */
[----:B------:R-:W-:-:S03]  /*53130*/  IADD3 R15, P5, PT, R15, R134, RZ ;  /* 0x000000860f0f7210 */ /* 0x000fc60007fbe0ff */
[----:B------:R1:W-:Y:S04]  /*53140*/  LDGSTS.E [R6+0x6100], desc[UR22][R4.64], P2 ;  /* 0x0610000004067fae */ /* 0x0003e800091a1016 */
[----:B------:R2:W-:Y:S01]  /*53150*/  STL [R1+0x85c], R14 ;  /* 0x00085c0e01007387 */ /* 0x0005e20000100800 */
[----:B-1----:R-:W-:Y:S02]  /*53160*/  IMAD.MOV.U32 R4, RZ, RZ, R19 ;  /* 0x000000ffff047224 */ /* 0x002fe400078e0013 */
[----:B------:R-:W-:-:S05]  /*53170*/  IMAD.MOV.U32 R5, RZ, RZ, R20 ;  /* 0x000000ffff057224 */ /* 0x000fca00078e0014 */
[----:B------:R1:W-:Y:S02]  /*53180*/  LDGSTS.E [R6+0x6500], desc[UR22][R4.64], P2 ;  /* 0x0650000004067fae */ /* 0x0003e400091a1016 */
[----:B-1----:R-:W-:Y:S02]  /*53190*/  IMAD.MOV.U32 R4, RZ, RZ, R14 ;  /* 0x000000ffff047224 */ /* 0x002fe400078e000e */
[----:B--2---:R-:W-:-:S04]  /*531a0*/  IMAD.X R18, R18, 0x1, R135, P4 ;  /* 0x0000000112127824 */ /* 0x004fc800020e0687 */
[----:B------:R-:W-:Y:S01]  /*531b0*/  IMAD.MOV.U32 R5, RZ, RZ, R18 ;  /* 0x000000ffff057224 */ /* 0x000fe200078e0012 */
[----:B------:R-:W-:Y:S01]  /*531c0*/  STL [R1+0x858], R18 ;  /* 0x0008581201007387 */ /* 0x000fe20000100800 */
[----:B------:R-:W-:-:S03]  /*531d0*/  IADD3.X R17, PT, PT, R17, R135, RZ, P5, !PT ;  /* 0x0000008711117210 */ /* 0x000fc60002ffe4ff */
[----:B------:R1:W-:Y:S04]  /*531e0*/  STL [R1+0x89c], R15 ;  /* 0x00089c0f01007387 */ /* 0x0003e80000100800 */
[----:B------:R-:W2:Y:S04]  /*531f0*/  LDL.LU R14, [R1+0x1e4] ;  /* 0x0001e400010e7983 */ /* 0x000ea80000300800 */
[----:B------:R-:W-:Y:S04]  /*53200*/  STL [R1+0x898], R17 ;  /* 0x0008981101007387 */ /* 0x000fe80000100800 */
[----:B------:R1:W-:Y:S04]  /*53210*/  LDGSTS.E [R6+0x6900], desc[UR22][R4.64], P2 ;  /* 0x0690000004067fae */ /* 0x0003e800091a1016 */
[----:B------:R-:W2:Y:S01]  /*53220*/  LDL.LU R19, [R1+0x224] ;  /* 0x0002240001137983 */ /* 0x000ea20000300800 */
[----:B------:R-:W-:Y:S01]  /*53230*/  IADD3 R8, P4, PT, R8, R134, RZ ;  /* 0x0000008608087210 */ /* 0x000fe20007f9e0ff */
[----:B-1----:R-:W-:-:S02]  /*53240*/  IMAD.MOV.U32 R4, RZ, RZ, R15 ;  /* 0x000000ffff047224 */ /* 0x002fc400078e000f */
[----:B------:R-:W2:Y:S01]  /*53250*/  LDL.LU R15, [R1+0x1e0] ;  /* 0x0001e000010f7983 */ /* 0x000ea20000300800 */
[----:B---3--:R-:W-:Y:S02]  /*53260*/  IADD3 R13, P5, PT, R13, R134, RZ ;  /* 0x000000860d0d7210 */ /* 0x008fe40007fbe0ff */
[----:B------:R-:W-:Y:S01]  /*53270*/  MOV R5, R17 ;  /* 0x0000001100057202 */ /* 0x000fe20000000f00 */
[----:B------:R-:W3:Y:S04]  /*53280*/  LDL.LU R20, [R1+0x220] ;  /* 0x0002200001147983 */ /* 0x000ee80000300800 */
[----:B------:R1:W-:Y:S04]  /*53290*/  STL [R1+0x8dc], R8 ;  /* 0x0008dc0801007387 */ /* 0x0003e80000100800 */
[----:B------:R1:W-:Y:S02]  /*532a0*/  LDGSTS.E [R6+0x6d00], desc[UR22][R4.64], P2 ;  /* 0x06d0000004067fae */ /* 0x0003e400091a1016 */
[----:B-1----:R-:W-:-:S02]  /*532b0*/  IMAD.MOV.U32 R4, RZ, RZ, R8 ;  /* 0x000000ffff047224 */ /* 0x002fc400078e0008 */
[----:B----4-:R-:W-:-:S05]  /*532c0*/  IMAD.X R10, R10, 0x1, R135, P4 ;  /* 0x000000010a0a7824 */ /* 0x010fca00020e0687 */
[----:B------:R1:W-:Y:S01]  /*532d0*/  STL [R1+0x8d8], R10 ;  /* 0x0008d80a01007387 */ /* 0x0003e20000100800 */
[----:B------:R-:W-:-:S03]  /*532e0*/  IMAD.X R16, R16, 0x1, R135, P5 ;  /* 0x0000000110107824 */ /* 0x000fc600028e0687 */
[----:B------:R-:W-:Y:S01]  /*532f0*/  STL [R1+0x91c], R13 ;  /* 0x00091c0d01007387 */ /* 0x000fe20000100800 */
[----:B------:R-:W-:-:S03]  /*53300*/  MOV R5, R10 ;  /* 0x0000000a00057202 */ /* 0x000fc60000000f00 */
[----:B------:R-:W4:Y:S04]  /*53310*/  LDL.LU R8, [R1+0x264] ;  /* 0x0002640001087983 */ /* 0x000f280000300800 */
[----:B------:R-:W-:Y:S04]  /*53320*/  STL [R1+0x918], R16 ;  /* 0x0009181001007387 */ /* 0x000fe80000100800 */
[----:B-1----:R-:W4:Y:S04]  /*53330*/  LDL.LU R10, [R1+0x2a4] ;  /* 0x0002a400010a7983 */ /* 0x002f280000300800 */
[----:B------:R-:W4:Y:S04]  /*53340*/  LDL.LU R17, [R1+0x260] ;  /* 0x0002600001117983 */ /* 0x000f280000300800 */
[----:B------:R-:W4:Y:S01]  /*53350*/  LDL.LU R18, [R1+0x2a0] ;  /* 0x0002a00001127983 */ /* 0x000f220000300800 */
[----:B-----5:R-:W-:-:S03]  /*53360*/  IADD3 R9, P4, PT, R9, R134, RZ ;  /* 0x0000008609097210 */ /* 0x020fc60007f9e0ff */
[----:B------:R1:W-:Y:S01]  /*53370*/  LDGSTS.E [R6+0x7100], desc[UR22][R4.64], P2 ;  /* 0x0710000004067fae */ /* 0x0003e200091a1016 */
[----:B------:R-:W-:-:S03]  /*53380*/  IADD3 R7, P5, PT, R7, R134, RZ ;  /* 0x0000008607077210 */ /* 0x000fc60007fbe0ff */
[----:B------:R5:W-:Y:S01]  /*53390*/  STL [R1+0x95c], R9 ;  /* 0x00095c0901007387 */ /* 0x000be20000100800 */
[----:B-1----:R-:W-:Y:S02]  /*533a0*/  IMAD.MOV.U32 R4, RZ, RZ, R13 ;  /* 0x000000ffff047224 */ /* 0x002fe400078e000d */
[----:B------:R-:W-:-:S05]  /*533b0*/  IMAD.MOV.U32 R5, RZ, RZ, R16 ;  /* 0x000000ffff057224 */ /* 0x000fca00078e0010 */
[----:B------:R1:W-:Y:S01]  /*533c0*/  LDGSTS.E [R6+0x7500], desc[UR22][R4.64], P2 ;  /* 0x0750000004067fae */ /* 0x0003e200091a1016 */
[----:B------:R-:W-:-:S05]  /*533d0*/  IMAD.X R12, R12, 0x1, R135, P4 ;  /* 0x000000010c0c7824 */ /* 0x000fca00020e0687 */
[----:B------:R5:W-:Y:S01]  /*533e0*/  STL [R1+0x958], R12 ;  /* 0x0009580c01007387 */ /* 0x000be20000100800 */
[----:B-1----:R-:W-:Y:S01]  /*533f0*/  IMAD.MOV.U32 R4, RZ, RZ, R9 ;  /* 0x000000ffff047224 */ /* 0x002fe200078e0009 */
[----:B------:R-:W-:Y:S01]  /*53400*/  IADD3.X R11, PT, PT, R11, R135, RZ, P5, !PT ;  /* 0x000000870b0b7210 */ /* 0x000fe20002ffe4ff */
[----:B------:R-:W-:Y:S01]  /*53410*/  IMAD.MOV.U32 R5, RZ, RZ, R12 ;  /* 0x000000ffff057224 */ /* 0x000fe200078e000c */
[----:B------:R-:W-:Y:S04]  /*53420*/  STL [R1+0x99c], R7 ;  /* 0x00099c0701007387 */ /* 0x000fe80000100800 */
[----:B-----5:R-:W5:Y:S04]  /*53430*/  LDL.LU R9, [R1+0x2e4] ;  /* 0x0002e40001097983 */ /* 0x020f680000300800 */
[----:B------:R1:W-:Y:S04]  /*53440*/  STL [R1+0x998], R11 ;  /* 0x0009980b01007387 */ /* 0x0003e80000100800 */
[----:B------:R1:W-:Y:S04]  /*53450*/  LDGSTS.E [R6+0x7900], desc[UR22][R4.64], P2 ;  /* 0x0790000004067fae */ /* 0x0003e800091a1016 */
[----:B------:R-:W5:Y:S01]  /*53460*/  LDL.LU R12, [R1+0x324] ;  /* 0x00032400010c7983 */ /* 0x000f620000300800 */
[----:B-1----:R-:W-:-:S03]  /*53470*/  MOV R5, R11 ;  /* 0x0000000b00057202 */ /* 0x002fc60000000f00 */
[----:B------:R-:W5:Y:S04]  /*53480*/  LDL.LU R11, [R1+0x2e0] ;  /* 0x0002e000010b7983 */ /* 0x000f680000300800 */
[----:B------:R-:W5:Y:S01]  /*53490*/  LDL.LU R16, [R1+0x320] ;  /* 0x0003200001107983 */ /* 0x000f620000300800 */
[----:B------:R-:W-:-:S03]  /*534a0*/  IMAD.MOV.U32 R4, RZ, RZ, R7 ;  /* 0x000000ffff047224 */ /* 0x000fc600078e0007 */
[----:B------:R-:W5:Y:S04]  /*534b0*/  LDL.LU R13, [R1+0x364] ;  /* 0x00036400010d7983 */ /* 0x000f680000300800 */
[----:B------:R-:W5:Y:S04]  /*534c0*/  LDL.LU R7, [R1+0x3a4] ;  /* 0x0003a40001077983 */ /* 0x000f680000300800 */
[----:B------:R1:W-:Y:S02]  /*534d0*/  LDGSTS.E [R6+0x7d00], desc[UR22][R4.64], P2 ;  /* 0x07d0000004067fae */ /* 0x0003e400091a1016 */
[----:B-1----:R-:W-:-:S05]  /*534e0*/  LOP3.LUT R6, R132, 0x30, RZ, 0x3c, !PT ;  /* 0x0000003084067812 */ /* 0x002fca00078e3cff */
[----:B------:R-:W-:Y:S01]  /*534f0*/  VIADD R6, R6, UR5 ;  /* 0x0000000506067c36 */ /* 0x000fe20008000000 */
[----:B--2---:R-:W-:-:S05]  /*53500*/  IADD3 R14, P4, PT, R14, R134, RZ ;  /* 0x000000860e0e7210 */ /* 0x004fca0007f9e0ff */
[----:B------:R-:W-:Y:S01]  /*53510*/  STL [R1+0x1e4], R14 ;  /* 0x0001e40e01007387 */ /* 0x000fe20000100800 */
[----:B------:R-:W-:-:S05]  /*53520*/  IADD3 R19, P5, PT, R19, R134, RZ ;  /* 0x0000008613137210 */ /* 0x000fca0007fbe0ff */
[----:B------:R-:W-:Y:S01]  /*53530*/  STL [R1+0x224], R19 ;  /* 0x0002241301007387 */ /* 0x000fe20000100800 */
[----:B------:R-:W-:-:S04]  /*53540*/  IMAD.X R15, R15, 0x1, R135, P4 ;  /* 0x000000010f0f7824 */ /* 0x000fc800020e0687 */
[----:B------:R-:W-:Y:S01]  /*53550*/  IMAD.MOV.U32 R5, RZ, RZ, R15 ;  /* 0x000000ffff057224 */ /* 0x000fe200078e000f */
[----:B------:R1:W-:Y:S01]  /*53560*/  STL [R1+0x1e0], R15 ;  /* 0x0001e00f01007387 */ /* 0x0003e20000100800 */
[----:B------:R-:W-:Y:S01]  /*53570*/  MOV R4, R14 ;  /* 0x0000000e00047202 */ /* 0x000fe20000000f00 */
[----:B---3--:R-:W-:-:S04]  /*53580*/  IMAD.X R20, R20, 0x1, R135, P5 ;  /* 0x0000000114147824 */ /* 0x008fc800028e0687 */
[----:B------:R2:W-:Y:S04]  /*53590*/  LDGSTS.E [R6+0x180], desc[UR22][R4.64], P2 ;  /* 0x0018000004067fae */ /* 0x0005e800091a1016 */
[----:B-1----:R-:W3:Y:S04]  /*535a0*/  LDL.LU R15, [R1+0x360] ;  /* 0x00036000010f7983 */ /* 0x002ee80000300800 */
[----:B------:R-:W3:Y:S01]  /*535b0*/  LDL.LU R14, [R1+0x3a0] ;  /* 0x0003a000010e7983 */ /* 0x000ee20000300800 */
[----:B--2---:R-:W-:Y:S02]  /*535c0*/  IMAD.MOV.U32 R4, RZ, RZ, R19 ;  /* 0x000000ffff047224 */ /* 0x004fe400078e0013 */
[----:B------:R-:W-:Y:S01]  /*535d0*/  IMAD.MOV.U32 R5, RZ, RZ, R20 ;  /* 0x000000ffff057224 */ /* 0x000fe200078e0014 */
[----:B------:R-:W-:Y:S04]  /*535e0*/  STL [R1+0x220], R20 ;  /* 0x0002201401007387 */ /* 0x000fe80000100800 */
[----:B------:R1:W-:Y:S01]  /*535f0*/  LDGSTS.E [R6+0x580], desc[UR22][R4.64], P2 ;  /* 0x0058000004067fae */ /* 0x0003e200091a1016 */
[----:B----4-:R-:W-:-:S02]  /*53600*/  IADD3 R8, P4, PT, R8, R134, RZ ;  /* 0x0000008608087210 */ /* 0x010fc40007f9e0ff */
[----:B------:R-:W-:Y:S02]  /*53610*/  IADD3 R10, P5, PT, R10, R134, RZ ;  /* 0x000000860a0a7210 */ /* 0x000fe40007fbe0ff */
[----:B------:R-:W-:Y:S01]  /*53620*/  IADD3.X R17, PT, PT, R17, R135, RZ, P4, !PT ;  /* 0x0000008711117210 */ /* 0x000fe200027fe4ff */
[----:B------:R-:W-:Y:S01]  /*53630*/  STL [R1+0x264], R8 ;  /* 0x0002640801007387 */ /* 0x000fe20000100800 */
[----:B-1----:R-:W-:Y:S02]  /*53640*/  IMAD.MOV.U32 R4, RZ, RZ, R8 ;  /* 0x000000ffff047224 */ /* 0x002fe400078e0008 */
[----:B------:R-:W-:Y:S01]  /*53650*/  IMAD.X R18, R18, 0x1, R135, P5 ;  /* 0x0000000112127824 */ /* 0x000fe200028e0687 */
[----:B------:R1:W-:Y:S01]  /*53660*/  STL [R1+0x260], R17 ;  /* 0x0002601101007387 */ /* 0x0003e20000100800 */
[----:B------:R-:W-:-:S03]  /*53670*/  IMAD.MOV.U32 R5, RZ, RZ, R17 ;  /* 0x000000ffff057224 */ /* 0x000fc600078e0011 */
[----:B------:R-:W-:Y:S04]  /*53680*/  STL [R1+0x2a4], R10 ;  /* 0x0002a40a01007387 */ /* 0x000fe80000100800 */
[----:B------:R2:W-:Y:S04]  /*53690*/  LDGSTS.E [R6+0x980], desc[UR22][R4.64], P2 ;  /* 0x0098000004067fae */ /* 0x0005e800091a1016 */
[----:B-1----:R-:W4:Y:S04]  /*536a0*/  LDL.LU R17, [R1+0x3e4] ;  /* 0x0003e40001117983 */ /* 0x002f280000300800 */
[----:B------:R1:W-:Y:S04]  /*536b0*/  STL [R1+0x2a0], R18 ;  /* 0x0002a01201007387 */ /* 0x0003e80000100800 */
[----:B------:R-:W4:Y:S01]  /*536c0*/  LDL.LU R8, [R1+0x424] ;  /* 0x0004240001087983 */ /* 0x000f220000300800 */
[----:B--2---:R-:W-:-:S03]  /*536d0*/  IMAD.MOV.U32 R5, RZ, RZ, R18 ;  /* 0x000000ffff057224 */ /* 0x004fc600078e0012 */
[----:B-1----:R-:W2:Y:S01]  /*536e0*/  LDL.LU R18, [R1+0x3e0] ;  /* 0x0003e00001127983 */ /* 0x002ea20000300800 */
[----:B------:R-:W-:-:S03]  /*536f0*/  MOV R4, R10 ;  /* 0x0000000a00047202 */ /* 0x000fc60000000f00 */
[----:B------:R-:W2:Y:S04]  /*53700*/  LDL.LU R10, [R1+0x420] ;  /* 0x00042000010a7983 */ /* 0x000ea80000300800 */
[----:B------:R1:W-:Y:S01]  /*53710*/  LDGSTS.E [R6+0xd80], desc[UR22][R4.64], P2 ;  /* 0x00d8000004067fae */ /* 0x0003e200091a1016 */
[----:B-----5:R-:W-:-:S04]  /*53720*/  IADD3 R9, P4, PT, R9, R134, RZ ;  /* 0x0000008609097210 */ /* 0x020fc80007f9e0ff */
[----:B-1----:R-:W-:Y:S01]  /*53730*/  MOV R4, R9 ;  /* 0x0000000900047202 */ /* 0x002fe20000000f00 */
[----:B------:R1:W-:Y:S01]  /*53740*/  STL [R1+0x2e4], R9 ;  /* 0x0002e40901007387 */ /* 0x0003e20000100800 */
[----:B------:R-:W-:Y:S01]  /*53750*/  IADD3 R12, P5, PT, R12, R134, RZ ;  /* 0x000000860c0c7210 */ /* 0x000fe20007fbe0ff */
[----:B------:R-:W-:-:S04]  /*53760*/  IMAD.X R11, R11, 0x1, R135, P4 ;  /* 0x000000010b0b7824 */ /* 0x000fc800020e0687 */
[----:B------:R-:W-:Y:S01]  /*53770*/  IMAD.X R16, R16, 0x1, R135, P5 ;  /* 0x0000000110107824 */ /* 0x000fe200028e0687 */
[----:B------:R5:W-:Y:S01]  /*53780*/  STL [R1+0x2e0], R11 ;  /* 0x0002e00b01007387 */ /* 0x000be20000100800 */
[----:B------:R-:W-:-:S03]  /*53790*/  IMAD.MOV.U32 R5, RZ, RZ, R11 ;  /* 0x000000ffff057224 */ /* 0x000fc600078e000b */
[----:B------:R-:W-:Y:S04]  /*537a0*/  STL [R1+0x324], R12 ;  /* 0x0003240c01007387 */ /* 0x000fe80000100800 */
[----:B-1----:R-:W2:Y:S04]  /*537b0*/  LDL.LU R9, [R1+0x464] ;  /* 0x0004640001097983 */ /* 0x002ea80000300800 */
[----:B------:R1:W-:Y:S04]  /*537c0*/  STL [R1+0x320], R16 ;  /* 0x0003201001007387 */ /* 0x0003e80000100800 */
[----:B------:R1:W-:Y:S04]  /*537d0*/  LDGSTS.E [R6+0x1180], desc[UR22][R4.64], P2 ;  /* 0x0118000004067fae */ /* 0x0003e800091a1016 */
[----:B-----5:R-:W5:Y:S01]  /*537e0*/  LDL.LU R11, [R1+0x4a4] ;  /* 0x0004a400010b7983 */ /* 0x020f620000300800 */
[----:B------:R-:W-:Y:S01]  /*537f0*/  IADD3 R13, P4, PT, R13, R134, RZ ;  /* 0x000000860d0d7210 */ /* 0x000fe20007f9e0ff */
[----:B-1----:R-:W-:-:S02]  /*53800*/  IMAD.MOV.U32 R5, RZ, RZ, R16 ;  /* 0x000000ffff057224 */ /* 0x002fc400078e0010 */
[----:B------:R-:W5:Y:S01]  /*53810*/  LDL.LU R16, [R1+0x460] ;  /* 0x0004600001107983 */ /* 0x000f620000300800 */
[----:B------:R-:W-:-:S03]  /*53820*/  IMAD.MOV.U32 R4, RZ, RZ, R12 ;  /* 0x000000ffff047224 */ /* 0x000fc600078e000c */
[----:B------:R-:W5:Y:S01]  /*53830*/  LDL.LU R12, [R1+0x4a0] ;  /* 0x0004a000010c7983 */ /* 0x000f620000300800 */
[----:B------:R-:W-:-:S03]  /*53840*/  IADD3 R7, P5, PT, R7, R134, RZ ;  /* 0x0000008607077210 */ /* 0x000fc60007fbe0ff */
[----:B------:R1:W-:Y:S04]  /*53850*/  STL [R1+0x364], R13 ;  /* 0x0003640d01007387 */ /* 0x0003e80000100800 */
[----:B------:R1:W-:Y:S02]  /*53860*/  LDGSTS.E [R6+0x1580], desc[UR22][R4.64], P2 ;  /* 0x0158000004067fae */ /* 0x0003e400091a1016 */
[----:B-1----:R-:W-:Y:S01]  /*53870*/  IMAD.MOV.U32 R4, RZ, RZ, R13 ;  /* 0x000000ffff047224 */ /* 0x002fe200078e000d */
[----:B---3--:R-:W-:Y:S01]  /*53880*/  IADD3.X R15, PT, PT, R15, R135, RZ, P4, !PT ;  /* 0x000000870f0f7210 */ /* 0x008fe200027fe4ff */
[----:B------:R-:W-:-:S04]  /*53890*/  IMAD.X R14, R14, 0x1, R135, P5 ;  /* 0x000000010e0e7824 */ /* 0x000fc800028e0687 */
[----:B------:R1:W-:Y:S04]  /*538a0*/  STL [R1+0x360], R15 ;  /* 0x0003600f01007387 */ /* 0x0003e80000100800 */
[----:B------:R3:W-:Y:S04]  /*538b0*/  STL [R1+0x3a4], R7 ;  /* 0x0003a40701007387 */ /* 0x0007e80000100800 */
[----:B------:R-:W5:Y:S01]  /*538c0*/  LDL.LU R13, [R1+0x4e4] ;  /* 0x0004e400010d7983 */ /* 0x000f620000300800 */
[----:B------:R-:W-:-:S03]  /*538d0*/  IMAD.MOV.U32 R5, RZ, RZ, R15 ;  /* 0x000000ffff057224 */ /* 0x000fc600078e000f */
[----:B------:R3:W-:Y:S04]  /*538e0*/  STL [R1+0x3a0], R14 ;  /* 0x0003a00e01007387 */ /* 0x0007e80000100800 */
[----:B------:R-:W5:Y:S04]  /*538f0*/  LDL.LU R19, [R1+0x524] ;  /* 0x0005240001137983 */ /* 0x000f680000300800 */
[----:B-1----:R-:W5:Y:S04]  /*53900*/  LDL.LU R15, [R1+0x4e0] ;  /* 0x0004e000010f7983 */ /* 0x002f680000300800 */
[----:B------:R-:W5:Y:S04]  /*53910*/  LDL.LU R20, [R1+0x520] ;  /* 0x0005200001147983 */ /* 0x000f680000300800 */
[----:B------:R1:W-:Y:S02]  /*53920*/  LDGSTS.E [R6+0x1980], desc[UR22][R4.64], P2 ;  /* 0x0198000004067fae */ /* 0x0003e400091a1016 */
[----:B-1----:R-:W-:Y:S01]  /*53930*/  MOV R4, R7 ;  /* 0x0000000700047202 */ /* 0x002fe20000000f00 */
[----:B------:R-:W-:Y:S01]  /*53940*/  IMAD.MOV.U32 R5, RZ, RZ, R14 ;  /* 0x000000ffff057224 */ /* 0x000fe200078e000e */
[----:B---3--:R-:W3:Y:S04]  /*53950*/  LDL.LU R7, [R1+0x564] ;  /* 0x0005640001077983 */ /* 0x008ee80000300800 */
[----:B------:R-:W3:Y:S04]  /*53960*/  LDL.LU R14, [R1+0x5a4] ;  /* 0x0005a400010e7983 */ /* 0x000ee80000300800 */
[----:B------:R1:W-:Y:S01]  /*53970*/  LDGSTS.E [R6+0x1d80], desc[UR22][R4.64], P2 ;  /* 0x01d8000004067fae */ /* 0x0003e200091a1016 */
[----:B----4-:R-:W-:-:S05]  /*53980*/  IADD3 R17, P4, PT, R17, R134, RZ ;  /* 0x0000008611117210 */ /* 0x010fca0007f9e0ff */
[----:B------:R4:W-:Y:S01]  /*53990*/  STL [R1+0x3e4], R17 ;  /* 0x0003e41101007387 */ /* 0x0009e20000100800 */
[----:B------:R-:W-:Y:S01]  /*539a0*/  IADD3 R8, P5, PT, R8, R134, RZ ;  /* 0x0000008608087210 */ /* 0x000fe20007fbe0ff */
[----:B--2---:R-:W-:Y:S01]  /*539b0*/  IMAD.X R18, R18, 0x1, R135, P4 ;  /* 0x0000000112127824 */ /* 0x004fe200020e0687 */
[----:B-1----:R-:W-:-:S03]  /*539c0*/  MOV R4, R17 ;  /* 0x0000001100047202 */ /* 0x002fc60000000f00 */
[----:B------:R-:W-:Y:S01]  /*539d0*/  IMAD.X R10, R10, 0x1, R135, P5 ;  /* 0x000000010a0a7824 */ /* 0x000fe200028e0687 */
[----:B------:R1:W-:Y:S04]  /*539e0*/  STL [R1+0x3e0], R18 ;  /* 0x0003e01201007387 */ /* 0x0003e80000100800 */
[----:B------:R2:W-:Y:S04]  /*539f0*/  STL [R1+0x424], R8 ;  /* 0x0004240801007387 */ /* 0x0005e80000100800 */
[----:B----4-:R-:W4:Y:S01]  /*53a00*/  LDL.LU R17, [R1+0x560] ;  /* 0x0005600001117983 */ /* 0x010f220000300800 */
[----:B------:R-:W-:-:S03]  /*53a10*/  IMAD.MOV.U32 R5, RZ, RZ, R18 ;  /* 0x000000ffff057224 */ /* 0x000fc600078e0012 */
[----:B------:R2:W-:Y:S04]  /*53a20*/  STL [R1+0x420], R10 ;  /* 0x0004200a01007387 */ /* 0x0005e80000100800 */
[----:B-1----:R-:W4:Y:S04]  /*53a30*/  LDL.LU R18, [R1+0x5a0] ;  /* 0x0005a00001127983 */ /* 0x002f280000300800 */
[----:B------:R1:W-:Y:S02]  /*53a40*/  LDGSTS.E [R6+0x2180], desc[UR22][R4.64], P2 ;  /* 0x0218000004067fae */ /* 0x0003e400091a1016 */
[----:B-1----:R-:W-:-:S02]  /*53a50*/  IMAD.MOV.U32 R4, RZ, RZ, R8 ;  /* 0x000000ffff047224 */ /* 0x002fc400078e0008 */
[----:B------:R-:W-:Y:S01]  /*53a60*/  IMAD.MOV.U32 R5, RZ, RZ, R10 ;  /* 0x000000ffff057224 */ /* 0x000fe200078e000a */
[----:B--2---:R-:W2:Y:S04]  /*53a70*/  LDL.LU R8, [R1+0x5e4] ;  /* 0x0005e40001087983 */ /* 0x004ea80000300800 */
[----:B------:R-:W2:Y:S04]  /*53a80*/  LDL.LU R10, [R1+0x624] ;  /* 0x00062400010a7983 */ /* 0x000ea80000300800 */
[----:B------:R1:W-:Y:S01]  /*53a90*/  LDGSTS.E [R6+0x2580], desc[UR22][R4.64], P2 ;  /* 0x0258000004067fae */ /* 0x0003e200091a1016 */
[----:B------:R-:W-:-:S05]  /*53aa0*/  IADD3 R9, P4, PT, R9, R134, RZ ;  /* 0x0000008609097210 */ /* 0x000fca0007f9e0ff */
[----:B------:R5:W-:Y:S02]  /*53ab0*/  STL [R1+0x464], R9 ;  /* 0x0004640901007387 */ /* 0x000be40000100800 */
[----:B-----5:R-:W-:Y:S01]  /*53ac0*/  IADD3 R11, P5, PT, R11, R134, RZ ;  /* 0x000000860b0b7210 */ /* 0x020fe20007fbe0ff */
[----:B-1----:R-:W-:Y:S01]  /*53ad0*/  IMAD.MOV.U32 R4, RZ, RZ, R9 ;  /* 0x000000ffff047224 */ /* 0x002fe200078e0009 */
[----:B------:R-:W-:-:S03]  /*53ae0*/  IADD3.X R16, PT, PT, R16, R135, RZ, P4, !PT ;  /* 0x0000008710107210 */ /* 0x000fc600027fe4ff */
[----:B------:R-:W-:Y:S02]  /*53af0*/  IMAD.X R12, R12, 0x1, R135, P5 ;  /* 0x000000010c0c7824 */ /* 0x000fe400028e0687 */
[----:B------:R1:W-:Y:S04]  /*53b00*/  STL [R1+0x460], R16 ;  /* 0x0004601001007387 */ /* 0x0003e80000100800 */
[----:B------:R5:W-:Y:S01]  /*53b10*/  STL [R1+0x4a4], R11 ;  /* 0x0004a40b01007387 */ /* 0x000be20000100800 */
[----:B------:R-:W-:-:S03]  /*53b20*/  IMAD.MOV.U32 R5, RZ, RZ, R16 ;  /* 0x000000ffff057224 */ /* 0x000fc600078e0010 */
[----:B------:R-:W2:Y:S04]  /*53b30*/  LDL.LU R9, [R1+0x5e0] ;  /* 0x0005e00001097983 */ /* 0x000ea80000300800 */
[----:B------:R5:W-:Y:S04]  /*53b40*/  STL [R1+0x4a0], R12 ;  /* 0x0004a00c01007387 */ /* 0x000be80000100800 */
[----:B-1----:R-:W2:Y:S04]  /*53b50*/  LDL.LU R16, [R1+0x620] ;  /* 0x0006200001107983 */ /* 0x002ea80000300800 */
[----:B------:R1:W-:Y:S02]  /*53b60*/  LDGSTS.E [R6+0x2980], desc[UR22][R4.64], P2 ;  /* 0x0298000004067fae */ /* 0x0003e400091a1016 */
[----:B-1----:R-:W-:Y:S01]  /*53b70*/  MOV R4, R11 ;  /* 0x0000000b00047202 */ /* 0x002fe20000000f00 */
[----:B------:R-:W-:Y:S01]  /*53b80*/  IMAD.MOV.U32 R5, RZ, RZ, R12 ;  /* 0x000000ffff057224 */ /* 0x000fe200078e000c */
[----:B-----5:R-:W5:Y:S04]  /*53b90*/  LDL.LU R11, [R1+0x664] ;  /* 0x00066400010b7983 */ /* 0x020f680000300800 */
[----:B------:R-:W5:Y:S04]  /*53ba0*/  LDL.LU R12, [R1+0x6a4] ;  /* 0x0006a400010c7983 */ /* 0x000f680000300800 */
[----:B------:R1:W-:Y:S01]  /*53bb0*/  LDGSTS.E [R6+0x2d80], desc[UR22][R4.64], P2 ;  /* 0x02d8000004067fae */ /* 0x0003e200091a1016 */
[----:B------:R-:W-:-:S05]  /*53bc0*/  IADD3 R13, P4, PT, R13, R134, RZ ;  /* 0x000000860d0d7210 */ /* 0x000fca0007f9e0ff */
[----:B------:R-:W-:Y:S01]  /*53bd0*/  STL [R1+0x4e4], R13 ;  /* 0x0004e40d01007387 */ /* 0x000fe20000100800 */
[----:B------:R-:W-:Y:S01]  /*53be0*/  IADD3 R19, P5, PT, R19, R134, RZ ;  /* 0x0000008613137210 */ /* 0x000fe20007fbe0ff */
[----:B------:R-:W-:-:S04]  /*53bf0*/  IMAD.X R15, R15, 0x1, R135, P4 ;  /* 0x000000010f0f7824 */ /* 0x000fc800020e0687 */
[----:B------:R-:W-:Y:S01]  /*53c00*/  IMAD.X R20, R20, 0x1, R135, P5 ;  /* 0x0000000114147824 */ /* 0x000fe200028e0687 */
[----:B------:R1:W-:Y:S02]  /*53c10*/  STL [R1+0x4e0], R15 ;  /* 0x0004e00f01007387 */ /* 0x0003e40000100800 */
[----:B-1----:R-:W-:Y:S02]  /*53c20*/  IMAD.MOV.U32 R5, RZ, RZ, R15 ;  /* 0x000000ffff057224 */ /* 0x002fe400078e000f */
[----:B------:R-:W-:Y:S01]  /*53c30*/  STL [R1+0x524], R19 ;  /* 0x0005241301007387 */ /* 0x000fe20000100800 */
[----:B------:R-:W-:-:S03]  /*53c40*/  MOV R4, R13 ;  /* 0x0000000d00047202 */ /* 0x000fc60000000f00 */
[----:B------:R-:W5:Y:S04]  /*53c50*/  LDL.LU R15, [R1+0x660] ;  /* 0x00066000010f7983 */ /* 0x000f680000300800 */
[----:B------:R-:W-:Y:S04]  /*53c60*/  STL [R1+0x520], R20 ;  /* 0x0005201401007387 */ /* 0x000fe80000100800 */
[----:B------:R-:W5:Y:S01]  /*53c70*/  LDL.LU R13, [R1+0x6a0] ;  /* 0x0006a000010d7983 */ /* 0x000f620000300800 */
[----:B---3--:R-:W-:-:S03]  /*53c80*/  IADD3 R7, P4, PT, R7, R134, RZ ;  /* 0x0000008607077210 */ /* 0x008fc60007f9e0ff */
[----:B------:R1:W-:Y:S01]  /*53c90*/  LDGSTS.E [R6+0x3180], desc[UR22][R4.64], P2 ;  /* 0x0318000004067fae */ /* 0x0003e200091a1016 */
[----:B------:R-:W-:-:S03]  /*53ca0*/  IADD3 R14, P5, PT, R14, R134, RZ ;  /* 0x000000860e0e7210 */ /* 0x000fc60007fbe0ff */
[----:B------:R-:W-:Y:S01]  /*53cb0*/  STL [R1+0x564], R7 ;  /* 0x0005640701007387 */ /* 0x000fe20000100800 */
[----:B-1----:R-:W-:Y:S02]  /*53cc0*/  IMAD.MOV.U32 R4, RZ, RZ, R19 ;  /* 0x000000ffff047224 */ /* 0x002fe400078e0013 */
[----:B------:R-:W-:-:S05]  /*53cd0*/  IMAD.MOV.U32 R5, RZ, RZ, R20 ;  /* 0x000000ffff057224 */ /* 0x000fca00078e0014 */
[----:B------:R1:W-:Y:S02]  /*53ce0*/  LDGSTS.E [R6+0x3580], desc[UR22][R4.64], P2 ;  /* 0x0358000004067fae */ /* 0x0003e400091a1016 */
[----:B-1----:R-:W-:Y:S01]  /*53cf0*/  IMAD.MOV.U32 R4, RZ, RZ, R7 ;  /* 0x000000ffff047224 */ /* 0x002fe200078e0007 */
[----:B----4-:R-:W-:-:S05]  /*53d00*/  IADD3.X R17, PT, PT, R17, R135, RZ, P4, !PT ;  /* 0x0000008711117210 */ /* 0x010fca00027fe4ff */
[----:B------:R1:W-:Y:S01]  /*53d10*/  STL [R1+0x560], R17 ;  /* 0x0005601101007387 */ /* 0x0003e20000100800 */
[----:B------:R-:W-:Y:S02]  /*53d20*/  IMAD.MOV.U32 R5, RZ, RZ, R17 ;  /* 0x000000ffff057224 */ /* 0x000fe400078e0011 */
[----:B------:R-:W-:Y:S01]  /*53d30*/  IMAD.X R18, R18, 0x1, R135, P5 ;  /* 0x0000000112127824 */ /* 0x000fe200028e0687 */
[----:B------:R-:W-:Y:S04]  /*53d40*/  STL [R1+0x5a4], R14 ;  /* 0x0005a40e01007387 */ /* 0x000fe80000100800 */
[----:B------:R3:W-:Y:S04]  /*53d50*/  LDGSTS.E [R6+0x3980], desc[UR22][R4.64], P2 ;  /* 0x0398000004067fae */ /* 0x0007e800091a1016 */
[----:B-1----:R-:W4:Y:S04]  /*53d60*/  LDL.LU R17, [R1+0x6e4] ;  /* 0x0006e40001117983 */ /* 0x002f280000300800 */
[----:B------:R1:W-:Y:S04]  /*53d70*/  STL [R1+0x5a0], R18 ;  /* 0x0005a01201007387 */ /* 0x0003e80000100800 */
[----:B------:R-:W4:Y:S01]  /*53d80*/  LDL.LU R7, [R1+0x724] ;  /* 0x0007240001077983 */ /* 0x000f220000300800 */
[----:B---3--:R-:W-:-:S03]  /*53d90*/  IMAD.MOV.U32 R5, RZ, RZ, R18 ;  /* 0x000000ffff057224 */ /* 0x008fc600078e0012 */
[----:B-1----:R-:W3:Y:S01]  /*53da0*/  LDL.LU R18, [R1+0x6e0] ;  /* 0x0006e00001127983 */ /* 0x002ee20000300800 */
[----:B------:R-:W-:-:S03]  /*53db0*/  MOV R4, R14 ;  /* 0x0000000e00047202 */ /* 0x000fc60000000f00 */
[----:B------:R-:W3:Y:S01]  /*53dc0*/  LDL.LU R14, [R1+0x720] ;  /* 0x00072000010e7983 */ /* 0x000ee20000300800 */
[-C--:B--2---:R-:W-:Y:S02]  /*53dd0*/  IADD3 R8, P4, PT, R8, R134.reuse, RZ ;  /* 0x0000008608087210 */ /* 0x084fe40007f9e0ff */
[----:B------:R-:W-:Y:S01]  /*53de0*/  IADD3 R10, P5, PT, R10, R134, RZ ;  /* 0x000000860a0a7210 */ /* 0x000fe20007fbe0ff */
[----:B------:R1:W-:Y:S04]  /*53df0*/  LDGSTS.E [R6+0x3d80], desc[UR22][R4.64], P2 ;  /* 0x03d8000004067fae */ /* 0x0003e800091a1016 */
[----:B------:R-:W-:Y:S01]  /*53e00*/  STL [R1+0x5e4], R8 ;  /* 0x0005e40801007387 */ /* 0x000fe20000100800 */
[----:B-1----:R-:W-:Y:S01]  /*53e10*/  MOV R4, R8 ;  /* 0x0000000800047202 */ /* 0x002fe20000000f00 */
[----:B------:R-:W-:-:S04]  /*53e20*/  IMAD.X R9, R9, 0x1, R135, P4 ;  /* 0x0000000109097824 */ /* 0x000fc800020e0687 */
[----:B------:R-:W-:Y:S01]  /*53e30*/  IMAD.MOV.U32 R5, RZ, RZ, R9 ;  /* 0x000000ffff057224 */ /* 0x000fe200078e0009 */
[----:B------:R1:W-:Y:S01]  /*53e40*/  STL [R1+0x5e0], R9 ;  /* 0x0005e00901007387 */ /* 0x0003e20000100800 */
[----:B------:R-:W-:-:S03]  /*53e50*/  IMAD.X R16, R16, 0x1, R135, P5 ;  /* 0x0000000110107824 */ /* 0x000fc600028e0687 */
[----:B------:R-:W-:Y:S04]  /*53e60*/  STL [R1+0x624], R10 ;  /* 0x0006240a01007387 */ /* 0x000fe80000100800 */
[----:B------:R2:W-:Y:S04]  /*53e70*/  LDGSTS.E [R6+0x4180], desc[UR22][R4.64], P2 ;  /* 0x0418000004067fae */ /* 0x0005e800091a1016 */
[----:B-1----:R-:W3:Y:S04]  /*53e80*/  LDL.LU R9, [R1+0x764] ;  /* 0x0007640001097983 */ /* 0x002ee80000300800 */
[----:B------:R1:W-:Y:S04]  /*53e90*/  STL [R1+0x620], R16 ;  /* 0x0006201001007387 */ /* 0x0003e80000100800 */
[----:B------:R-:W3:Y:S01]  /*53ea0*/  LDL.LU R8, [R1+0x7a4] ;  /* 0x0007a40001087983 */ /* 0x000ee20000300800 */
[----:B--2---:R-:W-:-:S03]  /*53eb0*/  IMAD.MOV.U32 R5, RZ, RZ, R16 ;  /* 0x000000ffff057224 */ /* 0x004fc600078e0010 */
[----:B-1----:R-:W2:Y:S01]  /*53ec0*/  LDL.LU R16, [R1+0x760] ;  /* 0x0007600001107983 */ /* 0x002ea20000300800 */
[----:B------:R-:W-:Y:S01]  /*53ed0*/  IMAD.MOV.U32 R4, RZ, RZ, R10 ;  /* 0x000000ffff047224 */ /* 0x000fe200078e000a */
[-C--:B-----5:R-:W-:Y:S02]  /*53ee0*/  IADD3 R11, P4, PT, R11, R134.reuse, RZ ;  /* 0x000000860b0b7210 */ /* 0x0a0fe40007f9e0ff */
[----:B------:R-:W5:Y:S01]  /*53ef0*/  LDL.LU R10, [R1+0x7a0] ;  /* 0x0007a000010a7983 */ /* 0x000f620000300800 */
[----:B------:R-:W-:-:S03]  /*53f00*/  IADD3 R12, P5, PT, R12, R134, RZ ;  /* 0x000000860c0c7210 */ /* 0x000fc60007fbe0ff */
[----:B------:R1:W-:Y:S04]  /*53f10*/  LDGSTS.E [R6+0x4580], desc[UR22][R4.64], P2 ;  /* 0x0458000004067fae */ /* 0x0003e800091a1016 */
[----:B------:R1:W-:Y:S02]  /*53f20*/  STL [R1+0x664], R11 ;  /* 0x0006640b01007387 */ /* 0x0003e40000100800 */
[----:B-1----:R-:W-:Y:S01]  /*53f30*/  IMAD.MOV.U32 R4, RZ, RZ, R11 ;  /* 0x000000ffff047224 */ /* 0x002fe200078e000b */
[----:B------:R-:W-:-:S05]  /*53f40*/  IADD3.X R15, PT, PT, R15, R135, RZ, P4, !PT ;  /* 0x000000870f0f7210 */ /* 0x000fca00027fe4ff */
[----:B------:R-:W-:Y:S01]  /*53f50*/  STL [R1+0x660], R15 ;  /* 0x0006600f01007387 */ /* 0x000fe20000100800 */
[----:B------:R-:W-:Y:S02]  /*53f60*/  IMAD.MOV.U32 R5, RZ, RZ, R15 ;  /* 0x000000ffff057224 */ /* 0x000fe400078e000f */
[----:B------:R-:W-:Y:S01]  /*53f70*/  IMAD.X R13, R13, 0x1, R135, P5 ;  /* 0x000000010d0d7824 */ /* 0x000fe200028e0687 */
[----:B------:R1:W-:Y:S04]  /*53f80*/  STL [R1+0x6a4], R12 ;  /* 0x0006a40c01007387 */ /* 0x0003e80000100800 */
[----:B------:R-:W5:Y:S04]  /*53f90*/  LDL.LU R11, [R1+0x7e4] ;  /* 0x0007e400010b7983 */ /* 0x000f680000300800 */
        /* <DEDUP_REMOVED lines=9> */
[----:B------:R1:W-:Y:S01]  /*54030*/  LDGSTS.E [R6+0x4d80], desc[UR22][R4.64], P2 ;  /* 0x04d8000004067fae */ /* 0x0003e200091a1016 */
[----:B----4-:R-:W-:-:S05]  /*54040*/  IADD3 R17, P4, PT, R17, R134, RZ ;  /* 0x0000008611117210 */ /* 0x010fca0007f9e0ff */
[----:B------:R-:W-:Y:S01]  /*54050*/  STL [R1+0x6e4], R17 ;  /* 0x0006e41101007387 */ /* 0x000fe20000100800 */
[----:B------:R-:W-:Y:S01]  /*54060*/  IADD3 R7, P5, PT, R7, R134, RZ ;  /* 0x0000008607077210 */ /* 0x000fe20007fbe0ff */
[----:B---3--:R-:W-:-:S04]  /*54070*/  IMAD.X R18, R18, 0x1, R135, P4 ;  /* 0x0000000112127824 */ /* 0x008fc800020e0687 */
[----:B------:R-:W-:Y:S01]  /*54080*/  IMAD.X R14, R14, 0x1, R135, P5 ;  /* 0x000000010e0e7824 */ /* 0x000fe200028e0687 */
[----:B------:R3:W-:Y:S01]  /*54090*/  STL [R1+0x6e0], R18 ;  /* 0x0006e01201007387 */ /* 0x0007e20000100800 */
[----:B-1----:R-:W-:-:S03]  /*540a0*/  IMAD.MOV.U32 R5, RZ, RZ, R18 ;  /* 0x000000ffff057224 */ /* 0x002fc600078e0012 */
[----:B------:R1:W-:Y:S01]  /*540b0*/  STL [R1+0x724], R7 ;  /* 0x0007240701007387 */ /* 0x0003e20000100800 */
[----:B------:R-:W-:-:S03]  /*540c0*/  MOV R4, R17 ;  /* 0x0000001100047202 */ /* 0x000fc60000000f00 */
[----:B---3--:R-:W3:Y:S04]  /*540d0*/  LDL.LU R18, [R1+0x860] ;  /* 0x0008600001127983 */ /* 0x008ee80000300800 */
[----:B------:R4:W-:Y:S04]  /*540e0*/  STL [R1+0x720], R14 ;  /* 0x0007200e01007387 */ /* 0x0009e80000100800 */
[----:B------:R-:W3:Y:S04]  /*540f0*/  LDL.LU R17, [R1+0x8a0] ;  /* 0x0008a00001117983 */ /* 0x000ee80000300800 */
[----:B------:R1:W-:Y:S02]  /*54100*/  LDGSTS.E [R6+0x5180], desc[UR22][R4.64], P2 ;  /* 0x0518000004067fae */ /* 0x0003e400091a1016 */
[----:B-1----:R-:W-:-:S02]  /*54110*/  IMAD.MOV.U32 R4, RZ, RZ, R7 ;  /* 0x000000ffff047224 */ /* 0x002fc400078e0007 */
[----:B------:R-:W-:Y:S01]  /*54120*/  IMAD.MOV.U32 R5, RZ, RZ, R14 ;  /* 0x000000ffff057224 */ /* 0x000fe200078e000e */
[----:B------:R-:W3:Y:S04]  /*54130*/  LDL.LU R7, [R1+0x8e4] ;  /* 0x0008e40001077983 */ /* 0x000ee80000300800 */
[----:B----4-:R-:W4:Y:S04]  /*54140*/  LDL.LU R14, [R1+0x924] ;  /* 0x00092400010e7983 */ /* 0x010f280000300800 */
[----:B------:R1:W-:Y:S01]  /*54150*/  LDGSTS.E [R6+0x5580], desc[UR22][R4.64], P2 ;  /* 0x0558000004067fae */ /* 0x0003e200091a1016 */
[----:B------:R-:W-:-:S05]  /*54160*/  IADD3 R9, P4, PT, R9, R134, RZ ;  /* 0x0000008609097210 */ /* 0x000fca0007f9e0ff */
[----:B------:R5:W-:Y:S01]  /*54170*/  STL [R1+0x764], R9 ;  /* 0x0007640901007387 */ /* 0x000be20000100800 */
[----:B------:R-:W-:Y:S02]  /*54180*/  IADD3 R8, P5, PT, R8, R134, RZ ;  /* 0x0000008608087210 */ /* 0x000fe40007fbe0ff */
[----:B--2---:R-:W-:Y:S01]  /*54190*/  IADD3.X R16, PT, PT, R16, R135, RZ, P4, !PT ;  /* 0x0000008710107210 */ /* 0x004fe200027fe4ff */
[----:B-1----:R-:W-:Y:S02]  /*541a0*/  IMAD.MOV.U32 R4, RZ, RZ, R9 ;  /* 0x000000ffff047224 */ /* 0x002fe400078e0009 */
[----:B-----5:R-:W-:Y:S02]  /*541b0*/  IMAD.X R10, R10, 0x1, R135, P5 ;  /* 0x000000010a0a7824 */ /* 0x020fe400028e0687 */
[----:B------:R1:W-:Y:S04]  /*541c0*/  STL [R1+0x760], R16 ;  /* 0x0007601001007387 */ /* 0x0003e80000100800 */
[----:B------:R-:W-:Y:S04]  /*541d0*/  STL [R1+0x7a4], R8 ;  /* 0x0007a40801007387 */ /* 0x000fe80000100800 */
[----:B------:R-:W2:Y:S01]  /*541e0*/  LDL.LU R9, [R1+0x8e0] ;  /* 0x0008e00001097983 */ /* 0x000ea20000300800 */
[----:B------:R-:W-:-:S03]  /*541f0*/  IMAD.MOV.U32 R5, RZ, RZ, R16 ;  /* 0x000000ffff057224 */ /* 0x000fc600078e0010 */
[----:B------:R5:W-:Y:S04]  /*54200*/  STL [R1+0x7a0], R10 ;  /* 0x0007a00a01007387 */ /* 0x000be80000100800 */
[----:B-1----:R-:W2:Y:S04]  /*54210*/  LDL.LU R16, [R1+0x920] ;  /* 0x0009200001107983 */ /* 0x002ea80000300800 */
[----:B------:R1:W-:Y:S02]  /*54220*/  LDGSTS.E [R6+0x5980], desc[UR22][R4.64], P2 ;  /* 0x0598000004067fae */ /* 0x0003e400091a1016 */
[----:B-1----:R-:W-:Y:S01]  /*54230*/  MOV R4, R8 ;  /* 0x0000000800047202 */ /* 0x002fe20000000f00 */
[----:B------:R-:W-:-:S02]  /*54240*/  IMAD.MOV.U32 R5, RZ, RZ, R10 ;  /* 0x000000ffff057224 */ /* 0x000fc400078e000a */
        /* <DEDUP_REMOVED lines=21> */
[----:B------:R1:W-:Y:S01]  /*543a0*/  LDGSTS.E [R6+0x6580], desc[UR22][R4.64], P2 ;  /* 0x0658000004067fae */ /* 0x0003e200091a1016 */
[----:B---3--:R-:W-:Y:S01]  /*543b0*/  IADD3.X R18, PT, PT, R18, R135, RZ, P4, !PT ;  /* 0x0000008712127210 */ /* 0x008fe200027fe4ff */
[----:B-1----:R-:W-:-:S04]  /*543c0*/  IMAD.MOV.U32 R4, RZ, RZ, R13 ;  /* 0x000000ffff047224 */ /* 0x002fc800078e000d */
[----:B------:R-:W-:Y:S01]  /*543d0*/  STL [R1+0x860], R18 ;  /* 0x0008601201007387 */ /* 0x000fe20000100800 */
[----:B------:R-:W-:Y:S02]  /*543e0*/  IMAD.MOV.U32 R5, RZ, RZ, R18 ;  /* 0x000000ffff057224 */ /* 0x000fe400078e0012 */
[----:B------:R-:W-:Y:S01]  /*543f0*/  IMAD.X R17, R17, 0x1, R135, P5 ;  /* 0x0000000111117824 */ /* 0x000fe200028e0687 */
[----:B------:R1:W-:Y:S04]  /*54400*/  STL [R1+0x8a4], R15 ;  /* 0x0008a40f01007387 */ /* 0x0003e80000100800 */
[----:B------:R-:W3:Y:S04]  /*54410*/  LDL.LU R13, [R1+0x1ec] ;  /* 0x0001ec00010d7983 */ /* 0x000ee80000300800 */
[----:B------:R-:W-:Y:S04]  /*54420*/  STL [R1+0x8a0], R17 ;  /* 0x0008a01101007387 */ /* 0x000fe80000100800 */
[----:B------:R1:W-:Y:S04]  /*54430*/  LDGSTS.E [R6+0x6980], desc[UR22][R4.64], P2 ;  /* 0x0698000004067fae */ /* 0x0003e800091a1016 */
[----:B------:R-:W3:Y:S01]  /*54440*/  LDL.LU R19, [R1+0x22c] ;  /* 0x00022c0001137983 */ /* 0x000ee20000300800 */
[----:B-1----:R-:W-:-:S03]  /*54450*/  MOV R4, R15 ;  /* 0x0000000f00047202 */ /* 0x002fc60000000f00 */
[----:B------:R-:W3:Y:S01]  /*54460*/  LDL.LU R15, [R1+0x1e8] ;  /* 0x0001e800010f7983 */ /* 0x000ee20000300800 */
[-C--:B------:R-:W-:Y:S01]  /*54470*/  IADD3 R7, P4, PT, R7, R134.reuse, RZ ;  /* 0x0000008607077210 */ /* 0x080fe20007f9e0ff */
[----:B------:R-:W-:Y:S01]  /*54480*/  IMAD.MOV.U32 R5, RZ, RZ, R17 ;  /* 0x000000ffff057224 */ /* 0x000fe200078e0011 */
[----:B----4-:R-:W-:Y:S01]  /*54490*/  IADD3 R14, P5, PT, R14, R134, RZ ;  /* 0x000000860e0e7210 */ /* 0x010fe20007fbe0ff */
[----:B------:R-:W4:Y:S04]  /*544a0*/  LDL.LU R20, [R1+0x228] ;  /* 0x0002280001147983 */ /* 0x000f280000300800 */
[----:B------:R1:W-:Y:S04]  /*544b0*/  STL [R1+0x8e4], R7 ;  /* 0x0008e40701007387 */ /* 0x0003e80000100800 */
[----:B------:R1:W-:Y:S02]  /*544c0*/  LDGSTS.E [R6+0x6d80], desc[UR22][R4.64], P2 ;  /* 0x06d8000004067fae */ /* 0x0003e400091a1016 */
[----:B-1----:R-:W-:Y:S01]  /*544d0*/  MOV R4, R7 ;  /* 0x0000000700047202 */ /* 0x002fe20000000f00 */
[----:B--2---:R-:W-:-:S05]  /*544e0*/  IMAD.X R9, R9, 0x1, R135, P4 ;  /* 0x0000000109097824 */ /* 0x004fca00020e0687 */
        /* <DEDUP_REMOVED lines=8> */
[----:B-----5:R-:W-:-:S03]  /*54570*/  IADD3 R10, P4, PT, R10, R134, RZ ;  /* 0x000000860a0a7210 */ /* 0x020fc60007f9e0ff */
[----:B------:R-:W5:Y:S01]  /*54580*/  LDL.LU R18, [R1+0x2a8] ;  /* 0x0002a80001127983 */ /* 0x000f620000300800 */
[----:B------:R-:W-:-:S03]  /*54590*/  IADD3 R8, P5, PT, R8, R134, RZ ;  /* 0x0000008608087210 */ /* 0x000fc60007fbe0ff */
[----:B------:R1:W-:Y:S04]  /*545a0*/  LDGSTS.E [R6+0x7180], desc[UR22][R4.64], P2 ;  /* 0x0718000004067fae */ /* 0x0003e800091a1016 */
[----:B------:R1:W-:Y:S02]  /*545b0*/  STL [R1+0x964], R10 ;  /* 0x0009640a01007387 */ /* 0x0003e40000100800 */
[----:B-1----:R-:W-:Y:S02]  /*545c0*/  IMAD.MOV.U32 R4, RZ, RZ, R14 ;  /* 0x000000ffff047224 */ /* 0x002fe400078e000e */
[----:B------:R-:W-:-:S05]  /*545d0*/  IMAD.MOV.U32 R5, RZ, RZ, R16 ;  /* 0x000000ffff057224 */ /* 0x000fca00078e0010 */
[----:B------:R1:W-:Y:S02]  /*545e0*/  LDGSTS.E [R6+0x7580], desc[UR22][R4.64], P2 ;  /* 0x0758000004067fae */ /* 0x0003e400091a1016 */
[----:B-1----:R-:W-:Y:S01]  /*545f0*/  IMAD.MOV.U32 R4, RZ, RZ, R10 ;  /* 0x000000ffff047224 */ /* 0x002fe200078e000a */
[----:B------:R-:W-:-:S05]  /*54600*/  IADD3.X R12, PT, PT, R12, R135, RZ, P4, !PT ;  /* 0x000000870c0c7210 */ /* 0x000fca00027fe4ff */
[----:B------:R1:W-:Y:S01]  /*54610*/  STL [R1+0x960], R12 ;  /* 0x0009600c01007387 */ /* 0x0003e20000100800 */
[----:B------:R-:W-:Y:S02]  /*54620*/  IMAD.MOV.U32 R5, RZ, RZ, R12 ;  /* 0x000000ffff057224 */ /* 0x000fe400078e000c */
[----:B------:R-:W-:Y:S01]  /*54630*/  IMAD.X R11, R11, 0x1, R135, P5 ;  /* 0x000000010b0b7824 */ /* 0x000fe200028e0687 */
        /* <DEDUP_REMOVED lines=8> */
[----:B------:R-:W-:-:S03]  /*546c0*/  MOV R4, R8 ;  /* 0x0000000800047202 */ /* 0x000fc60000000f00 */
[----:B------:R-:W5:Y:S04]  /*546d0*/  LDL.LU R14, [R1+0x36c] ;  /* 0x00036c00010e7983 */ /* 0x000f680000300800 */
[----:B------:R-:W5:Y:S04]  /*546e0*/  LDL.LU R8, [R1+0x3ac] ;  /* 0x0003ac0001087983 */ /* 0x000f680000300800 */
[----:B------:R1:W-:Y:S01]  /*546f0*/  LDGSTS.E [R6+0x7d80], desc[UR22][R4.64], P2 ;  /* 0x07d8000004067fae */ /* 0x0003e200091a1016 */
[----:B---3--:R-:W-:-:S05]  /*54700*/  IADD3 R13, P4, PT, R13, R134, RZ ;  /* 0x000000860d0d7210 */ /* 0x008fca0007f9e0ff */
[----:B------:R-:W-:Y:S01]  /*54710*/  STL [R1+0x1ec], R13 ;  /* 0x0001ec0d01007387 */ /* 0x000fe20000100800 */
[----:B------:R-:W-:-:S05]  /*54720*/  IADD3 R19, P5, PT, R19, R134, RZ ;  /* 0x0000008613137210 */ /* 0x000fca0007fbe0ff */
[----:B------:R-:W-:Y:S01]  /*54730*/  STL [R1+0x22c], R19 ;  /* 0x00022c1301007387 */ /* 0x000fe20000100800 */
[----:B------:R-:W-:-:S04]  /*54740*/  IMAD.X R15, R15, 0x1, R135, P4 ;  /* 0x000000010f0f7824 */ /* 0x000fc800020e0687 */
[----:B-1----:R-:W-:Y:S01]  /*54750*/  IMAD.MOV.U32 R5, RZ, RZ, R15 ;  /* 0x000000ffff057224 */ /* 0x002fe200078e000f */
[----:B------:R1:W-:Y:S01]  /*54760*/  STL [R1+0x1e8], R15 ;  /* 0x0001e80f01007387 */ /* 0x0003e20000100800 */
[----:B------:R-:W-:-:S03]  /*54770*/  IMAD.MOV.U32 R4, RZ, RZ, R13 ;  /* 0x000000ffff047224 */ /* 0x000fc600078e000d */
[----:B-1----:R-:W3:Y:S04]  /*54780*/  LDL.LU R15, [R1+0x368] ;  /* 0x00036800010f7983 */ /* 0x002ee80000300800 */
[----:B------:R-:W3:Y:S01]  /*54790*/  LDL.LU R13, [R1+0x3a8] ;  /* 0x0003a800010d7983 */ /* 0x000ee20000300800 */
[----:B------:R-:W-:Y:S02]  /*547a0*/  LOP3.LUT R6, R132, 0x40, RZ, 0x3c, !PT ;  /* 0x0000004084067812 */ /* 0x000fe400078e3cff */
[----:B----4-:R-:W-:-:S03]  /*547b0*/  IADD3.X R20, PT, PT, R20, R135, RZ, P5, !PT ;  /* 0x0000008714147210 */ /* 0x010fc60002ffe4ff */
[----:B------:R-:W-:-:S05]  /*547c0*/  VIADD R6, R6, UR5 ;  /* 0x0000000506067c36 */ /* 0x000fca0008000000 */
[----:B------:R1:W-:Y:S04]  /*547d0*/  LDGSTS.E [R6+0x200], desc[UR22][R4.64], P2 ;  /* 0x0020000004067fae */ /* 0x0003e800091a1016 */
[----:B------:R-:W-:Y:S01]  /*547e0*/  STL [R1+0x228], R20 ;  /* 0x0002281401007387 */ /* 0x000fe20000100800 */
[----:B-1----:R-:W-:Y:S01]  /*547f0*/  IMAD.MOV.U32 R4, RZ, RZ, R19 ;  /* 0x000000ffff047224 */ /* 0x002fe200078e0013 */
[----:B------:R-:W-:-:S05]  /*54800*/  MOV R5, R20 ;  /* 0x0000001400057202 */ /* 0x000fca0000000f00 */
[----:B------:R1:W-:Y:S01]  /*54810*/  LDGSTS.E [R6+0x600], desc[UR22][R4.64], P2 ;  /* 0x0060000004067fae */ /* 0x0003e200091a1016 */
[-C--:B--2---:R-:W-:Y:S02]  /*54820*/  IADD3 R7, P4, PT, R7, R134.reuse, RZ ;  /* 0x0000008607077210 */ /* 0x084fe40007f9e0ff */
[----:B------:R-:W-:-:S03]  /*54830*/  IADD3 R9, P5, PT, R9, R134, RZ ;  /* 0x0000008609097210 */ /* 0x000fc60007fbe0ff */
[----:B------:R-:W-:Y:S01]  /*54840*/  IMAD.X R17, R17, 0x1, R135, P4 ;  /* 0x0000000111117824 */ /* 0x000fe200020e0687 */
[----:B------:R-:W-:Y:S01]  /*54850*/  STL [R1+0x26c], R7 ;  /* 0x00026c0701007387 */ /* 0x000fe20000100800 */
[----:B-1----:R-:W-:Y:S02]  /*54860*/  IMAD.MOV.U32 R4, RZ, RZ, R7 ;  /* 0x000000ffff047224 */ /* 0x002fe400078e0007 */
[----:B-----5:R-:W-:Y:S01]  /*54870*/  IMAD.X R18, R18, 0x1, R135, P5 ;  /* 0x0000000112127824 */ /* 0x020fe200028e0687 */
[----:B------:R1:W-:Y:S01]  /*54880*/  STL [R1+0x268], R17 ;  /* 0x0002681101007387 */ /* 0x0003e20000100800 */
[----:B------:R-:W-:-:S03]  /*54890*/  MOV R5, R17 ;  /* 0x0000001100057202 */ /* 0x000fc60000000f00 */
[----:B------:R-:W-:Y:S04]  /*548a0*/  STL [R1+0x2ac], R9 ;  /* 0x0002ac0901007387 */ /* 0x000fe80000100800 */
[----:B------:R2:W-:Y:S04]  /*548b0*/  LDGSTS.E [R6+0xa00], desc[UR22][R4.64], P2 ;  /* 0x00a0000004067fae */ /* 0x0005e800091a1016 */
[----:B-1----:R-:W4:Y:S04]  /*548c0*/  LDL.LU R17, [R1+0x3ec] ;  /* 0x0003ec0001117983 */ /* 0x002f280000300800 */
[----:B------:R1:W-:Y:S04]  /*548d0*/  STL [R1+0x2a8], R18 ;  /* 0x0002a81201007387 */ /* 0x0003e80000100800 */
[----:B------:R-:W5:Y:S01]  /*548e0*/  LDL.LU R7, [R1+0x42c] ;  /* 0x00042c0001077983 */ /* 0x000f620000300800 */
[----:B--2---:R-:W-:-:S03]  /*548f0*/  IMAD.MOV.U32 R5, RZ, RZ, R18 ;  /* 0x000000ffff057224 */ /* 0x004fc600078e0012 */
        /* <DEDUP_REMOVED lines=8> */
[----:B------:R-:W-:-:S03]  /*54980*/  IMAD.X R11, R11, 0x1, R135, P4 ;  /* 0x000000010b0b7824 */ /* 0x000fc600020e0687 */
[----:B------:R-:W-:Y:S02]  /*54990*/  IADD3.X R16, PT, PT, R16, R135, RZ, P5, !PT ;  /* 0x0000008710107210 */ /* 0x000fe40002ffe4ff */
[----:B------:R1:W-:Y:S01]  /*549a0*/  STL [R1+0x2e8], R11 ;  /* 0x0002e80b01007387 */ /* 0x0003e20000100800 */
[----:B------:R-:W-:-:S03]  /*549b0*/  IMAD.MOV.U32 R5, RZ, RZ, R11 ;  /* 0x000000ffff057224 */ /* 0x000fc600078e000b */
[----:B------:R-:W-:Y:S04]  /*549c0*/  STL [R1+0x32c], R12 ;  /* 0x00032c0c01007387 */ /* 0x000fe80000100800 */
[----:B------:R-:W2:Y:S01]  /*549d0*/  LDL.LU R10, [R1+0x46c] ;  /* 0x00046c00010a7983 */ /* 0x000ea20000300800 */
[----:B------:R-:W-:-:S03]  /*549e0*/  IADD3 R14, P4, PT, R14, R134, RZ ;  /* 0x000000860e0e7210 */ /* 0x000fc60007f9e0ff */
[----:B------:R1:W-:Y:S04]  /*549f0*/  STL [R1+0x328], R16 ;  /* 0x0003281001007387 */ /* 0x0003e80000100800 */
[----:B------:R1:W-:Y:S04]  /*54a00*/  LDGSTS.E [R6+0x1200], desc[UR22][R4.64], P2 ;  /* 0x0120000004067fae */ /* 0x0003e800091a1016 */
[----:B-1----:R-:W2:Y:S01]  /*54a10*/  LDL.LU R11, [R1+0x4ac] ;  /* 0x0004ac00010b7983 */ /* 0x002ea20000300800 */
[----:B------:R-:W-:Y:S02]  /*54a20*/  IADD3 R8, P5, PT, R8, R134, RZ ;  /* 0x0000008608087210 */ /* 0x000fe40007fbe0ff */
[----:B------:R-:W-:-:S02]  /*54a30*/  MOV R5, R16 ;  /* 0x0000001000057202 */ /* 0x000fc40000000f00 */
[----:B------:R-:W2:Y:S01]  /*54a40*/  LDL.LU R16, [R1+0x468] ;  /* 0x0004680001107983 */ /* 0x000ea20000300800 */
[----:B------:R-:W-:-:S03]  /*54a50*/  IMAD.MOV.U32 R4, RZ, RZ, R12 ;  /* 0x000000ffff047224 */ /* 0x000fc600078e000c */
[----:B------:R-:W2:Y:S04]  /*54a60*/  LDL.LU R12, [R1+0x4a8] ;  /* 0x0004a800010c7983 */ /* 0x000ea80000300800 */
[----:B------:R1:W-:Y:S04]  /*54a70*/  STL [R1+0x36c], R14 ;  /* 0x00036c0e01007387 */ /* 0x0003e80000100800 */
[----:B------:R1:W-:Y:S01]  /*54a80*/  LDGSTS.E [R6+0x1600], desc[UR22][R4.64], P2 ;  /* 0x0160000004067fae */ /* 0x0003e200091a1016 */
[----:B---3--:R-:W-:Y:S02]  /*54a90*/  IMAD.X R15, R15, 0x1, R135, P4 ;  /* 0x000000010f0f7824 */ /* 0x008fe400020e0687 */
[----:B-1----:R-:W-:-:S02]  /*54aa0*/  IMAD.MOV.U32 R4, RZ, RZ, R14 ;  /* 0x000000ffff047224 */ /* 0x002fc400078e000e */
[----:B------:R-:W-:Y:S01]  /*54ab0*/  IMAD.X R13, R13, 0x1, R135, P5 ;  /* 0x000000010d0d7824 */ /* 0x000fe200028e0687 */
[----:B------:R1:W-:Y:S04]  /*54ac0*/  STL [R1+0x368], R15 ;  /* 0x0003680f01007387 */ /* 0x0003e80000100800 */
[----:B------:R3:W-:Y:S04]  /*54ad0*/  STL [R1+0x3ac], R8 ;  /* 0x0003ac0801007387 */ /* 0x0007e80000100800 */
[----:B------:R-:W2:Y:S01]  /*54ae0*/  LDL.LU R14, [R1+0x4ec] ;  /* 0x0004ec00010e7983 */ /* 0x000ea20000300800 */
[----:B------:R-:W-:-:S03]  /*54af0*/  MOV R5, R15 ;  /* 0x0000000f00057202 */ /* 0x000fc60000000f00 */
[----:B------:R3:W-:Y:S04]  /*54b00*/  STL [R1+0x3a8], R13 ;  /* 0x0003a80d01007387 */ /* 0x0007e80000100800 */
[----:B------:R-:W2:Y:S04]  /*54b10*/  LDL.LU R19, [R1+0x52c] ;  /* 0x00052c0001137983 */ /* 0x000ea80000300800 */
[----:B-1----:R-:W2:Y:S04]  /*54b20*/  LDL.LU R15, [R1+0x4e8] ;  /* 0x0004e800010f7983 */ /* 0x002ea80000300800 */
[----:B------:R-:W2:Y:S04]  /*54b30*/  LDL.LU R20, [R1+0x528] ;  /* 0x0005280001147983 */ /* 0x000ea80000300800 */
[----:B------:R1:W-:Y:S02]  /*54b40*/  LDGSTS.E [R6+0x1a00], desc[UR22][R4.64], P2 ;  /* 0x01a0000004067fae */ /* 0x0003e400091a1016 */
[----:B-1----:R-:W-:-:S02]  /*54b50*/  IMAD.MOV.U32 R4, RZ, RZ, R8 ;  /* 0x000000ffff047224 */ /* 0x002fc400078e0008 */
[----:B------:R-:W-:Y:S01]  /*54b60*/  IMAD.MOV.U32 R5, RZ, RZ, R13 ;  /* 0x000000ffff057224 */ /* 0x000fe200078e000d */
[----:B---3--:R-:W3:Y:S04]  /*54b70*/  LDL.LU R8, [R1+0x56c] ;  /* 0x00056c0001087983 */ /* 0x008ee80000300800 */
[----:B------:R-:W3:Y:S04]  /*54b80*/  LDL.LU R13, [R1+0x5ac] ;  /* 0x0005ac00010d7983 */ /* 0x000ee80000300800 */
[----:B------:R1:W-:Y:S01]  /*54b90*/  LDGSTS.E [R6+0x1e00], desc[UR22][R4.64], P2 ;  /* 0x01e0000004067fae */ /* 0x0003e200091a1016 */
[----:B----4-:R-:W-:-:S05]  /*54ba0*/  IADD3 R17, P4, PT, R17, R134, RZ ;  /* 0x0000008611117210 */ /* 0x010fca0007f9e0ff */
[----:B------:R4:W-:Y:S01]  /*54bb0*/  STL [R1+0x3ec], R17 ;  /* 0x0003ec1101007387 */ /* 0x0009e20000100800 */
[----:B-----5:R-:W-:Y:S01]  /*54bc0*/  IADD3 R7, P5, PT, R7, R134, RZ ;  /* 0x0000008607077210 */ /* 0x020fe20007fbe0ff */
[----:B--2---:R-:W-:Y:S02]  /*54bd0*/  IMAD.X R18, R18, 0x1, R135, P4 ;  /* 0x0000000112127824 */ /* 0x004fe400020e0687 */
[----:B-1----:R-:W-:Y:S01]  /*54be0*/  IMAD.MOV.U32 R4, RZ, RZ, R17 ;  /* 0x000000ffff047224 */ /* 0x002fe200078e0011 */
[----:B------:R-:W-:Y:S02]  /*54bf0*/  IADD3.X R9, PT, PT, R9, R135, RZ, P5, !PT ;  /* 0x0000008709097210 */ /* 0x000fe40002ffe4ff */
[----:B------:R1:W-:Y:S04]  /*54c00*/  STL [R1+0x3e8], R18 ;  /* 0x0003e81201007387 */ /* 0x0003e80000100800 */
[----:B------:R2:W-:Y:S04]  /*54c10*/  STL [R1+0x42c], R7 ;  /* 0x00042c0701007387 */ /* 0x0005e80000100800 */
[----:B----4-:R-:W4:Y:S01]  /*54c20*/  LDL.LU R17, [R1+0x568] ;  /* 0x0005680001117983 */ /* 0x010f220000300800 */
[----:B------:R-:W-:-:S03]  /*54c30*/  IMAD.MOV.U32 R5, RZ, RZ, R18 ;  /* 0x000000ffff057224 */ /* 0x000fc600078e0012 */
[----:B------:R5:W-:Y:S04]  /*54c40*/  STL [R1+0x428], R9 ;  /* 0x0004280901007387 */ /* 0x000be80000100800 */
[----:B-1----:R-:W4:Y:S04]  /*54c50*/  LDL.LU R18, [R1+0x5a8] ;  /* 0x0005a80001127983 */ /* 0x002f280000300800 */
[----:B------:R1:W-:Y:S02]  /*54c60*/  LDGSTS.E [R6+0x2200], desc[UR22][R4.64], P2 ;  /* 0x0220000004067fae */ /* 0x0003e400091a1016 */
[----:B-1----:R-:W-:Y:S01]  /*54c70*/  IMAD.MOV.U32 R4, RZ, RZ, R7 ;  /* 0x000000ffff047224 */ /* 0x002fe200078e0007 */
[----:B------:R-:W-:Y:S01]  /*54c80*/  MOV R5, R9 ;  /* 0x0000000900057202 */ /* 0x000fe20000000f00 */
[----:B--2---:R-:W2:Y:S04]  /*54c90*/  LDL.LU R7, [R1+0x5ec] ;  /* 0x0005ec0001077983 */ /* 0x004ea80000300800 */
[----:B-----5:R-:W5:Y:S04]  /*54ca0*/  LDL.LU R9, [R1+0x62c] ;  /* 0x00062c0001097983 */ /* 0x020f680000300800 */
[----:B------:R1:W-:Y:S01]  /*54cb0*/  LDGSTS.E [R6+0x2600], desc[UR22][R4.64], P2 ;  /* 0x0260000004067fae */ /* 0x0003e200091a1016 */
[----:B------:R-:W-:-:S05]  /*54cc0*/  IADD3 R10, P4, PT, R10, R134, RZ ;  /* 0x000000860a0a7210 */ /* 0x000fca0007f9e0ff */
[----:B------:R1:W-:Y:S02]  /*54cd0*/  STL [R1+0x46c], R10 ;  /* 0x00046c0a01007387 */ /* 0x0003e40000100800 */
[----:B-1----:R-:W-:Y:S01]  /*54ce0*/  IMAD.MOV.U32 R4, RZ, RZ, R10 ;  /* 0x000000ffff047224 */ /* 0x002fe200078e000a */
[----:B------:R-:W-:Y:S01]  /*54cf0*/  IADD3 R11, P5, PT, R11, R134, RZ ;  /* 0x000000860b0b7210 */ /* 0x000fe20007fbe0ff */
[----:B------:R-:W-:-:S04]  /*54d00*/  IMAD.X R16, R16, 0x1, R135, P4 ;  /* 0x0000000110107824 */ /* 0x000fc800020e0687 */
[----:B------:R-:W-:Y:S01]  /*54d10*/  IMAD.X R12, R12, 0x1, R135, P5 ;  /* 0x000000010c0c7824 */ /* 0x000fe200028e0687 */
[----:B------:R1:W-:Y:S04]  /*54d20*/  STL [R1+0x468], R16 ;  /* 0x0004681001007387 */ /* 0x0003e80000100800 */
[----:B------:R1:W-:Y:S04]  /*54d30*/  STL [R1+0x4ac], R11 ;  /* 0x0004ac0b01007387 */ /* 0x0003e80000100800 */
[----:B------:R-:W5:Y:S01]  /*54d40*/  LDL.LU R10, [R1+0x5e8] ;  /* 0x0005e800010a7983 */ /* 0x000f620000300800 */
[----:B------:R-:W-:-:S03]  /*54d50*/  MOV R5, R16 ;  /* 0x0000001000057202 */ /* 0x000fc60000000f00 */
[----:B------:R1:W-:Y:S04]  /*54d60*/  STL [R1+0x4a8], R12 ;  /* 0x0004a80c01007387 */ /* 0x0003e80000100800 */
[----:B-1----:R-:W5:Y:S04]  /*54d70*/  LDL.LU R16, [R1+0x628] ;  /* 0x0006280001107983 */ /* 0x002f680000300800 */
[----:B------:R1:W-:Y:S01]  /*54d80*/  LDGSTS.E [R6+0x2a00], desc[UR22][R4.64], P2 ;  /* 0x02a0000004067fae */ /* 0x0003e200091a1016 */
[----:B------:R-:W-:Y:S01]  /*54d90*/  IADD3 R14, P4, PT, R14, R134, RZ ;  /* 0x000000860e0e7210 */ /* 0x000fe20007f9e0ff */
[----:B-1----:R-:W-:-:S02]  /*54da0*/  IMAD.MOV.U32 R4, RZ, RZ, R11 ;  /* 0x000000ffff047224 */ /* 0x002fc400078e000b */
[----:B------:R-:W-:Y:S01]  /*54db0*/  IMAD.MOV.U32 R5, RZ, RZ, R12 ;  /* 0x000000ffff057224 */ /* 0x000fe200078e000c */
[----:B------:R-:W5:Y:S01]  /*54dc0*/  LDL.LU R11, [R1+0x66c] ;  /* 0x00066c00010b7983 */ /* 0x000f620000300800 */
[----:B------:R-:W-:-:S03]  /*54dd0*/  IADD3 R19, P5, PT, R19, R134, RZ ;  /* 0x0000008613137210 */ /* 0x000fc60007fbe0ff */
[----:B------:R-:W5:Y:S01]  /*54de0*/  LDL.LU R12, [R1+0x6ac] ;  /* 0x0006ac00010c7983 */ /* 0x000f620000300800 */
[----:B------:R-:W-:-:S03]  /*54df0*/  IMAD.X R15, R15, 0x1, R135, P4 ;  /* 0x000000010f0f7824 */ /* 0x000fc600020e0687 */
[----:B------:R-:W-:Y:S01]  /*54e00*/  STL [R1+0x4ec], R14 ;  /* 0x0004ec0e01007387 */ /* 0x000fe20000100800 */
[----:B------:R-:W-:-:S03]  /*54e10*/  IADD3.X R20, PT, PT, R20, R135, RZ, P5, !PT ;  /* 0x0000008714147210 */ /* 0x000fc60002ffe4ff */
[----:B------:R1:W-:Y:S04]  /*54e20*/  LDGSTS.E [R6+0x2e00], desc[UR22][R4.64], P2 ;  /* 0x02e0000004067fae */ /* 0x0003e800091a1016 */
[----:B------:R1:W-:Y:S04]  /*54e30*/  STL [R1+0x4e8], R15 ;  /* 0x0004e80f01007387 */ /* 0x0003e80000100800 */
[----:B------:R-:W-:Y:S01]  /*54e40*/  STL [R1+0x52c], R19 ;  /* 0x00052c1301007387 */ /* 0x000fe20000100800 */
[----:B-1----:R-:W-:-:S03]  /*54e50*/  IMAD.MOV.U32 R5, RZ, RZ, R15 ;  /* 0x000000ffff057224 */ /* 0x002fc600078e000f */
[----:B------:R-:W5:Y:S01]  /*54e60*/  LDL.LU R15, [R1+0x668] ;  /* 0x00066800010f7983 */ /* 0x000f620000300800 */
[----:B------:R-:W-:-:S03]  /*54e70*/  IMAD.MOV.U32 R4, RZ, RZ, R14 ;  /* 0x000000ffff047224 */ /* 0x000fc600078e000e */
[----:B------:R-:W-:Y:S04]  /*54e80*/  STL [R1+0x528], R20 ;  /* 0x0005281401007387 */ /* 0x000fe80000100800 */
[----:B------:R-:W5:Y:S01]  /*54e90*/  LDL.LU R14, [R1+0x6a8] ;  /* 0x0006a800010e7983 */ /* 0x000f620000300800 */
[----:B---3--:R-:W-:-:S03]  /*54ea0*/  IADD3 R8, P4, PT, R8, R134, RZ ;  /* 0x0000008608087210 */ /* 0x008fc60007f9e0ff */
[----:B------:R1:W-:Y:S01]  /*54eb0*/  LDGSTS.E [R6+0x3200], desc[UR22][R4.64], P2 ;  /* 0x0320000004067fae */ /* 0x0003e200091a1016 */
[----:B------:R-:W-:-:S03]  /*54ec0*/  IADD3 R13, P5, PT, R13, R134, RZ ;  /* 0x000000860d0d7210 */ /* 0x000fc60007fbe0ff */
[----:B------:R-:W-:Y:S01]  /*54ed0*/  STL [R1+0x56c], R8 ;  /* 0x00056c0801007387 */ /* 0x000fe20000100800 */
[----:B-1----:R-:W-:Y:S01]  /*54ee0*/  IMAD.MOV.U32 R4, RZ, RZ, R19 ;  /* 0x000000ffff047224 */ /* 0x002fe200078e0013 */
[----:B------:R-:W-:-:S05]  /*54ef0*/  MOV R5, R20 ;  /* 0x0000001400057202 */ /* 0x000fca0000000f00 */
[----:B------:R1:W-:Y:S01]  /*54f00*/  LDGSTS.E [R6+0x3600], desc[UR22][R4.64], P2 ;  /* 0x0360000004067fae */ /* 0x0003e200091a1016 */
[----:B----4-:R-:W-:Y:S02]  /*54f10*/  IMAD.X R17, R17, 0x1, R135, P4 ;  /* 0x0000000111117824 */ /* 0x010fe400020e0687 */
[----:B-1----:R-:W-:-:S03]  /*54f20*/  IMAD.MOV.U32 R4, RZ, RZ, R8 ;  /* 0x000000ffff047224 */ /* 0x002fc600078e0008 */
[----:B------:R1:W-:Y:S01]  /*54f30*/  STL [R1+0x568], R17 ;  /* 0x0005681101007387 */ /* 0x0003e20000100800 */
[----:B------:R-:W-:Y:S01]  /*54f40*/  MOV R5, R17 ;  /* 0x0000001100057202 */ /* 0x000fe20000000f00 */
[----:B------:R-:W-:Y:S02]  /*54f50*/  IMAD.X R18, R18, 0x1, R135, P5 ;  /* 0x0000000112127824 */ /* 0x000fe400028e0687 */
[----:B------:R-:W-:Y:S04]  /*54f60*/  STL [R1+0x5ac], R13 ;  /* 0x0005ac0d01007387 */ /* 0x000fe80000100800 */
[----:B------:R3:W-:Y:S04]  /*54f70*/  LDGSTS.E [R6+0x3a00], desc[UR22][R4.64], P2 ;  /* 0x03a0000004067fae */ /* 0x0007e800091a1016 */
[----:B-1----:R-:W4:Y:S04]  /*54f80*/  LDL.LU R17, [R1+0x6ec] ;  /* 0x0006ec0001117983 */ /* 0x002f280000300800 */
[----:B------:R1:W-:Y:S04]  /*54f90*/  STL [R1+0x5a8], R18 ;  /* 0x0005a81201007387 */ /* 0x0003e80000100800 */
[----:B------:R-:W4:Y:S01]  /*54fa0*/  LDL.LU R8, [R1+0x72c] ;  /* 0x00072c0001087983 */ /* 0x000f220000300800 */
[----:B---3--:R-:W-:Y:S01]  /*54fb0*/  IMAD.MOV.U32 R5, RZ, RZ, R18 ;  /* 0x000000ffff057224 */ /* 0x008fe200078e0012 */
[----:B--2---:R-:W-:-:S02]  /*54fc0*/  IADD3 R7, P4, PT, R7, R134, RZ ;  /* 0x0000008607077210 */ /* 0x004fc40007f9e0ff */
[----:B-1----:R-:W2:Y:S01]  /*54fd0*/  LDL.LU R18, [R1+0x6e8] ;  /* 0x0006e80001127983 */ /* 0x002ea20000300800 */
[----:B------:R-:W-:-:S03]  /*54fe0*/  IMAD.MOV.U32 R4, RZ, RZ, R13 ;  /* 0x000000ffff047224 */ /* 0x000fc600078e000d */
[----:B------:R-:W3:Y:S01]  /*54ff0*/  LDL.LU R13, [R1+0x728] ;  /* 0x00072800010d7983 */ /* 0x000ee20000300800 */
[----:B-----5:R-:W-:-:S03]  /*55000*/  IADD3 R9, P5, PT, R9, R134, RZ ;  /* 0x0000008609097210 */ /* 0x020fc60007fbe0ff */
[----:B------:R1:W-:Y:S04]  /*55010*/  LDGSTS.E [R6+0x3e00], desc[UR22][R4.64], P2 ;  /* 0x03e0000004067fae */ /* 0x0003e800091a1016 */
[----:B------:R-:W-:Y:S01]  /*55020*/  STL [R1+0x5ec], R7 ;  /* 0x0005ec0701007387 */ /* 0x000fe20000100800 */
[----:B-1----:R-:W-:Y:S02]  /*55030*/  IMAD.MOV.U32 R4, RZ, RZ, R7 ;  /* 0x000000ffff047224 */ /* 0x002fe400078e0007 */
[----:B------:R-:W-:-:S04]  /*55040*/  IMAD.X R10, R10, 0x1, R135, P4 ;  /* 0x000000010a0a7824 */ /* 0x000fc800020e0687 */
        /* <DEDUP_REMOVED lines=9> */
[----:B------:R-:W-:Y:S01]  /*550e0*/  IADD3 R11, P4, PT, R11, R134, RZ ;  /* 0x000000860b0b7210 */ /* 0x000fe20007f9e0ff */
[----:B-1----:R-:W5:Y:S01]  /*550f0*/  LDL.LU R16, [R1+0x768] ;  /* 0x0007680001107983 */ /* 0x002f620000300800 */
[----:B------:R-:W-:-:S03]  /*55100*/  IMAD.MOV.U32 R4, RZ, RZ, R9 ;  /* 0x000000ffff047224 */ /* 0x000fc600078e0009 */
[----:B------:R-:W5:Y:S01]  /*55110*/  LDL.LU R9, [R1+0x7a8] ;  /* 0x0007a80001097983 */ /* 0x000f620000300800 */
[----:B------:R-:W-:-:S03]  /*55120*/  IADD3 R12, P5, PT, R12, R134, RZ ;  /* 0x000000860c0c7210 */ /* 0x000fc60007fbe0ff */
[----:B------:R1:W-:Y:S04]  /*55130*/  LDGSTS.E [R6+0x4600], desc[UR22][R4.64], P2 ;  /* 0x0460000004067fae */ /* 0x0003e800091a1016 */
[----:B------:R1:W-:Y:S02]  /*55140*/  STL [R1+0x66c], R11 ;  /* 0x00066c0b01007387 */ /* 0x0003e40000100800 */
[----:B-1----:R-:W-:Y:S02]  /*55150*/  IMAD.MOV.U32 R4, RZ, RZ, R11 ;  /* 0x000000ffff047224 */ /* 0x002fe400078e000b */
        /* <DEDUP_REMOVED lines=19> */
[----:B--2---:R-:W-:-:S03]  /*55290*/  IMAD.X R18, R18, 0x1, R135, P4 ;  /* 0x0000000112127824 */ /* 0x004fc600020e0687 */
[----:B---3--:R-:W-:Y:S02]  /*552a0*/  IADD3.X R13, PT, PT, R13, R135, RZ, P5, !PT ;  /* 0x000000870d0d7210 */ /* 0x008fe40002ffe4ff */
[----:B------:R2:W-:Y:S01]  /*552b0*/  STL [R1+0x6e8], R18 ;  /* 0x0006e81201007387 */ /* 0x0005e20000100800 */
[----:B-1----:R-:W-:-:S03]  /*552c0*/  IMAD.MOV.U32 R5, RZ, RZ, R18 ;  /* 0x000000ffff057224 */ /* 0x002fc600078e0012 */
[----:B------:R1:W-:Y:S01]  /*552d0*/  STL [R1+0x72c], R8 ;  /* 0x00072c0801007387 */ /* 0x0003e20000100800 */
[----:B------:R-:W-:-:S03]  /*552e0*/  IMAD.MOV.U32 R4, RZ, RZ, R17 ;  /* 0x000000ffff047224 */ /* 0x000fc600078e0011 */
[----:B--2---:R-:W2:Y:S04]  /*552f0*/  LDL.LU R18, [R1+0x868] ;  /* 0x0008680001127983 */ /* 0x004ea80000300800 */
[----:B------:R3:W-:Y:S04]  /*55300*/  STL [R1+0x728], R13 ;  /* 0x0007280d01007387 */ /* 0x0007e80000100800 */
[----:B------:R-:W4:Y:S04]  /*55310*/  LDL.LU R17, [R1+0x8a8] ;  /* 0x0008a80001117983 */ /* 0x000f280000300800 */
[----:B------:R1:W-:Y:S02]  /*55320*/  LDGSTS.E [R6+0x5200], desc[UR22][R4.64], P2 ;  /* 0x0520000004067fae */ /* 0x0003e400091a1016 */
[----:B-1----:R-:W-:Y:S01]  /*55330*/  IMAD.MOV.U32 R4, RZ, RZ, R8 ;  /* 0x000000ffff047224 */ /* 0x002fe200078e0008 */
[----:B------:R-:W-:Y:S01]  /*55340*/  MOV R5, R13 ;  /* 0x0000000d00057202 */ /* 0x000fe20000000f00 */
[----:B------:R-:W4:Y:S04]  /*55350*/  LDL.LU R8, [R1+0x8ec] ;  /* 0x0008ec0001087983 */ /* 0x000f280000300800 */
[----:B---3--:R-:W3:Y:S04]  /*55360*/  LDL.LU R13, [R1+0x92c] ;  /* 0x00092c00010d7983 */ /* 0x008ee80000300800 */
[----:B------:R1:W-:Y:S01]  /*55370*/  LDGSTS.E [R6+0x5600], desc[UR22][R4.64], P2 ;  /* 0x0560000004067fae */ /* 0x0003e200091a1016 */
[----:B------:R-:W-:-:S05]  /*55380*/  IADD3 R10, P4, PT, R10, R134, RZ ;  /* 0x000000860a0a7210 */ /* 0x000fca0007f9e0ff */
[----:B------:R1:W-:Y:S01]  /*55390*/  STL [R1+0x76c], R10 ;  /* 0x00076c0a01007387 */ /* 0x0003e20000100800 */
[----:B------:R-:W-:Y:S01]  /*553a0*/  IADD3 R7, P5, PT, R7, R134, RZ ;  /* 0x0000008607077210 */ /* 0x000fe20007fbe0ff */
[--C-:B-----5:R-:W-:Y:S02]  /*553b0*/  IMAD.X R16, R16, 0x1, R135.reuse, P4 ;  /* 0x0000000110107824 */ /* 0x120fe400020e0687 */
[----:B-1----:R-:W-:Y:S02]  /*553c0*/  IMAD.MOV.U32 R4, RZ, RZ, R10 ;  /* 0x000000ffff047224 */ /* 0x002fe400078e000a */
[----:B------:R-:W-:Y:S01]  /*553d0*/  IMAD.X R9, R9, 0x1, R135, P5 ;  /* 0x0000000109097824 */ /* 0x000fe200028e0687 */
[----:B------:R1:W-:Y:S04]  /*553e0*/  STL [R1+0x768], R16 ;  /* 0x0007681001007387 */ /* 0x0003e80000100800 */
[----:B------:R-:W-:Y:S04]  /*553f0*/  STL [R1+0x7ac], R7 ;  /* 0x0007ac0701007387 */ /* 0x000fe80000100800 */
[----:B------:R-:W5:Y:S01]  /*55400*/  LDL.LU R10, [R1+0x8e8] ;  /* 0x0008e800010a7983 */ /* 0x000f620000300800 */
[----:B------:R-:W-:-:S03]  /*55410*/  MOV R5, R16 ;  /* 0x0000001000057202 */ /* 0x000fc60000000f00 */
[----:B------:R1:W-:Y:S04]  /*55420*/  STL [R1+0x7a8], R9 ;  /* 0x0007a80901007387 */ /* 0x0003e80000100800 */
[----:B-1----:R-:W5:Y:S04]  /*55430*/  LDL.LU R16, [R1+0x928] ;  /* 0x0009280001107983 */ /* 0x002f680000300800 */
[----:B------:R1:W-:Y:S01]  /*55440*/  LDGSTS.E [R6+0x5a00], desc[UR22][R4.64], P2 ;  /* 0x05a0000004067fae */ /* 0x0003e200091a1016 */
[----:B------:R-:W-:Y:S01]  /*55450*/  IADD3 R11, P4, PT, R11, R134, RZ ;  /* 0x000000860b0b7210 */ /* 0x000fe20007f9e0ff */
[----:B-1----:R-:W-:-:S02]  /*55460*/  IMAD.MOV.U32 R4, RZ, RZ, R7 ;  /* 0x000000ffff047224 */ /* 0x002fc400078e0007 */
[----:B------:R-:W-:Y:S02]  /*55470*/  IMAD.MOV.U32 R5, RZ, RZ, R9 ;  /* 0x000000ffff057224 */ /* 0x000fe400078e0009 */
[----:B------:R-:W5:Y:S04]  /*55480*/  LDL.LU R9, [R1+0x96c] ;  /* 0x00096c0001097983 */ /* 0x000f680000300800 */
[----:B------:R-:W5:Y:S01]  /*55490*/  LDL.LU R7, [R1+0x9ac] ;  /* 0x0009ac0001077983 */ /* 0x000f620000300800 */
[----:B------:R-:W-:-:S03]  /*554a0*/  IADD3 R19, P5, PT, R19, R134, RZ ;  /* 0x0000008613137210 */ /* 0x000fc60007fbe0ff */
[----:B------:R-:W-:Y:S04]  /*554b0*/  STL [R1+0x7ec], R11 ;  /* 0x0007ec0b01007387 */ /* 0x000fe80000100800 */
[----:B------:R1:W-:Y:S01]  /*554c0*/  LDGSTS.E [R6+0x5e00], desc[UR22][R4.64], P2 ;  /* 0x05e0000004067fae */ /* 0x0003e200091a1016 */
[----:B------:R-:W-:Y:S01]  /*554d0*/  IMAD.X R12, R12, 0x1, R135, P4 ;  /* 0x000000010c0c7824 */ /* 0x000fe200020e0687 */
[----:B------:R-:W-:-:S04]  /*554e0*/  IADD3.X R20, PT, PT, R20, R135, RZ, P5, !PT ;  /* 0x0000008714147210 */ /* 0x000fc80002ffe4ff */
        /* <DEDUP_REMOVED lines=14> */
[----:B--2---:R-:W-:Y:S02]  /*555d0*/  IMAD.X R18, R18, 0x1, R135, P4 ;  /* 0x0000000112127824 */ /* 0x004fe400020e0687 */
[----:B-1----:R-:W-:-:S03]  /*555e0*/  IMAD.MOV.U32 R4, RZ, RZ, R14 ;  /* 0x000000ffff047224 */ /* 0x002fc600078e000e */
[----:B------:R-:W-:Y:S01]  /*555f0*/  STL [R1+0x868], R18 ;  /* 0x0008681201007387 */ /* 0x000fe20000100800 */
[----:B------:R-:W-:Y:S01]  /*55600*/  MOV R5, R18 ;  /* 0x0000001200057202 */ /* 0x000fe20000000f00 */
[----:B----4-:R-:W-:Y:S02]  /*55610*/  IMAD.X R17, R17, 0x1, R135, P5 ;  /* 0x0000000111117824 */ /* 0x010fe400028e0687 */
[----:B------:R1:W-:Y:S04]  /*55620*/  STL [R1+0x8ac], R15 ;  /* 0x0008ac0f01007387 */ /* 0x0003e80000100800 */
[----:B------:R-:W2:Y:S04]  /*55630*/  LDL.LU R14, [R1+0x1f4] ;  /* 0x0001f400010e7983 */ /* 0x000ea80000300800 */
[----:B------:R-:W-:Y:S04]  /*55640*/  STL [R1+0x8a8], R17 ;  /* 0x0008a81101007387 */ /* 0x000fe80000100800 */
[----:B------:R4:W-:Y:S04]  /*55650*/  LDGSTS.E [R6+0x6a00], desc[UR22][R4.64], P2 ;  /* 0x06a0000004067fae */ /* 0x0009e800091a1016 */
[----:B------:R-:W2:Y:S01]  /*55660*/  LDL.LU R19, [R1+0x234] ;  /* 0x0002340001137983 */ /* 0x000ea20000300800 */
[----:B------:R-:W-:Y:S01]  /*55670*/  IADD3 R8, P4, PT, R8, R134, RZ ;  /* 0x0000008608087210 */ /* 0x000fe20007f9e0ff */
[----:B----4-:R-:W-:-:S02]  /*55680*/  IMAD.MOV.U32 R4, RZ, RZ, R15 ;  /* 0x000000ffff047224 */ /* 0x010fc400078e000f */
[----:B-1----:R-:W4:Y:S01]  /*55690*/  LDL.LU R15, [R1+0x1f0] ;  /* 0x0001f000010f7983 */ /* 0x002f220000300800 */
[----:B------:R-:W-:Y:S01]  /*556a0*/  IMAD.MOV.U32 R5, RZ, RZ, R17 ;  /* 0x000000ffff057224 */ /* 0x000fe200078e0011 */
[----:B---3--:R-:W-:Y:S02]  /*556b0*/  IADD3 R13, P5, PT, R13, R134, RZ ;  /* 0x000000860d0d7210 */ /* 0x008fe40007fbe0ff */
[----:B------:R-:W3:Y:S04]  /*556c0*/  LDL.LU R20, [R1+0x230] ;  /* 0x0002300001147983 */ /* 0x000ee80000300800 */
[----:B------:R1:W-:Y:S04]  /*556d0*/  STL [R1+0x8ec], R8 ;  /* 0x0008ec0801007387 */ /* 0x0003e80000100800 */
[----:B------:R1:W-:Y:S02]  /*556e0*/  LDGSTS.E [R6+0x6e00], desc[UR22][R4.64], P2 ;  /* 0x06e0000004067fae */ /* 0x0003e400091a1016 */
[----:B-1----:R-:W-:-:S02]  /*556f0*/  IMAD.MOV.U32 R4, RZ, RZ, R8 ;  /* 0x000000ffff047224 */ /* 0x002fc400078e0008 */
[----:B-----5:R-:W-:-:S05]  /*55700*/  IMAD.X R10, R10, 0x1, R135, P4 ;  /* 0x000000010a0a7824 */ /* 0x020fca00020e0687 */
[----:B------:R1:W-:Y:S01]  /*55710*/  STL [R1+0x8e8], R10 ;  /* 0x0008e80a01007387 */ /* 0x0003e20000100800 */
[----:B------:R-:W-:-:S03]  /*55720*/  IADD3.X R16, PT, PT, R16, R135, RZ, P5, !PT ;  /* 0x0000008710107210 */ /* 0x000fc60002ffe4ff */
[----:B------:R-:W-:Y:S01]  /*55730*/  STL [R1+0x92c], R13 ;  /* 0x00092c0d01007387 */ /* 0x000fe20000100800 */
[----:B------:R-:W-:-:S03]  /*55740*/  IMAD.MOV.U32 R5, RZ, RZ, R10 ;  /* 0x000000ffff057224 */ /* 0x000fc600078e000a */
[----:B------:R-:W5:Y:S04]  /*55750*/  LDL.LU R8, [R1+0x274] ;  /* 0x0002740001087983 */ /* 0x000f680000300800 */
[----:B------:R-:W-:Y:S04]  /*55760*/  STL [R1+0x928], R16 ;  /* 0x0009281001007387 */ /* 0x000fe80000100800 */
[----:B-1----:R-:W5:Y:S04]  /*55770*/  LDL.LU R10, [R1+0x2b4] ;  /* 0x0002b400010a7983 */ /* 0x002f680000300800 */
[----:B------:R-:W5:Y:S04]  /*55780*/  LDL.LU R17, [R1+0x270] ;  /* 0x0002700001117983 */ /* 0x000f680000300800 */
[----:B------:R1:W-:Y:S01]  /*55790*/  LDGSTS.E [R6+0x7200], desc[UR22][R4.64], P2 ;  /* 0x0720000004067fae */ /* 0x0003e200091a1016 */
[----:B------:R-:W-:-:S03]  /*557a0*/  IADD3 R9, P4, PT, R9, R134, RZ ;  /* 0x0000008609097210 */ /* 0x000fc60007f9e0ff */
[----:B------:R-:W5:Y:S01]  /*557b0*/  LDL.LU R18, [R1+0x2b0] ;  /* 0x0002b00001127983 */ /* 0x000f620000300800 */
[----:B------:R-:W-:Y:S01]  /*557c0*/  IADD3 R7, P5, PT, R7, R134, RZ ;  /* 0x0000008607077210 */ /* 0x000fe20007fbe0ff */
[----:B-1----:R-:W-:Y:S01]  /*557d0*/  IMAD.MOV.U32 R4, RZ, RZ, R13 ;  /* 0x000000ffff047224 */ /* 0x002fe200078e000d */
[----:B------:R-:W-:Y:S01]  /*557e0*/  MOV R5, R16 ;  /* 0x0000001000057202 */ /* 0x000fe20000000f00 */
[----:B------:R1:W-:Y:S04]  /*557f0*/  STL [R1+0x96c], R9 ;  /* 0x00096c0901007387 */ /* 0x0003e80000100800 */
[----:B------:R1:W-:Y:S01]  /*55800*/  LDGSTS.E [R6+0x7600], desc[UR22][R4.64], P2 ;  /* 0x0760000004067fae */ /* 0x0003e200091a1016 */
[----:B------:R-:W-:Y:S02]  /*55810*/  IMAD.X R12, R12, 0x1, R135, P4 ;  /* 0x000000010c0c7824 */ /* 0x000fe400020e0687 */
[----:B-1----:R-:W-:-:S03]  /*55820*/  IMAD.MOV.U32 R4, RZ, RZ, R9 ;  /* 0x000000ffff047224 */ /* 0x002fc600078e0009 */
        /* <DEDUP_REMOVED lines=17> */
[----:B------:R-:W-:-:S05]  /*55940*/  IADD3 R19, P5, PT, R19, R134, RZ ;  /* 0x0000008613137210 */ /* 0x000fca0007fbe0ff */
[----:B------:R-:W-:Y:S01]  /*55950*/  STL [R1+0x234], R19 ;  /* 0x0002341301007387 */ /* 0x000fe20000100800 */
[----:B----4-:R-:W-:-:S04]  /*55960*/  IMAD.X R15, R15, 0x1, R135, P4 ;  /* 0x000000010f0f7824 */ /* 0x010fc800020e0687 */
[----:B-1----:R-:W-:Y:S01]  /*55970*/  IMAD.MOV.U32 R5, RZ, RZ, R15 ;  /* 0x000000ffff057224 */ /* 0x002fe200078e000f */
[----:B------:R1:W-:Y:S01]  /*55980*/  STL [R1+0x1f0], R15 ;  /* 0x0001f00f01007387 */ /* 0x0003e20000100800 */
[----:B------:R-:W-:Y:S01]  /*55990*/  LOP3.LUT R6, R132, 0x50, RZ, 0x3c, !PT ;  /* 0x0000005084067812 */ /* 0x000fe200078e3cff */
[----:B------:R-:W-:Y:S02]  /*559a0*/  IMAD.MOV.U32 R4, RZ, RZ, R14 ;  /* 0x000000ffff047224 */ /* 0x000fe400078e000e */
[----:B-1----:R-:W2:Y:S01]  /*559b0*/  LDL.LU R15, [R1+0x370] ;  /* 0x00037000010f7983 */ /* 0x002ea20000300800 */
[----:B------:R-:W-:-:S03]  /*559c0*/  IADD3 R6, PT, PT, R6, UR5, RZ ;  /* 0x0000000506067c10 */ /* 0x000fc6000fffe0ff */
[----:B------:R-:W4:Y:S01]  /*559d0*/  LDL.LU R14, [R1+0x3b0] ;  /* 0x0003b000010e7983 */ /* 0x000f220000300800 */
[----:B---3--:R-:W-:-:S03]  /*559e0*/  IMAD.X R20, R20, 0x1, R135, P5 ;  /* 0x0000000114147824 */ /* 0x008fc600028e0687 */
[----:B------:R1:W-:Y:S04]  /*559f0*/  LDGSTS.E [R6+0x280], desc[UR22][R4.64], P2 ;  /* 0x0028000004067fae */ /* 0x0003e800091a1016 */
[----:B------:R-:W-:Y:S01]  /*55a00*/  STL [R1+0x230], R20 ;  /* 0x0002301401007387 */ /* 0x000fe20000100800 */
[----:B-1----:R-:W-:Y:S01]  /*55a10*/  MOV R4, R19 ;  /* 0x0000001300047202 */ /* 0x002fe20000000f00 */
[----:B------:R-:W-:-:S05]  /*55a20*/  IMAD.MOV.U32 R5, RZ, RZ, R20 ;  /* 0x000000ffff057224 */ /* 0x000fca00078e0014 */
[----:B------:R1:W-:Y:S01]  /*55a30*/  LDGSTS.E [R6+0x680], desc[UR22][R4.64], P2 ;  /* 0x0068000004067fae */ /* 0x0003e200091a1016 */
[-C--:B-----5:R-:W-:Y:S02]  /*55a40*/  IADD3 R8, P4, PT, R8, R134.reuse, RZ ;  /* 0x0000008608087210 */ /* 0x0a0fe40007f9e0ff */
[----:B------:R-:W-:-:S03]  /*55a50*/  IADD3 R10, P5, PT, R10, R134, RZ ;  /* 0x000000860a0a7210 */ /* 0x000fc60007fbe0ff */
[----:B------:R-:W-:Y:S01]  /*55a60*/  IMAD.X R17, R17, 0x1, R135, P4 ;  /* 0x0000000111117824 */ /* 0x000fe200020e0687 */
[----:B------:R-:W-:Y:S01]  /*55a70*/  STL [R1+0x274], R8 ;  /* 0x0002740801007387 */ /* 0x000fe20000100800 */
[----:B-1----:R-:W-:Y:S02]  /*55a80*/  MOV R4, R8 ;  /* 0x0000000800047202 */ /* 0x002fe40000000f00 */
[----:B------:R-:W-:Y:S01]  /*55a90*/  IMAD.MOV.U32 R5, RZ, RZ, R17 ;  /* 0x000000ffff057224 */ /* 0x000fe200078e0011 */
[----:B------:R1:W-:Y:S01]  /*55aa0*/  STL [R1+0x270], R17 ;  /* 0x0002701101007387 */ /* 0x0003e20000100800 */
[----:B------:R-:W-:-:S03]  /*55ab0*/  IMAD.X R18, R18, 0x1, R135, P5 ;  /* 0x0000000112127824 */ /* 0x000fc600028e0687 */
[----:B------:R-:W-:Y:S04]  /*55ac0*/  STL [R1+0x2b4], R10 ;  /* 0x0002b40a01007387 */ /* 0x000fe80000100800 */
[----:B------:R3:W-:Y:S04]  /*55ad0*/  LDGSTS.E [R6+0xa80], desc[UR22][R4.64], P2 ;  /* 0x00a8000004067fae */ /* 0x0007e800091a1016 */
[----:B-1----:R-:W5:Y:S04]  /*55ae0*/  LDL.LU R17, [R1+0x3f4] ;  /* 0x0003f40001117983 */ /* 0x002f680000300800 */
[----:B------:R1:W-:Y:S04]  /*55af0*/  STL [R1+0x2b0], R18 ;  /* 0x0002b01201007387 */ /* 0x0003e80000100800 */
[----:B------:R-:W5:Y:S01]  /*55b00*/  LDL.LU R8, [R1+0x434] ;  /* 0x0004340001087983 */ /* 0x000f620000300800 */
[----:B---3--:R-:W-:-:S03]  /*55b10*/  IMAD.MOV.U32 R5, RZ, RZ, R18 ;  /* 0x000000ffff057224 */ /* 0x008fc600078e0012 */
[----:B-1----:R-:W3:Y:S01]  /*55b20*/  LDL.LU R18, [R1+0x3f0] ;  /* 0x0003f00001127983 */ /* 0x002ee20000300800 */
[----:B------:R-:W-:-:S03]  /*55b30*/  IMAD.MOV.U32 R4, RZ, RZ, R10 ;  /* 0x000000ffff047224 */ /* 0x000fc600078e000a */
[----:B------:R-:W3:Y:S04]  /*55b40*/  LDL.LU R10, [R1+0x430] ;  /* 0x00043000010a7983 */ /* 0x000ee80000300800 */
[----:B------:R1:W-:Y:S01]  /*55b50*/  LDGSTS.E [R6+0xe80], desc[UR22][R4.64], P2 ;  /* 0x00e8000004067fae */ /* 0x0003e200091a1016 */
[----:B------:R-:W-:-:S05]  /*55b60*/  IADD3 R9, P4, PT, R9, R134, RZ ;  /* 0x0000008609097210 */ /* 0x000fca0007f9e0ff */
[----:B------:R1:W-:Y:S02]  /*55b70*/  STL [R1+0x2f4], R9 ;  /* 0x0002f40901007387 */ /* 0x0003e40000100800 */
[----:B-1----:R-:W-:Y:S01]  /*55b80*/  IMAD.MOV.U32 R4, RZ, RZ, R9 ;  /* 0x000000ffff047224 */ /* 0x002fe200078e0009 */
[----:B------:R-:W-:Y:S02]  /*55b90*/  IADD3 R12, P5, PT, R12, R134, RZ ;  /* 0x000000860c0c7210 */ /* 0x000fe40007fbe0ff */
[----:B------:R-:W-:-:S03]  /*55ba0*/  IADD3.X R11, PT, PT, R11, R135, RZ, P4, !PT ;  /* 0x000000870b0b7210 */ /* 0x000fc600027fe4ff */
[----:B------:R-:W-:Y:S02]  /*55bb0*/  IMAD.X R16, R16, 0x1, R135, P5 ;  /* 0x0000000110107824 */ /* 0x000fe400028e0687 */
[----:B------:R1:W-:Y:S01]  /*55bc0*/  STL [R1+0x2f0], R11 ;  /* 0x0002f00b01007387 */ /* 0x0003e20000100800 */
[----:B------:R-:W-:-:S03]  /*55bd0*/  IMAD.MOV.U32 R5, RZ, RZ, R11 ;  /* 0x000000ffff057224 */ /* 0x000fc600078e000b */
[----:B------:R-:W-:Y:S04]  /*55be0*/  STL [R1+0x334], R12 ;  /* 0x0003340c01007387 */ /* 0x000fe80000100800 */
[----:B------:R-:W3:Y:S04]  /*55bf0*/  LDL.LU R9, [R1+0x474] ;  /* 0x0004740001097983 */ /* 0x000ee80000300800 */
[----:B------:R1:W-:Y:S04]  /*55c00*/  STL [R1+0x330], R16 ;  /* 0x0003301001007387 */ /* 0x0003e80000100800 */
[----:B------:R1:W-:Y:S04]  /*55c10*/  LDGSTS.E [R6+0x1280], desc[UR22][R4.64], P2 ;  /* 0x0128000004067fae */ /* 0x0003e800091a1016 */
[----:B-1----:R-:W3:Y:S01]  /*55c20*/  LDL.LU R11, [R1+0x4b4] ;  /* 0x0004b400010b7983 */ /* 0x002ee20000300800 */
[----:B------:R-:W-:-:S03]  /*55c30*/  IMAD.MOV.U32 R5, RZ, RZ, R16 ;  /* 0x000000ffff057224 */ /* 0x000fc600078e0010 */
[----:B------:R-:W3:Y:S01]  /*55c40*/  LDL.LU R16, [R1+0x470] ;  /* 0x0004700001107983 */ /* 0x000ee20000300800 */
[----:B------:R-:W-:-:S03]  /*55c50*/  MOV R4, R12 ;  /* 0x0000000c00047202 */ /* 0x000fc60000000f00 */
[----:B------:R-:W3:Y:S01]  /*55c60*/  LDL.LU R12, [R1+0x4b0] ;  /* 0x0004b000010c7983 */ /* 0x000ee20000300800 */
[-C--:B------:R-:W-:Y:S02]  /*55c70*/  IADD3 R13, P4, PT, R13, R134.reuse, RZ ;  /* 0x000000860d0d7210 */ /* 0x080fe40007f9e0ff */
[----:B------:R-:W-:Y:S01]  /*55c80*/  IADD3 R7, P5, PT, R7, R134, RZ ;  /* 0x0000008607077210 */ /* 0x000fe20007fbe0ff */
[----:B------:R1:W-:Y:S04]  /*55c90*/  LDGSTS.E [R6+0x1680], desc[UR22][R4.64], P2 ;  /* 0x0168000004067fae */ /* 0x0003e800091a1016 */
[----:B------:R4:W-:Y:S01]  /*55ca0*/  STL [R1+0x374], R13 ;  /* 0x0003740d01007387 */ /* 0x0009e20000100800 */
[--C-:B--2---:R-:W-:Y:S01]  /*55cb0*/  IMAD.X R15, R15, 0x1, R135.reuse, P4 ;  /* 0x000000010f0f7824 */ /* 0x104fe200020e0687 */
[----:B-1----:R-:W-:Y:S01]  /*55cc0*/  MOV R4, R13 ;  /* 0x0000000d00047202 */ /* 0x002fe20000000f00 */
[----:B----4-:R-:W-:-:S03]  /*55cd0*/  IMAD.X R14, R14, 0x1, R135, P5 ;  /* 0x000000010e0e7824 */ /* 0x010fc600028e0687 */
[----:B------:R1:W-:Y:S04]  /*55ce0*/  STL [R1+0x370], R15 ;  /* 0x0003700f01007387 */ /* 0x0003e80000100800 */
[----:B------:R2:W-:Y:S04]  /*55cf0*/  STL [R1+0x3b4], R7 ;  /* 0x0003b40701007387 */ /* 0x0005e80000100800 */
[----:B------:R-:W4:Y:S01]  /*55d00*/  LDL.LU R13, [R1+0x4f4] ;  /* 0x0004f400010d7983 */ /* 0x000f220000300800 */
[----:B------:R-:W-:-:S03]  /*55d10*/  IMAD.MOV.U32 R5, RZ, RZ, R15 ;  /* 0x000000ffff057224 */ /* 0x000fc600078e000f */
[----:B------:R2:W-:Y:S04]  /*55d20*/  STL [R1+0x3b0], R14 ;  /* 0x0003b00e01007387 */ /* 0x0005e80000100800 */
[----:B------:R-:W4:Y:S04]  /*55d30*/  LDL.LU R19, [R1+0x534] ;  /* 0x0005340001137983 */ /* 0x000f280000300800 */
[----:B-1----:R-:W4:Y:S04]  /*55d40*/  LDL.LU R15, [R1+0x4f0] ;  /* 0x0004f000010f7983 */ /* 0x002f280000300800 */
[----:B------:R-:W4:Y:S04]  /*55d50*/  LDL.LU R20, [R1+0x530] ;  /* 0x0005300001147983 */ /* 0x000f280000300800 */
[----:B------:R1:W-:Y:S02]  /*55d60*/  LDGSTS.E [R6+0x1a80], desc[UR22][R4.64], P2 ;  /* 0x01a8000004067fae */ /* 0x0003e400091a1016 */
[----:B-1----:R-:W-:-:S02]  /*55d70*/  IMAD.MOV.U32 R4, RZ, RZ, R7 ;  /* 0x000000ffff047224 */ /* 0x002fc400078e0007 */
[----:B------:R-:W-:Y:S01]  /*55d80*/  IMAD.MOV.U32 R5, RZ, RZ, R14 ;  /* 0x000000ffff057224 */ /* 0x000fe200078e000e */
[----:B--2---:R-:W2:Y:S04]  /*55d90*/  LDL.LU R7, [R1+0x574] ;  /* 0x0005740001077983 */ /* 0x004ea80000300800 */
[----:B------:R-:W2:Y:S04]  /*55da0*/  LDL.LU R14, [R1+0x5b4] ;  /* 0x0005b400010e7983 */ /* 0x000ea80000300800 */
[----:B------:R1:W-:Y:S01]  /*55db0*/  LDGSTS.E [R6+0x1e80], desc[UR22][R4.64], P2 ;  /* 0x01e8000004067fae */ /* 0x0003e200091a1016 */
[----:B-----5:R-:W-:-:S05]  /*55dc0*/  IADD3 R17, P4, PT, R17, R134, RZ ;  /* 0x0000008611117210 */ /* 0x020fca0007f9e0ff */
[----:B------:R5:W-:Y:S01]  /*55dd0*/  STL [R1+0x3f4], R17 ;  /* 0x0003f41101007387 */ /* 0x000be20000100800 */
[----:B------:R-:W-:Y:S02]  /*55de0*/  IADD3 R8, P5, PT, R8, R134, RZ ;  /* 0x0000008608087210 */ /* 0x000fe40007fbe0ff */
[----:B---3--:R-:W-:Y:S01]  /*55df0*/  IADD3.X R18, PT, PT, R18, R135, RZ, P4, !PT ;  /* 0x0000008712127210 */ /* 0x008fe200027fe4ff */
[----:B-1----:R-:W-:Y:S02]  /*55e00*/  IMAD.MOV.U32 R4, RZ, RZ, R17 ;  /* 0x000000ffff047224 */ /* 0x002fe400078e0011 */
[----:B------:R-:W-:Y:S02]  /*55e10*/  IMAD.X R10, R10, 0x1, R135, P5 ;  /* 0x000000010a0a7824 */ /* 0x000fe400028e0687 */
[----:B------:R1:W-:Y:S04]  /*55e20*/  STL [R1+0x3f0], R18 ;  /* 0x0003f01201007387 */ /* 0x0003e80000100800 */
[----:B------:R3:W-:Y:S04]  /*55e30*/  STL [R1+0x434], R8 ;  /* 0x0004340801007387 */ /* 0x0007e80000100800 */
[----:B-----5:R-:W5:Y:S01]  /*55e40*/  LDL.LU R17, [R1+0x570] ;  /* 0x0005700001117983 */ /* 0x020f620000300800 */
[----:B------:R-:W-:-:S03]  /*55e50*/  IMAD.MOV.U32 R5, RZ, RZ, R18 ;  /* 0x000000ffff057224 */ /* 0x000fc600078e0012 */
[----:B------:R3:W-:Y:S04]  /*55e60*/  STL [R1+0x430], R10 ;  /* 0x0004300a01007387 */ /* 0x0007e80000100800 */
[----:B-1----:R-:W5:Y:S04]  /*55e70*/  LDL.LU R18, [R1+0x5b0] ;  /* 0x0005b00001127983 */ /* 0x002f680000300800 */
[----:B------:R1:W-:Y:S02]  /*55e80*/  LDGSTS.E [R6+0x2280], desc[UR22][R4.64], P2 ;  /* 0x0228000004067fae */ /* 0x0003e400091a1016 */
[----:B-1----:R-:W-:Y:S01]  /*55e90*/  MOV R4, R8 ;  /* 0x0000000800047202 */ /* 0x002fe20000000f00 */
[----:B------:R-:W-:Y:S01]  /*55ea0*/  IMAD.MOV.U32 R5, RZ, RZ, R10 ;  /* 0x000000ffff057224 */ /* 0x000fe200078e000a */
[----:B---3--:R-:W3:Y:S04]  /*55eb0*/  LDL.LU R8, [R1+0x5f4] ;  /* 0x0005f40001087983 */ /* 0x008ee80000300800 */
[----:B------:R-:W3:Y:S04]  /*55ec0*/  LDL.LU R10, [R1+0x634] ;  /* 0x00063400010a7983 */ /* 0x000ee80000300800 */
[----:B------:R1:W-:Y:S01]  /*55ed0*/  LDGSTS.E [R6+0x2680], desc[UR22][R4.64], P2 ;  /* 0x0268000004067fae */ /* 0x0003e200091a1016 */
[----:B------:R-:W-:-:S05]  /*55ee0*/  IADD3 R9, P4, PT, R9, R134, RZ ;  /* 0x0000008609097210 */ /* 0x000fca0007f9e0ff */
[----:B------:R1:W-:Y:S02]  /*55ef0*/  STL [R1+0x474], R9 ;  /* 0x0004740901007387 */ /* 0x0003e40000100800 */
[----:B-1----:R-:W-:Y:S02]  /*55f00*/  MOV R4, R9 ;  /* 0x0000000900047202 */ /* 0x002fe40000000f00 */
[----:B------:R-:W-:Y:S01]  /*55f10*/  IADD3 R11, P5, PT, R11, R134, RZ ;  /* 0x000000860b0b7210 */ /* 0x000fe20007fbe0ff */
[----:B------:R-:W-:-:S04]  /*55f20*/  IMAD.X R16, R16, 0x1, R135, P4 ;  /* 0x0000000110107824 */ /* 0x000fc800020e0687 */
[----:B------:R-:W-:Y:S01]  /*55f30*/  IMAD.X R12, R12, 0x1, R135, P5 ;  /* 0x000000010c0c7824 */ /* 0x000fe200028e0687 */
[----:B------:R1:W-:Y:S04]  /*55f40*/  STL [R1+0x470], R16 ;  /* 0x0004701001007387 */ /* 0x0003e80000100800 */
[----:B------:R1:W-:Y:S04]  /*55f50*/  STL [R1+0x4b4], R11 ;  /* 0x0004b40b01007387 */ /* 0x0003e80000100800 */
[----:B------:R-:W3:Y:S01]  /*55f60*/  LDL.LU R9, [R1+0x5f0] ;  /* 0x0005f00001097983 */ /* 0x000ee20000300800 */
[----:B------:R-:W-:-:S03]  /*55f70*/  IMAD.MOV.U32 R5, RZ, RZ, R16 ;  /* 0x000000ffff057224 */ /* 0x000fc600078e0010 */
[----:B------:R4:W-:Y:S04]  /*55f80*/  STL [R1+0x4b0], R12 ;  /* 0x0004b00c01007387 */ /* 0x0009e80000100800 */
[----:B-1----:R-:W3:Y:S04]  /*55f90*/  LDL.LU R16, [R1+0x630] ;  /* 0x0006300001107983 */ /* 0x002ee80000300800 */
[----:B------:R1:W-:Y:S01]  /*55fa0*/  LDGSTS.E [R6+0x2a80], desc[UR22][R4.64], P2 ;  /* 0x02a8000004067fae */ /* 0x0003e200091a1016 */
[----:B----4-:R-:W-:Y:S01]  /*55fb0*/  IADD3 R13, P4, PT, R13, R134, RZ ;  /* 0x000000860d0d7210 */ /* 0x010fe20007f9e0ff */
        /* <DEDUP_REMOVED lines=11> */
[----:B-1----:R-:W-:-:S03]  /*56070*/  IMAD.MOV.U32 R5, RZ, RZ, R15 ;  /* 0x000000ffff057224 */ /* 0x002fc600078e000f */
[----:B------:R-:W4:Y:S01]  /*56080*/  LDL.LU R15, [R1+0x670] ;  /* 0x00067000010f7983 */ /* 0x000f220000300800 */
[----:B------:R-:W-:-:S03]  /*56090*/  MOV R4, R13 ;  /* 0x0000000d00047202 */ /* 0x000fc60000000f00 */
[----:B------:R-:W-:Y:S04]  /*560a0*/  STL [R1+0x530], R20 ;  /* 0x0005301401007387 */ /* 0x000fe80000100800 */
[----:B------:R-:W4:Y:S01]  /*560b0*/  LDL.LU R13, [R1+0x6b0] ;  /* 0x0006b000010d7983 */ /* 0x000f220000300800 */
[----:B--2---:R-:W-:-:S03]  /*560c0*/  IADD3 R7, P4, PT, R7, R134, RZ ;  /* 0x0000008607077210 */ /* 0x004fc60007f9e0ff */
[----:B------:R1:W-:Y:S01]  /*560d0*/  LDGSTS.E [R6+0x3280], desc[UR22][R4.64], P2 ;  /* 0x0328000004067fae */ /* 0x0003e200091a1016 */
[----:B------:R-:W-:-:S03]  /*560e0*/  IADD3 R14, P5, PT, R14, R134, RZ ;  /* 0x000000860e0e7210 */ /* 0x000fc60007fbe0ff */
[----:B------:R-:W-:Y:S01]  /*560f0*/  STL [R1+0x574], R7 ;  /* 0x0005740701007387 */ /* 0x000fe20000100800 */
[----:B-1----:R-:W-:Y:S01]  /*56100*/  IMAD.MOV.U32 R4, RZ, RZ, R19 ;  /* 0x000000ffff047224 */ /* 0x002fe200078e0013 */
[----:B------:R-:W-:-:S05]  /*56110*/  MOV R5, R20 ;  /* 0x0000001400057202 */ /* 0x000fca0000000f00 */
[----:B------:R1:W-:Y:S02]  /*56120*/  LDGSTS.E [R6+0x3680], desc[UR22][R4.64], P2 ;  /* 0x0368000004067fae */ /* 0x0003e400091a1016 */
[----:B-1----:R-:W-:Y:S01]  /*56130*/  MOV R4, R7 ;  /* 0x0000000700047202 */ /* 0x002fe20000000f00 */
[----:B-----5:R-:W-:-:S04]  /*56140*/  IMAD.X R17, R17, 0x1, R135, P4 ;  /* 0x0000000111117824 */ /* 0x020fc800020e0687 */
        /* <DEDUP_REMOVED lines=8> */
[----:B--2---:R-:W-:-:S02]  /*561d0*/  MOV R5, R18 ;  /* 0x0000001200057202 */ /* 0x004fc40000000f00 */
[-C--:B---3--:R-:W-:Y:S01]  /*561e0*/  IADD3 R8, P4, PT, R8, R134.reuse, RZ ;  /* 0x0000008608087210 */ /* 0x088fe20007f9e0ff */
[----:B-1----:R-:W2:Y:S01]  /*561f0*/  LDL.LU R18, [R1+0x6f0] ;  /* 0x0006f00001127983 */ /* 0x002ea20000300800 */
[----:B------:R-:W-:Y:S01]  /*56200*/  IMAD.MOV.U32 R4, RZ, RZ, R14 ;  /* 0x000000ffff047224 */ /* 0x000fe200078e000e */
[----:B------:R-:W-:Y:S02]  /*56210*/  IADD3 R10, P5, PT, R10, R134, RZ ;  /* 0x000000860a0a7210 */ /* 0x000fe40007fbe0ff */
[----:B------:R-:W3:Y:S04]  /*56220*/  LDL.LU R14, [R1+0x730] ;  /* 0x00073000010e7983 */ /* 0x000ee80000300800 */
        /* <DEDUP_REMOVED lines=12> */
[----:B------:R-:W-:-:S03]  /*562f0*/  MOV R5, R16 ;  /* 0x0000001000057202 */ /* 0x000fc60000000f00 */
[----:B-1----:R-:W3:Y:S01]  /*56300*/  LDL.LU R16, [R1+0x770] ;  /* 0x0007700001107983 */ /* 0x002ee20000300800 */
[----:B------:R-:W-:-:S03]  /*56310*/  IMAD.MOV.U32 R4, RZ, RZ, R10 ;  /* 0x000000ffff047224 */ /* 0x000fc600078e000a */
[----:B------:R-:W3:Y:S01]  /*56320*/  LDL.LU R10, [R1+0x7b0] ;  /* 0x0007b000010a7983 */ /* 0x000ee20000300800 */
[-C--:B----4-:R-:W-:Y:S02]  /*56330*/  IADD3 R11, P4, PT, R11, R134.reuse, RZ ;  /* 0x000000860b0b7210 */ /* 0x090fe40007f9e0ff */
[----:B------:R-:W-:Y:S01]  /*56340*/  IADD3 R12, P5, PT, R12, R134, RZ ;  /* 0x000000860c0c7210 */ /* 0x000fe20007fbe0ff */
        /* <DEDUP_REMOVED lines=8> */
[----:B----4-:R-:W4:Y:S04]  /*563d0*/  LDL.LU R11, [R1+0x7f4] ;  /* 0x0007f400010b7983 */ /* 0x010f280000300800 */
[----:B------:R1:W-:Y:S04]  /*563e0*/  STL [R1+0x6b0], R13 ;  /* 0x0006b00d01007387 */ /* 0x0003e80000100800 */
[----:B------:R1:W-:Y:S04]  /*563f0*/  LDGSTS.E [R6+0x4a80], desc[UR22][R4.64], P2 ;  /* 0x04a8000004067fae */ /* 0x0003e800091a1016 */
[----:B------:R-:W4:Y:S01]  /*56400*/  LDL.LU R19, [R1+0x834] ;  /* 0x0008340001137983 */ /* 0x000f220000300800 */
[----:B-1----:R-:W-:-:S03]  /*56410*/  IMAD.MOV.U32 R4, RZ, RZ, R12 ;  /* 0x000000ffff047224 */ /* 0x002fc600078e000c */
[----:B------:R-:W4:Y:S04]  /*56420*/  LDL.LU R12, [R1+0x7f0] ;  /* 0x0007f000010c7983 */ /* 0x000f280000300800 */
[----:B------:R-:W4:Y:S01]  /*56430*/  LDL.LU R20, [R1+0x830] ;  /* 0x0008300001147983 */ /* 0x000f220000300800 */
[----:B------:R-:W-:-:S03]  /*56440*/  MOV R5, R13 ;  /* 0x0000000d00057202 */ /* 0x000fc60000000f00 */
[----:B------:R-:W4:Y:S04]  /*56450*/  LDL.LU R13, [R1+0x874] ;  /* 0x00087400010d7983 */ /* 0x000f280000300800 */
[----:B------:R-:W4:Y:S04]  /*56460*/  LDL.LU R15, [R1+0x8b4] ;  /* 0x0008b400010f7983 */ /* 0x000f280000300800 */
[----:B------:R1:W-:Y:S01]  /*56470*/  LDGSTS.E [R6+0x4e80], desc[UR22][R4.64], P2 ;  /* 0x04e8000004067fae */ /* 0x0003e200091a1016 */
[----:B-----5:R-:W-:-:S05]  /*56480*/  IADD3 R17, P4, PT, R17, R134, RZ ;  /* 0x0000008611117210 */ /* 0x020fca0007f9e0ff */
[----:B------:R-:W-:Y:S01]  /*56490*/  STL [R1+0x6f4], R17 ;  /* 0x0006f41101007387 */ /* 0x000fe20000100800 */
[----:B------:R-:W-:Y:S01]  /*564a0*/  IADD3 R7, P5, PT, R7, R134, RZ ;  /* 0x0000008607077210 */ /* 0x000fe20007fbe0ff */
[----:B--2---:R-:W-:-:S04]  /*564b0*/  IMAD.X R18, R18, 0x1, R135, P4 ;  /* 0x0000000112127824 */ /* 0x004fc800020e0687 */
[----:B---3--:R-:W-:Y:S01]  /*564c0*/  IMAD.X R14, R14, 0x1, R135, P5 ;  /* 0x000000010e0e7824 */ /* 0x008fe200028e0687 */
[----:B------:R2:W-:Y:S01]  /*564d0*/  STL [R1+0x6f0], R18 ;  /* 0x0006f01201007387 */ /* 0x0005e20000100800 */
[----:B-1----:R-:W-:-:S03]  /*564e0*/  IMAD.MOV.U32 R5, RZ, RZ, R18 ;  /* 0x000000ffff057224 */ /* 0x002fc600078e0012 */
[----:B------:R1:W-:Y:S01]  /*564f0*/  STL [R1+0x734], R7 ;  /* 0x0007340701007387 */ /* 0x0003e20000100800 */
[----:B------:R-:W-:-:S03]  /*56500*/  MOV R4, R17 ;  /* 0x0000001100047202 */ /* 0x000fc60000000f00 */
[----:B--2---:R-:W2:Y:S04]  /*56510*/  LDL.LU R18, [R1+0x870] ;  /* 0x0008700001127983 */ /* 0x004ea80000300800 */
[----:B------:R3:W-:Y:S04]  /*56520*/  STL [R1+0x730], R14 ;  /* 0x0007300e01007387 */ /* 0x0007e80000100800 */
[----:B------:R-:W5:Y:S04]  /*56530*/  LDL.LU R17, [R1+0x8b0] ;  /* 0x0008b00001117983 */ /* 0x000f680000300800 */
[----:B------:R1:W-:Y:S02]  /*56540*/  LDGSTS.E [R6+0x5280], desc[UR22][R4.64], P2 ;  /* 0x0528000004067fae */ /* 0x0003e400091a1016 */
[----:B-1----:R-:W-:Y:S01]  /*56550*/  IMAD.MOV.U32 R4, RZ, RZ, R7 ;  /* 0x000000ffff047224 */ /* 0x002fe200078e0007 */
[----:B------:R-:W-:Y:S01]  /*56560*/  MOV R5, R14 ;  /* 0x0000000e00057202 */ /* 0x000fe20000000f00 */
[----:B------:R-:W5:Y:S04]  /*56570*/  LDL.LU R7, [R1+0x8f4] ;  /* 0x0008f40001077983 */ /* 0x000f680000300800 */
[----:B---3--:R-:W3:Y:S04]  /*56580*/  LDL.LU R14, [R1+0x934] ;  /* 0x00093400010e7983 */ /* 0x008ee80000300800 */
[----:B------:R1:W-:Y:S01]  /*56590*/  LDGSTS.E [R6+0x5680], desc[UR22][R4.64], P2 ;  /* 0x0568000004067fae */ /* 0x0003e200091a1016 */
[----:B------:R-:W-:-:S05]  /*565a0*/  IADD3 R9, P4, PT, R9, R134, RZ ;  /* 0x0000008609097210 */ /* 0x000fca0007f9e0ff */
[----:B------:R1:W-:Y:S01]  /*565b0*/  STL [R1+0x774], R9 ;  /* 0x0007740901007387 */ /* 0x0003e20000100800 */
[----:B------:R-:W-:Y:S01]  /*565c0*/  IADD3 R8, P5, PT, R8, R134, RZ ;  /* 0x0000008608087210 */ /* 0x000fe20007fbe0ff */
[----:B------:R-:W-:Y:S01]  /*565d0*/  IMAD.X R16, R16, 0x1, R135, P4 ;  /* 0x0000000110107824 */ /* 0x000fe200020e0687 */
[----:B-1----:R-:W-:-:S03]  /*565e0*/  MOV R4, R9 ;  /* 0x0000000900047202 */ /* 0x002fc60000000f00 */
        /* <DEDUP_REMOVED lines=11> */
[----:B------:R-:W4:Y:S04]  /*566a0*/  LDL.LU R8, [R1+0x974] ;  /* 0x0009740001087983 */ /* 0x000f280000300800 */
[----:B------:R-:W4:Y:S01]  /*566b0*/  LDL.LU R10, [R1+0x9b4] ;  /* 0x0009b400010a7983 */ /* 0x000f220000300800 */
[----:B------:R-:W-:-:S03]  /*566c0*/  IADD3 R19, P5, PT, R19, R134, RZ ;  /* 0x0000008613137210 */ /* 0x000fc60007fbe0ff */
[----:B------:R1:W-:Y:S04]  /*566d0*/  STL [R1+0x7f4], R11 ;  /* 0x0007f40b01007387 */ /* 0x0003e80000100800 */
[----:B------:R1:W-:Y:S01]  /*566e0*/  LDGSTS.E [R6+0x5e80], desc[UR22][R4.64], P2 ;  /* 0x05e8000004067fae */ /* 0x0003e200091a1016 */
[--C-:B------:R-:W-:Y:S02]  /*566f0*/  IMAD.X R12, R12, 0x1, R135.reuse, P4 ;  /* 0x000000010c0c7824 */ /* 0x100fe400020e0687 */
[----:B------:R-:W-:-:S03]  /*56700*/  IMAD.X R20, R20, 0x1, R135, P5 ;  /* 0x0000000114147824 */ /* 0x000fc600028e0687 */
[----:B------:R1:W-:Y:S02]  /*56710*/  STL [R1+0x7f0], R12 ;  /* 0x0007f00c01007387 */ /* 0x0003e40000100800 */
[----:B-1----:R-:W-:Y:S02]  /*56720*/  MOV R4, R11 ;  /* 0x0000000b00047202 */ /* 0x002fe40000000f00 */
[----:B------:R-:W-:Y:S04]  /*56730*/  STL [R1+0x834], R19 ;  /* 0x0008341301007387 */ /* 0x000fe80000100800 */
[----:B------:R-:W4:Y:S01]  /*56740*/  LDL.LU R11, [R1+0x970] ;  /* 0x00097000010b7983 */ /* 0x000f220000300800 */
[----:B------:R-:W-:-:S03]  /*56750*/  IMAD.MOV.U32 R5, RZ, RZ, R12 ;  /* 0x000000ffff057224 */ /* 0x000fc600078e000c */
[----:B------:R-:W-:Y:S04]  /*56760*/  STL [R1+0x830], R20 ;  /* 0x0008301401007387 */ /* 0x000fe80000100800 */
[----:B------:R-:W4:Y:S01]  /*56770*/  LDL.LU R12, [R1+0x9b0] ;  /* 0x0009b000010c7983 */ /* 0x000f220000300800 */
[----:B------:R-:W-:-:S03]  /*56780*/  IADD3 R13, P4, PT, R13, R134, RZ ;  /* 0x000000860d0d7210 */ /* 0x000fc60007f9e0ff */
[----:B------:R1:W-:Y:S01]  /*56790*/  LDGSTS.E [R6+0x6280], desc[UR22][R4.64], P2 ;  /* 0x0628000004067fae */ /* 0x0003e200091a1016 */
[----:B------:R-:W-:-:S03]  /*567a0*/  IADD3 R15, P5, PT, R15, R134, RZ ;  /* 0x000000860f0f7210 */ /* 0x000fc60007fbe0ff */
[----:B------:R2:W-:Y:S01]  /*567b0*/  STL [R1+0x874], R13 ;  /* 0x0008740d01007387 */ /* 0x0005e20000100800 */
[----:B-1----:R-:W-:Y:S01]  /*567c0*/  IMAD.MOV.U32 R4, RZ, RZ, R19 ;  /* 0x000000ffff047224 */ /* 0x002fe200078e0013 */
[----:B------:R-:W-:-:S05]  /*567d0*/  MOV R5, R20 ;  /* 0x0000001400057202 */ /* 0x000fca0000000f00 */
[----:B------:R1:W-:Y:S02]  /*567e0*/  LDGSTS.E [R6+0x6680], desc[UR22][R4.64], P2 ;  /* 0x0668000004067fae */ /* 0x0003e400091a1016 */
[----:B-1----:R-:W-:Y:S01]  /*567f0*/  MOV R4, R13 ;  /* 0x0000000d00047202 */ /* 0x002fe20000000f00 */
[----:B--2---:R-:W-:-:S04]  /*56800*/  IMAD.X R18, R18, 0x1, R135, P4 ;  /* 0x0000000112127824 */ /* 0x004fc800020e0687 */
[----:B------:R-:W-:Y:S01]  /*56810*/  IMAD.MOV.U32 R5, RZ, RZ, R18 ;  /* 0x000000ffff057224 */ /* 0x000fe200078e0012 */
[----:B------:R-:W-:Y:S01]  /*56820*/  STL [R1+0x870], R18 ;  /* 0x0008701201007387 */ /* 0x000fe20000100800 */
[----:B-----5:R-:W-:-:S03]  /*56830*/  IMAD.X R17, R17, 0x1, R135, P5 ;  /* 0x0000000111117824 */ /* 0x020fc600028e0687 */
[----:B------:R1:W-:Y:S04]  /*56840*/  STL [R1+0x8b4], R15 ;  /* 0x0008b40f01007387 */ /* 0x0003e80000100800 */
[----:B------:R-:W2:Y:S04]  /*56850*/  LDL.LU R13, [R1+0x1fc] ;  /* 0x0001fc00010d7983 */ /* 0x000ea80000300800 */
[----:B------:R-:W-:Y:S04]  /*56860*/  STL [R1+0x8b0], R17 ;  /* 0x0008b01101007387 */ /* 0x000fe80000100800 */
[----:B------:R5:W-:Y:S04]  /*56870*/  LDGSTS.E [R6+0x6a80], desc[UR22][R4.64], P2 ;  /* 0x06a8000004067fae */ /* 0x000be800091a1016 */
[----:B------:R-:W2:Y:S01]  /*56880*/  LDL.LU R19, [R1+0x23c] ;  /* 0x00023c0001137983 */ /* 0x000ea20000300800 */
[----:B------:R-:W-:Y:S01]  /*56890*/  IADD3 R7, P4, PT, R7, R134, RZ ;  /* 0x0000008607077210 */ /* 0x000fe20007f9e0ff */
[----:B-----5:R-:W-:-:S02]  /*568a0*/  IMAD.MOV.U32 R4, RZ, RZ, R15 ;  /* 0x000000ffff047224 */ /* 0x020fc400078e000f */
[----:B-1----:R-:W5:Y:S01]  /*568b0*/  LDL.LU R15, [R1+0x1f8] ;  /* 0x0001f800010f7983 */ /* 0x002f620000300800 */
[----:B------:R-:W-:Y:S02]  /*568c0*/  MOV R5, R17 ;  /* 0x0000001100057202 */ /* 0x000fe40000000f00 */
[----:B---3--:R-:W-:Y:S01]  /*568d0*/  IADD3 R14, P5, PT, R14, R134, RZ ;  /* 0x000000860e0e7210 */ /* 0x008fe20007fbe0ff */
[----:B------:R-:W3:Y:S04]  /*568e0*/  LDL.LU R20, [R1+0x238] ;  /* 0x0002380001147983 */ /* 0x000ee80000300800 */
[----:B------:R1:W-:Y:S04]  /*568f0*/  LDGSTS.E [R6+0x6e80], desc[UR22][R4.64], P2 ;  /* 0x06e8000004067fae */ /* 0x0003e800091a1016 */
[----:B------:R1:W-:Y:S02]  /*56900*/  STL [R1+0x8f4], R7 ;  /* 0x0008f40701007387 */ /* 0x0003e40000100800 */
[----:B-1----:R-:W-:Y:S01]  /*56910*/  MOV R4, R7 ;  /* 0x0000000700047202 */ /* 0x002fe20000000f00 */
[----:B------:R-:W-:-:S04]  /*56920*/  IMAD.X R9, R9, 0x1, R135, P4 ;  /* 0x0000000109097824 */ /* 0x000fc800020e0687 */
[----:B------:R-:W-:Y:S01]  /*56930*/  IMAD.MOV.U32 R5, RZ, RZ, R9 ;  /* 0x000000ffff057224 */ /* 0x000fe200078e0009 */
[----:B------:R1:W-:Y:S01]  /*56940*/  STL [R1+0x8f0], R9 ;  /* 0x0008f00901007387 */ /* 0x0003e20000100800 */
[----:B------:R-:W-:-:S03]  /*56950*/  IMAD.X R16, R16, 0x1, R135, P5 ;  /* 0x0000000110107824 */ /* 0x000fc600028e0687 */
[----:B------:R-:W-:Y:S04]  /*56960*/  STL [R1+0x934], R14 ;  /* 0x0009340e01007387 */ /* 0x000fe80000100800 */
[----:B------:R-:W3:Y:S04]  /*56970*/  LDL.LU R7, [R1+0x27c] ;  /* 0x00027c0001077983 */ /* 0x000ee80000300800 */
[----:B------:R1:W-:Y:S04]  /*56980*/  STL [R1+0x930], R16 ;  /* 0x0009301001007387 */ /* 0x0003e80000100800 */
[----:B------:R1:W-:Y:S04]  /*56990*/  LDGSTS.E [R6+0x7280], desc[UR22][R4.64], P2 ;  /* 0x0728000004067fae */ /* 0x0003e800091a1016 */
[----:B-1----:R-:W3:Y:S01]  /*569a0*/  LDL.LU R9, [R1+0x2bc] ;  /* 0x0002bc0001097983 */ /* 0x002ee20000300800 */
[----:B------:R-:W-:-:S03]  /*569b0*/  MOV R5, R16 ;  /* 0x0000001000057202 */ /* 0x000fc60000000f00 */
[----:B------:R-:W3:Y:S04]  /*569c0*/  LDL.LU R16, [R1+0x278] ;  /* 0x0002780001107983 */ /* 0x000ee80000300800 */
[----:B------:R-:W3:Y:S01]  /*569d0*/  LDL.LU R18, [R1+0x2b8] ;  /* 0x0002b80001127983 */ /* 0x000ee20000300800 */
[-C--:B----4-:R-:W-:Y:S01]  /*569e0*/  IADD3 R8, P4, PT, R8, R134.reuse, RZ ;  /* 0x0000008608087210 */ /* 0x090fe20007f9e0ff */
[----:B------:R-:W-:Y:S01]  /*569f0*/  IMAD.MOV.U32 R4, RZ, RZ, R14 ;  /* 0x000000ffff047224 */ /* 0x000fe200078e000e */
[----:B------:R-:W-:-:S03]  /*56a00*/  IADD3 R10, P5, PT, R10, R134, RZ ;  /* 0x000000860a0a7210 */ /* 0x000fc60007fbe0ff */
[----:B------:R1:W-:Y:S04]  /*56a10*/  STL [R1+0x974], R8 ;  /* 0x0009740801007387 */ /* 0x0003e80000100800 */
[----:B------:R4:W-:Y:S01]  /*56a20*/  LDGSTS.E [R6+0x7680], desc[UR22][R4.64], P2 ;  /* 0x0768000004067fae */ /* 0x0009e200091a1016 */
[----:B------:R-:W-:-:S05]  /*56a30*/  IMAD.X R11, R11, 0x1, R135, P4 ;  /* 0x000000010b0b7824 */ /* 0x000fca00020e0687 */
[----:B------:R1:W-:Y:S01]  /*56a40*/  STL [R1+0x970], R11 ;  /* 0x0009700b01007387 */ /* 0x0003e20000100800 */
[----:B----4-:R-:W-:Y:S01]  /*56a50*/  MOV R4, R8 ;  /* 0x0000000800047202 */ /* 0x010fe20000000f00 */
[----:B------:R-:W-:Y:S02]  /*56a60*/  IMAD.X R12, R12, 0x1, R135, P5 ;  /* 0x000000010c0c7824 */ /* 0x000fe400028e0687 */
[----:B------:R-:W-:Y:S01]  /*56a70*/  STL [R1+0x9b4], R10 ;  /* 0x0009b40a01007387 */ /* 0x000fe20000100800 */
[----:B------:R-:W-:-:S03]  /*56a80*/  IMAD.MOV.U32 R5, RZ, RZ, R11 ;  /* 0x000000ffff057224 */ /* 0x000fc600078e000b */
[----:B-1----:R-:W4:Y:S04]  /*56a90*/  LDL.LU R8, [R1+0x2fc] ;  /* 0x0002fc0001087983 */ /* 0x002f280000300800 */
[----:B------:R1:W-:Y:S04]  /*56aa0*/  STL [R1+0x9b0], R12 ;  /* 0x0009b00c01007387 */ /* 0x0003e80000100800 */
[----:B------:R-:W4:Y:S04]  /*56ab0*/  LDL.LU R11, [R1+0x33c] ;  /* 0x00033c00010b7983 */ /* 0x000f280000300800 */
[----:B------:R-:W4:Y:S04]  /*56ac0*/  LDL.LU R14, [R1+0x2f8] ;  /* 0x0002f800010e7983 */ /* 0x000f280000300800 */
[----:B------:R-:W4:Y:S04]  /*56ad0*/  LDL.LU R17, [R1+0x338] ;  /* 0x0003380001117983 */ /* 0x000f280000300800 */
[----:B------:R1:W-:Y:S02]  /*56ae0*/  LDGSTS.E [R6+0x7a80], desc[UR22][R4.64], P2 ;  /* 0x07a8000004067fae */ /* 0x0003e400091a1016 */
[----:B-1----:R-:W-:Y:S01]  /*56af0*/  IMAD.MOV.U32 R4, RZ, RZ, R10 ;  /* 0x000000ffff047224 */ /* 0x002fe200078e000a */
[----:B------:R-:W-:-:S02]  /*56b00*/  MOV R5, R12 ;  /* 0x0000000c00057202 */ /* 0x000fc40000000f00 */
[----:B------:R-:W4:Y:S04]  /*56b10*/  LDL.LU R12, [R1+0x37c] ;  /* 0x00037c00010c7983 */ /* 0x000f280000300800 */
[----:B------:R-:W4:Y:S04]  /*56b20*/  LDL.LU R10, [R1+0x3bc] ;  /* 0x0003bc00010a7983 */ /* 0x000f280000300800 */
[----:B------:R1:W-:Y:S02]  /*56b30*/  LDGSTS.E [R6+0x7e80], desc[UR22][R4.64], P2 ;  /* 0x07e8000004067fae */ /* 0x0003e400091a1016 */
[----:B-1----:R-:W-:-:S05]  /*56b40*/  LOP3.LUT R6, R132, 0x60, RZ, 0x3c, !PT ;  /* 0x0000006084067812 */ /* 0x002fca00078e3cff */
[----:B------:R-:W-:Y:S01]  /*56b50*/  VIADD R6, R6, UR5 ;  /* 0x0000000506067c36 */ /* 0x000fe20008000000 */
[----:B--2---:R-:W-:-:S05]  /*56b60*/  IADD3 R13, P4, PT, R13, R134, RZ ;  /* 0x000000860d0d7210 */ /* 0x004fca0007f9e0ff */
[----:B------:R-:W-:Y:S01]  /*56b70*/  STL [R1+0x1fc], R13 ;  /* 0x0001fc0d01007387 */ /* 0x000fe20000100800 */
[----:B------:R-:W-:-:S05]  /*56b80*/  IADD3 R19, P5, PT, R19, R134, RZ ;  /* 0x0000008613137210 */ /* 0x000fca0007fbe0ff */
[----:B------:R-:W-:Y:S01]  /*56b90*/  STL [R1+0x23c], R19 ;  /* 0x00023c1301007387 */ /* 0x000fe20000100800 */
[----:B-----5:R-:W-:-:S04]  /*56ba0*/  IMAD.X R15, R15, 0x1, R135, P4 ;  /* 0x000000010f0f7824 */ /* 0x020fc800020e0687 */
[----:B------:R-:W-:Y:S01]  /*56bb0*/  IMAD.MOV.U32 R5, RZ, RZ, R15 ;  /* 0x000000ffff057224 */ /* 0x000fe200078e000f */
[----:B------:R1:W-:Y:S01]  /*56bc0*/  STL [R1+0x1f8], R15 ;  /* 0x0001f80f01007387 */ /* 0x0003e20000100800 */
[----:B------:R-:W-:Y:S01]  /*56bd0*/  IMAD.MOV.U32 R4, RZ, RZ, R13 ;  /* 0x000000ffff047224 */ /* 0x000fe200078e000d */
[----:B---3--:R-:W-:-:S04]  /*56be0*/  IADD3.X R20, PT, PT, R20, R135, RZ, P5, !PT ;  /* 0x0000008714147210 */ /* 0x008fc80002ffe4ff */
[----:B------:R2:W-:Y:S04]  /*56bf0*/  LDGSTS.E [R6+0x300], desc[UR22][R4.64], P2 ;  /* 0x0030000004067fae */ /* 0x0005e800091a1016 */
[----:B-1----:R-:W3:Y:S04]  /*56c00*/  LDL.LU R15, [R1+0x378] ;  /* 0x00037800010f7983 */ /* 0x002ee80000300800 */
[----:B------:R-:W5:Y:S01]  /*56c10*/  LDL.LU R13, [R1+0x3b8] ;  /* 0x0003b800010d7983 */ /* 0x000f620000300800 */
[----:B--2---:R-:W-:Y:S01]  /*56c20*/  MOV R4, R19 ;  /* 0x0000001300047202 */ /* 0x004fe20000000f00 */
[----:B------:R-:W-:-:S02]  /*56c30*/  IMAD.MOV.U32 R5, RZ, RZ, R20 ;  /* 0x000000ffff057224 */ /* 0x000fc400078e0014 */
[----:B------:R-:W-:Y:S04]  /*56c40*/  STL [R1+0x238], R20 ;  /* 0x0002381401007387 */ /* 0x000fe80000100800 */
[----:B------:R1:W-:Y:S01]  /*56c50*/  LDGSTS.E [R6+0x700], desc[UR22][R4.64], P2 ;  /* 0x0070000004067fae */ /* 0x0003e200091a1016 */
[----:B------:R-:W-:-:S05]  /*56c60*/  IADD3 R7, P4, PT, R7, R134, RZ ;  /* 0x0000008607077210 */ /* 0x000fca0007f9e0ff */
[----:B------:R-:W-:Y:S01]  /*56c70*/  STL [R1+0x27c], R7 ;  /* 0x00027c0701007387 */ /* 0x000fe20000100800 */
[----:B-1----:R-:W-:Y:S01]  /*56c80*/  IMAD.MOV.U32 R4, RZ, RZ, R7 ;  /* 0x000000ffff047224 */ /* 0x002fe200078e0007 */
[----:B------:R-:W-:Y:S01]  /*56c90*/  IADD3 R9, P5, PT, R9, R134, RZ ;  /* 0x0000008609097210 */ /* 0x000fe20007fbe0ff */
[----:B------:R-:W-:-:S03]  /*56ca0*/  IMAD.X R16, R16, 0x1, R135, P4 ;  /* 0x0000000110107824 */ /* 0x000fc600020e0687 */
[----:B------:R-:W-:Y:S02]  /*56cb0*/  IADD3.X R18, PT, PT, R18, R135, RZ, P5, !PT ;  /* 0x0000008712127210 */ /* 0x000fe40002ffe4ff */
[----:B------:R1:W-:Y:S01]  /*56cc0*/  STL [R1+0x278], R16 ;  /* 0x0002781001007387 */ /* 0x0003e20000100800 */
[----:B------:R-:W-:-:S03]  /*56cd0*/  IMAD.MOV.U32 R5, RZ, RZ, R16 ;  /* 0x000000ffff057224 */ /* 0x000fc600078e0010 */
[----:B------:R-:W-:Y:S04]  /*56ce0*/  STL [R1+0x2bc], R9 ;  /* 0x0002bc0901007387 */ /* 0x000fe80000100800 */
[----:B------:R2:W-:Y:S04]  /*56cf0*/  LDGSTS.E [R6+0xb00], desc[UR22][R4.64], P2 ;  /* 0x00b0000004067fae */ /* 0x0005e800091a1016 */
[----:B-1----:R-:W5:Y:S04]  /*56d00*/  LDL.LU R16, [R1+0x3fc] ;  /* 0x0003fc0001107983 */ /* 0x002f680000300800 */
[----:B------:R1:W-:Y:S04]  /*56d10*/  STL [R1+0x2b8], R18 ;  /* 0x0002b81201007387 */ /* 0x0003e80000100800 */
[----:B------:R-:W5:Y:S01]  /*56d20*/  LDL.LU R7, [R1+0x43c] ;  /* 0x00043c0001077983 */ /* 0x000f620000300800 */
[----:B--2---:R-:W-:-:S03]  /*56d30*/  IMAD.MOV.U32 R5, RZ, RZ, R18 ;  /* 0x000000ffff057224 */ /* 0x004fc600078e0012 */
[----:B-1----:R-:W2:Y:S01]  /*56d40*/  LDL.LU R18, [R1+0x3f8] ;  /* 0x0003f80001127983 */ /* 0x002ea20000300800 */
[----:B------:R-:W-:-:S03]  /*56d50*/  MOV R4, R9 ;  /* 0x0000000900047202 */ /* 0x000fc60000000f00 */
[----:B------:R-:W2:Y:S01]  /*56d60*/  LDL.LU R9, [R1+0x438] ;  /* 0x0004380001097983 */ /* 0x000ea20000300800 */
[----:B----4-:R-:W-:-:S03]  /*56d70*/  IADD3 R8, P4, PT, R8, R134, RZ ;  /* 0x0000008608087210 */ /* 0x010fc60007f9e0ff */
[----:B------:R1:W-:Y:S01]  /*56d80*/  LDGSTS.E [R6+0xf00], desc[UR22][R4.64], P2 ;  /* 0x00f0000004067fae */ /* 0x0003e200091a1016 */
[----:B------:R-:W-:Y:S01]  /*56d90*/  IADD3 R11, P5, PT, R11, R134, RZ ;  /* 0x000000860b0b7210 */ /* 0x000fe20007fbe0ff */
[----:B------:R-:W-:Y:S02]  /*56da0*/  IMAD.X R14, R14, 0x1, R135, P4 ;  /* 0x000000010e0e7824 */ /* 0x000fe400020e0687 */
[----:B------:R-:W-:Y:S01]  /*56db0*/  STL [R1+0x2fc], R8 ;  /* 0x0002fc0801007387 */ /* 0x000fe20000100800 */
[----:B------:R-:W-:-:S03]  /*56dc0*/  IADD3.X R17, PT, PT, R17, R135, RZ, P5, !PT ;  /* 0x0000008711117210 */ /* 0x000fc60002ffe4ff */
[----:B------:R4:W-:Y:S01]  /*56dd0*/  STL [R1+0x2f8], R14 ;  /* 0x0002f80e01007387 */ /* 0x0009e20000100800 */
[----:B-1----:R-:W-:Y:S02]  /*56de0*/  IMAD.MOV.U32 R4, RZ, RZ, R8 ;  /* 0x000000ffff047224 */ /* 0x002fe400078e0008 */
[----:B------:R-:W-:Y:S01]  /*56df0*/  IMAD.MOV.U32 R5, RZ, RZ, R14 ;  /* 0x000000ffff057224 */ /* 0x000fe200078e000e */
[----:B------:R-:W-:Y:S04]  /*56e00*/  STL [R1+0x33c], R11 ;  /* 0x00033c0b01007387 */ /* 0x000fe80000100800 */
[----:B------:R1:W-:Y:S04]  /*56e10*/  LDGSTS.E [R6+0x1300], desc[UR22][R4.64], P2 ;  /* 0x0130000004067fae */ /* 0x0003e800091a1016 */
[----:B----4-:R-:W4:Y:S04]  /*56e20*/  LDL.LU R14, [R1+0x47c] ;  /* 0x00047c00010e7983 */ /* 0x010f280000300800 */
[----:B------:R1:W-:Y:S04]  /*56e30*/  STL [R1+0x338], R17 ;  /* 0x0003381101007387 */ /* 0x0003e80000100800 */
[----:B------:R-:W4:Y:S01]  /*56e40*/  LDL.LU R8, [R1+0x4bc] ;  /* 0x0004bc0001087983 */ /* 0x000f220000300800 */
[----:B-1----:R-:W-:Y:S01]  /*56e50*/  IMAD.MOV.U32 R5, RZ, RZ, R17 ;  /* 0x000000ffff057224 */ /* 0x002fe200078e0011 */
[----:B------:R-:W-:-:S02]  /*56e60*/  IADD3 R12, P4, PT, R12, R134, RZ ;  /* 0x000000860c0c7210 */ /* 0x000fc40007f9e0ff */
[----:B------:R-:W4:Y:S01]  /*56e70*/  LDL.LU R17, [R1+0x478] ;  /* 0x0004780001117983 */ /* 0x000f220000300800 */
[----:B------:R-:W-:-:S03]  /*56e80*/  MOV R4, R11 ;  /* 0x0000000b00047202 */ /* 0x000fc60000000f00 */
[----:B------:R-:W4:Y:S01]  /*56e90*/  LDL.LU R11, [R1+0x4b8] ;  /* 0x0004b800010b7983 */ /* 0x000f220000300800 */
[----:B------:R-:W-:-:S03]  /*56ea0*/  IADD3 R10, P5, PT, R10, R134, RZ ;  /* 0x000000860a0a7210 */ /* 0x000fc60007fbe0ff */
[----:B------:R1:W-:Y:S04]  /*56eb0*/  LDGSTS.E [R6+0x1700], desc[UR22][R4.64], P2 ;  /* 0x0170000004067fae */ /* 0x0003e800091a1016 */
[----:B------:R3:W-:Y:S01]  /*56ec0*/  STL [R1+0x37c], R12 ;  /* 0x00037c0c01007387 */ /* 0x0007e20000100800 */
[----:B-1----:R-:W-:Y:S02]  /*56ed0*/  IMAD.MOV.U32 R4, RZ, RZ, R12 ;  /* 0x000000ffff047224 */ /* 0x002fe400078e000c */
[----:B---3--:R-:W-:Y:S01]  /*56ee0*/  IMAD.X R15, R15, 0x1, R135, P4 ;  /* 0x000000010f0f7824 */ /* 0x008fe200020e0687 */
[----:B-----5:R-:W-:-:S04]  /*56ef0*/  IADD3.X R13, PT, PT, R13, R135, RZ, P5, !PT ;  /* 0x000000870d0d7210 */ /* 0x020fc80002ffe4ff */
[----:B------:R-:W-:Y:S01]  /*56f00*/  STL [R1+0x378], R15 ;  /* 0x0003780f01007387 */ /* 0x000fe20000100800 */
[----:B------:R-:W-:-:S03]  /*56f10*/  IMAD.MOV.U32 R5, RZ, RZ, R15 ;  /* 0x000000ffff057224 */ /* 0x000fc600078e000f */
[----:B------:R-:W-:Y:S04]  /*56f20*/  STL [R1+0x3bc], R10 ;  /* 0x0003bc0a01007387 */ /* 0x000fe80000100800 */
[----:B------:R-:W3:Y:S04]  /*56f30*/  LDL.LU R12, [R1+0x4fc] ;  /* 0x0004fc00010c7983 */ /* 0x000ee80000300800 */
[----:B------:R1:W-:Y:S04]  /*56f40*/  STL [R1+0x3b8], R13 ;  /* 0x0003b80d01007387 */ /* 0x0003e80000100800 */
[----:B------:R5:W-:Y:S04]  /*56f50*/  LDGSTS.E [R6+0x1b00], desc[UR22][R4.64], P2 ;  /* 0x01b0000004067fae */ /* 0x000be800091a1016 */
[----:B------:R-:W3:Y:S01]  /*56f60*/  LDL.LU R19, [R1+0x53c] ;  /* 0x00053c0001137983 */ /* 0x000ee20000300800 */
[----:B-----5:R-:W-:-:S03]  /*56f70*/  IMAD.MOV.U32 R5, RZ, RZ, R13 ;  /* 0x000000ffff057224 */ /* 0x020fc600078e000d */
[----:B-1----:R-:W5:Y:S04]  /*56f80*/  LDL.LU R13, [R1+0x4f8] ;  /* 0x0004f800010d7983 */ /* 0x002f680000300800 */
[----:B------:R-:W5:Y:S01]  /*56f90*/  LDL.LU R20, [R1+0x538] ;  /* 0x0005380001147983 */ /* 0x000f620000300800 */
[----:B------:R-:W-:-:S03]  /*56fa0*/  MOV R4, R10 ;  /* 0x0000000a00047202 */ /* 0x000fc60000000f00 */
[----:B------:R-:W5:Y:S04]  /*56fb0*/  LDL.LU R10, [R1+0x57c] ;  /* 0x00057c00010a7983 */ /* 0x000f680000300800 */
[----:B------:R-:W5:Y:S04]  /*56fc0*/  LDL.LU R15, [R1+0x5bc] ;  /* 0x0005bc00010f7983 */ /* 0x000f680000300800 */
[----:B------:R1:W-:Y:S01]  /*56fd0*/  LDGSTS.E [R6+0x1f00], desc[UR22][R4.64], P2 ;  /* 0x01f0000004067fae */ /* 0x0003e200091a1016 */
[----:B------:R-:W-:-:S05]  /*56fe0*/  IADD3 R16, P4, PT, R16, R134, RZ ;  /* 0x0000008610107210 */ /* 0x000fca0007f9e0ff */
[----:B------:R2:W-:Y:S01]  /*56ff0*/  STL [R1+0x3fc], R16 ;  /* 0x0003fc1001007387 */ /* 0x0005e20000100800 */
[----:B------:R-:W-:Y:S01]  /*57000*/  IADD3 R7, P5, PT, R7, R134, RZ ;  /* 0x0000008607077210 */ /* 0x000fe20007fbe0ff */
[----:B--2---:R-:W-:Y:S02]  /*57010*/  IMAD.X R18, R18, 0x1, R135, P4 ;  /* 0x0000000112127824 */ /* 0x004fe400020e0687 */
[----:B-1----:R-:W-:Y:S01]  /*57020*/  IMAD.MOV.U32 R4, RZ, RZ, R16 ;  /* 0x000000ffff047224 */ /* 0x002fe200078e0010 */
[----:B------:R-:W-:Y:S02]  /*57030*/  IADD3.X R9, PT, PT, R9, R135, RZ, P5, !PT ;  /* 0x0000008709097210 */ /* 0x000fe40002ffe4ff */
[----:B------:R1:W-:Y:S04]  /*57040*/  STL [R1+0x3f8], R18 ;  /* 0x0003f81201007387 */ /* 0x0003e80000100800 */
[----:B------:R2:W-:Y:S04]  /*57050*/  STL [R1+0x43c], R7 ;  /* 0x00043c0701007387 */ /* 0x0005e80000100800 */
[----:B------:R-:W5:Y:S01]  /*57060*/  LDL.LU R16, [R1+0x578] ;  /* 0x0005780001107983 */ /* 0x000f620000300800 */
[----:B------:R-:W-:-:S03]  /*57070*/  IMAD.MOV.U32 R5, RZ, RZ, R18 ;  /* 0x000000ffff057224 */ /* 0x000fc600078e0012 */
[----:B------:R2:W-:Y:S04]  /*57080*/  STL [R1+0x438], R9 ;  /* 0x0004380901007387 */ /* 0x0005e80000100800 */
[----:B-1----:R-:W5:Y:S04]  /*57090*/  LDL.LU R18, [R1+0x5b8] ;  /* 0x0005b80001127983 */ /* 0x002f680000300800 */
[----:B------:R1:W-:Y:S01]  /*570a0*/  LDGSTS.E [R6+0x2300], desc[UR22][R4.64], P2 ;  /* 0x0230000004067fae */ /* 0x0003e200091a1016 */
[-C--:B----4-:R-:W-:Y:S02]  /*570b0*/  IADD3 R14, P4, PT, R14, R134.reuse, RZ ;  /* 0x000000860e0e7210 */ /* 0x090fe40007f9e0ff */
[----:B-1----:R-:W-:Y:S01]  /*570c0*/  MOV R4, R7 ;  /* 0x0000000700047202 */ /* 0x002fe20000000f00 */
[----:B------:R-:W-:Y:S01]  /*570d0*/  IMAD.MOV.U32 R5, RZ, RZ, R9 ;  /* 0x000000ffff057224 */ /* 0x000fe200078e0009 */
[----:B--2---:R-:W2:Y:S01]  /*570e0*/  LDL.LU R7, [R1+0x5fc] ;  /* 0x0005fc0001077983 */ /* 0x004ea20000300800 */
[----:B------:R-:W-:-:S03]  /*570f0*/  IADD3 R8, P5, PT, R8, R134, RZ ;  /* 0x0000008608087210 */ /* 0x000fc60007fbe0ff */
[----:B------:R-:W4:Y:S01]  /*57100*/  LDL.LU R9, [R1+0x63c] ;  /* 0x00063c0001097983 */ /* 0x000f220000300800 */
[----:B------:R-:W-:-:S03]  /*57110*/  IMAD.X R17, R17, 0x1, R135, P4 ;  /* 0x0000000111117824 */ /* 0x000fc600020e0687 */
[----:B------:R1:W-:Y:S01]  /*57120*/  STL [R1+0x47c], R14 ;  /* 0x00047c0e01007387 */ /* 0x0003e20000100800 */
[----:B------:R-:W-:-:S03]  /*57130*/  IADD3.X R11, PT, PT, R11, R135, RZ, P5, !PT ;  /* 0x000000870b0b7210 */ /* 0x000fc60002ffe4ff */
[----:B------:R1:W-:Y:S04]  /*57140*/  LDGSTS.E [R6+0x2700], desc[UR22][R4.64], P2 ;  /* 0x0270000004067fae */ /* 0x0003e800091a1016 */
[----:B------:R1:W-:Y:S04]  /*57150*/  STL [R1+0x478], R17 ;  /* 0x0004781101007387 */ /* 0x0003e80000100800 */
[----:B------:R-:W-:Y:S01]  /*57160*/  STL [R1+0x4bc], R8 ;  /* 0x0004bc0801007387 */ /* 0x000fe20000100800 */
[----:B-1----:R-:W-:-:S03]  /*57170*/  IMAD.MOV.U32 R4, RZ, RZ, R14 ;  /* 0x000000ffff047224 */ /* 0x002fc600078e000e */
[----:B------:R-:W4:Y:S01]  /*57180*/  LDL.LU R14, [R1+0x5f8] ;  /* 0x0005f800010e7983 */ /* 0x000f220000300800 */
[----:B------:R-:W-:-:S03]  /*57190*/  IMAD.MOV.U32 R5, RZ, RZ, R17 ;  /* 0x000000ffff057224 */ /* 0x000fc600078e0011 */
[----:B------:R1:W-:Y:S04]  /*571a0*/  STL [R1+0x4b8], R11 ;  /* 0x0004b80b01007387 */ /* 0x0003e80000100800 */
[----:B------:R-:W4:Y:S04]  /*571b0*/  LDL.LU R17, [R1+0x638] ;  /* 0x0006380001117983 */ /* 0x000f280000300800 */
[----:B------:R1:W-:Y:S02]  /*571c0*/  LDGSTS.E [R6+0x2b00], desc[UR22][R4.64], P2 ;  /* 0x02b0000004067fae */ /* 0x0003e400091a1016 */
[----:B-1----:R-:W-:Y:S01]  /*571d0*/  MOV R4, R8 ;  /* 0x0000000800047202 */ /* 0x002fe20000000f00 */
[----:B------:R-:W-:-:S02]  /*571e0*/  IMAD.MOV.U32 R5, RZ, RZ, R11 ;  /* 0x000000ffff057224 */ /* 0x000fc400078e000b */
[----:B------:R-:W4:Y:S04]  /*571f0*/  LDL.LU R11, [R1+0x67c] ;  /* 0x00067c00010b7983 */ /* 0x000f280000300800 */
[----:B------:R-:W4:Y:S04]  /*57200*/  LDL.LU R8, [R1+0x6bc] ;  /* 0x0006bc0001087983 */ /* 0x000f280000300800 */
[----:B------:R1:W-:Y:S01]  /*57210*/  LDGSTS.E [R6+0x2f00], desc[UR22][R4.64], P2 ;  /* 0x02f0000004067fae */ /* 0x0003e200091a1016 */
[----:B---3--:R-:W-:-:S05]  /*57220*/  IADD3 R12, P4, PT, R12, R134, RZ ;  /* 0x000000860c0c7210 */ /* 0x008fca0007f9e0ff */
[----:B------:R-:W-:Y:S01]  /*57230*/  STL [R1+0x4fc], R12 ;  /* 0x0004fc0c01007387 */ /* 0x000fe20000100800 */
[----:B------:R-:W-:Y:S01]  /*57240*/  IADD3 R19, P5, PT, R19, R134, RZ ;  /* 0x0000008613137210 */ /* 0x000fe20007fbe0ff */
[----:B-----5:R-:W-:-:S03]  /*57250*/  IMAD.X R13, R13, 0x1, R135, P4 ;  /* 0x000000010d0d7824 */ /* 0x020fc600020e0687 */
[----:B------:R-:W-:Y:S02]  /*57260*/  IADD3.X R20, PT, PT, R20, R135, RZ, P5, !PT ;  /* 0x0000008714147210 */ /* 0x000fe40002ffe4ff */
[----:B------:R3:W-:Y:S01]  /*57270*/  STL [R1+0x4f8], R13 ;  /* 0x0004f80d01007387 */ /* 0x0007e20000100800 */
[----:B-1----:R-:W-:-:S03]  /*57280*/  IMAD.MOV.U32 R5, RZ, RZ, R13 ;  /* 0x000000ffff057224 */ /* 0x002fc600078e000d */
[----:B------:R-:W-:Y:S01]  /*57290*/  STL [R1+0x53c], R19 ;  /* 0x00053c1301007387 */ /* 0x000fe20000100800 */
[----:B------:R-:W-:-:S03]  /*572a0*/  IMAD.MOV.U32 R4, RZ, RZ, R12 ;  /* 0x000000ffff047224 */ /* 0x000fc600078e000c */
[----:B---3--:R-:W3:Y:S04]  /*572b0*/  LDL.LU R13, [R1+0x678] ;  /* 0x00067800010d7983 */ /* 0x008ee80000300800 */
[----:B------:R-:W-:Y:S01]  /*572c0*/  STL [R1+0x538], R20 ;  /* 0x0005381401007387 */ /* 0x000fe20000100800 */
[----:B------:R-:W-:-:S03]  /*572d0*/  IADD3 R10, P4, PT, R10, R134, RZ ;  /* 0x000000860a0a7210 */ /* 0x000fc60007f9e0ff */
[----:B------:R-:W5:Y:S01]  /*572e0*/  LDL.LU R12, [R1+0x6b8] ;  /* 0x0006b800010c7983 */ /* 0x000f620000300800 */
[----:B------:R-:W-:-:S03]  /*572f0*/  IADD3 R15, P5, PT, R15, R134, RZ ;  /* 0x000000860f0f7210 */ /* 0x000fc60007fbe0ff */
[----:B------:R1:W-:Y:S04]  /*57300*/  LDGSTS.E [R6+0x3300], desc[UR22][R4.64], P2 ;  /* 0x0330000004067fae */ /* 0x0003e800091a1016 */
[----:B------:R-:W-:Y:S01]  /*57310*/  STL [R1+0x57c], R10 ;  /* 0x00057c0a01007387 */ /* 0x000fe20000100800 */
[----:B-1----:R-:W-:Y:S01]  /*57320*/  MOV R4, R19 ;  /* 0x0000001300047202 */ /* 0x002fe20000000f00 */
[----:B------:R-:W-:-:S05]  /*57330*/  IMAD.MOV.U32 R5, RZ, RZ, R20 ;  /* 0x000000ffff057224 */ /* 0x000fca00078e0014 */
[----:B------:R1:W-:Y:S02]  /*57340*/  LDGSTS.E [R6+0x3700], desc[UR22][R4.64], P2 ;  /* 0x0370000004067fae */ /* 0x0003e400091a1016 */
[----:B-1----:R-:W-:Y:S02]  /*57350*/  IMAD.MOV.U32 R4, RZ, RZ, R10 ;  /* 0x000000ffff047224 */ /* 0x002fe400078e000a */
[----:B------:R-:W-:-:S04]  /*57360*/  IMAD.X R16, R16, 0x1, R135, P4 ;  /* 0x0000000110107824 */ /* 0x000fc800020e0687 */
        /* <DEDUP_REMOVED lines=12> */
[-C--:B------:R-:W-:Y:S02]  /*57430*/  IADD3 R7, P4, PT, R7, R134.reuse, RZ ;  /* 0x0000008607077210 */ /* 0x080fe40007f9e0ff */
[----:B----4-:R-:W-:Y:S01]  /*57440*/  IADD3 R9, P5, PT, R9, R134, RZ ;  /* 0x0000008609097210 */ /* 0x010fe20007fbe0ff */
        /* <DEDUP_REMOVED lines=9> */
[----:B-1----:R-:W2:Y:S04]  /*574e0*/  LDL.LU R14, [R1+0x77c] ;  /* 0x00077c00010e7983 */ /* 0x002ea80000300800 */
[----:B------:R1:W-:Y:S04]  /*574f0*/  STL [R1+0x638], R17 ;  /* 0x0006381101007387 */ /* 0x0003e80000100800 */
[----:B------:R-:W2:Y:S01]  /*57500*/  LDL.LU R7, [R1+0x7bc] ;  /* 0x0007bc0001077983 */ /* 0x000ea20000300800 */
[----:B----4-:R-:W-:Y:S01]  /*57510*/  IMAD.MOV.U32 R5, RZ, RZ, R17 ;  /* 0x000000ffff057224 */ /* 0x010fe200078e0011 */
[----:B------:R-:W-:-:S02]  /*57520*/  IADD3 R11, P4, PT, R11, R134, RZ ;  /* 0x000000860b0b7210 */ /* 0x000fc40007f9e0ff */
[----:B-1----:R-:W4:Y:S01]  /*57530*/  LDL.LU R17, [R1+0x778] ;  /* 0x0007780001117983 */ /* 0x002f220000300800 */
[----:B------:R-:W-:-:S03]  /*57540*/  MOV R4, R9 ;  /* 0x0000000900047202 */ /* 0x000fc60000000f00 */
[----:B------:R-:W4:Y:S01]  /*57550*/  LDL.LU R9, [R1+0x7b8] ;  /* 0x0007b80001097983 */ /* 0x000f220000300800 */
[----:B------:R-:W-:-:S03]  /*57560*/  IADD3 R8, P5, PT, R8, R134, RZ ;  /* 0x0000008608087210 */ /* 0x000fc60007fbe0ff */
[----:B------:R1:W-:Y:S04]  /*57570*/  LDGSTS.E [R6+0x4700], desc[UR22][R4.64], P2 ;  /* 0x0470000004067fae */ /* 0x0003e800091a1016 */
[----:B------:R3:W-:Y:S01]  /*57580*/  STL [R1+0x67c], R11 ;  /* 0x00067c0b01007387 */ /* 0x0007e20000100800 */
[----:B-1----:R-:W-:Y:S02]  /*57590*/  IMAD.MOV.U32 R4, RZ, RZ, R11 ;  /* 0x000000ffff047224 */ /* 0x002fe400078e000b */
[----:B---3--:R-:W-:-:S04]  /*575a0*/  IMAD.X R13, R13, 0x1, R135, P4 ;  /* 0x000000010d0d7824 */ /* 0x008fc800020e0687 */
[----:B------:R-:W-:Y:S01]  /*575b0*/  IMAD.MOV.U32 R5, RZ, RZ, R13 ;  /* 0x000000ffff057224 */ /* 0x000fe200078e000d */
[----:B------:R-:W-:Y:S01]  /*575c0*/  STL [R1+0x678], R13 ;  /* 0x0006780d01007387 */ /* 0x000fe20000100800 */
[----:B-----5:R-:W-:-:S03]  /*575d0*/  IADD3.X R12, PT, PT, R12, R135, RZ, P5, !PT ;  /* 0x000000870c0c7210 */ /* 0x020fc60002ffe4ff */
        /* <DEDUP_REMOVED lines=26> */
[----:B-1----:R-:W-:Y:S01]  /*57780*/  IMAD.MOV.U32 R5, RZ, RZ, R15 ;  /* 0x000000ffff057224 */ /* 0x002fe200078e000f */
[----:B------:R-:W-:Y:S01]  /*57790*/  MOV R4, R10 ;  /* 0x0000000a00047202 */ /* 0x000fe20000000f00 */
[----:B------:R-:W2:Y:S04]  /*577a0*/  LDL.LU R15, [R1+0x8fc] ;  /* 0x0008fc00010f7983 */ /* 0x000ea80000300800 */
[----:B------:R-:W2:Y:S01]  /*577b0*/  LDL.LU R10, [R1+0x93c] ;  /* 0x00093c00010a7983 */ /* 0x000ea20000300800 */
[----:B------:R-:W-:Y:S01]  /*577c0*/  IADD3 R7, P5, PT, R7, R134, RZ ;  /* 0x0000008607077210 */ /* 0x000fe20007fbe0ff */
[----:B----4-:R-:W-:-:S02]  /*577d0*/  IMAD.X R17, R17, 0x1, R135, P4 ;  /* 0x0000000111117824 */ /* 0x010fc400020e0687 */
[----:B------:R-:W-:Y:S01]  /*577e0*/  STL [R1+0x77c], R14 ;  /* 0x00077c0e01007387 */ /* 0x000fe20000100800 */
[----:B------:R-:W-:-:S03]  /*577f0*/  IADD3.X R9, PT, PT, R9, R135, RZ, P5, !PT ;  /* 0x0000008709097210 */ /* 0x000fc60002ffe4ff */
[----:B------:R1:W-:Y:S04]  /*57800*/  LDGSTS.E [R6+0x5700], desc[UR22][R4.64], P2 ;  /* 0x0570000004067fae */ /* 0x0003e800091a1016 */
[----:B------:R4:W-:Y:S04]  /*57810*/  STL [R1+0x778], R17 ;  /* 0x0007781101007387 */ /* 0x0009e80000100800 */
[----:B------:R4:W-:Y:S01]  /*57820*/  STL [R1+0x7bc], R7 ;  /* 0x0007bc0701007387 */ /* 0x0009e20000100800 */
[----:B-1----:R-:W-:-:S03]  /*57830*/  IMAD.MOV.U32 R5, RZ, RZ, R17 ;  /* 0x000000ffff057224 */ /* 0x002fc600078e0011 */
[----:B----4-:R-:W4:Y:S01]  /*57840*/  LDL.LU R17, [R1+0x8f8] ;  /* 0x0008f80001117983 */ /* 0x010f220000300800 */
[----:B------:R-:W-:-:S03]  /*57850*/  IMAD.MOV.U32 R4, RZ, RZ, R14 ;  /* 0x000000ffff047224 */ /* 0x000fc600078e000e */
[----:B------:R1:W-:Y:S04]  /*57860*/  STL [R1+0x7b8], R9 ;  /* 0x0007b80901007387 */ /* 0x0003e80000100800 */
[----:B------:R-:W4:Y:S04]  /*57870*/  LDL.LU R14, [R1+0x938] ;  /* 0x00093800010e7983 */ /* 0x000f280000300800 */
[----:B------:R1:W-:Y:S02]  /*57880*/  LDGSTS.E [R6+0x5b00], desc[UR22][R4.64], P2 ;  /* 0x05b0000004067fae */ /* 0x0003e400091a1016 */
[----:B-1----:R-:W-:Y:S01]  /*57890*/  MOV R4, R7 ;  /* 0x0000000700047202 */ /* 0x002fe20000000f00 */
[----:B------:R-:W-:Y:S01]  /*578a0*/  IMAD.MOV.U32 R5, RZ, RZ, R9 ;  /* 0x000000ffff057224 */ /* 0x000fe200078e0009 */
[----:B------:R-:W4:Y:S04]  /*578b0*/  LDL.LU R7, [R1+0x97c] ;  /* 0x00097c0001077983 */ /* 0x000f280000300800 */
[----:B------:R-:W4:Y:S04]  /*578c0*/  LDL.LU R9, [R1+0x9bc] ;  /* 0x0009bc0001097983 */ /* 0x000f280000300800 */
[----:B------:R1:W-:Y:S01]  /*578d0*/  LDGSTS.E [R6+0x5f00], desc[UR22][R4.64], P2 ;  /* 0x05f0000004067fae */ /* 0x0003e200091a1016 */
[----:B---3--:R-:W-:-:S05]  /*578e0*/  IADD3 R11, P4, PT, R11, R134, RZ ;  /* 0x000000860b0b7210 */ /* 0x008fca0007f9e0ff */
[----:B------:R3:W-:Y:S01]  /*578f0*/  STL [R1+0x7fc], R11 ;  /* 0x0007fc0b01007387 */ /* 0x0007e20000100800 */
[----:B-1----:R-:W-:Y:S01]  /*57900*/  IMAD.MOV.U32 R4, RZ, RZ, R11 ;  /* 0x000000ffff047224 */ /* 0x002fe200078e000b */
[----:B------:R-:W-:Y:S01]  /*57910*/  IADD3 R19, P5, PT, R19, R134, RZ ;  /* 0x0000008613137210 */ /* 0x000fe20007fbe0ff */
[----:B-----5:R-:W-:-:S03]  /*57920*/  IMAD.X R12, R12, 0x1, R135, P4 ;  /* 0x000000010c0c7824 */ /* 0x020fc600020e0687 */
[----:B------:R-:W-:Y:S02]  /*57930*/  IADD3.X R20, PT, PT, R20, R135, RZ, P5, !PT ;  /* 0x0000008714147210 */ /* 0x000fe40002ffe4ff */
[----:B------:R1:W-:Y:S04]  /*57940*/  STL [R1+0x7f8], R12 ;  /* 0x0007f80c01007387 */ /* 0x0003e80000100800 */
[----:B------:R-:W-:Y:S01]  /*57950*/  STL [R1+0x83c], R19 ;  /* 0x00083c1301007387 */ /* 0x000fe20000100800 */
[----:B------:R-:W-:-:S03]  /*57960*/  IMAD.MOV.U32 R5, RZ, RZ, R12 ;  /* 0x000000ffff057224 */ /* 0x000fc600078e000c */
[----:B---3--:R-:W3:Y:S04]  /*57970*/  LDL.LU R11, [R1+0x978] ;  /* 0x00097800010b7983 */ /* 0x008ee80000300800 */
[----:B------:R-:W-:Y:S04]  /*57980*/  STL [R1+0x838], R20 ;  /* 0x0008381401007387 */ /* 0x000fe80000100800 */
[----:B-1----:R-:W5:Y:S01]  /*57990*/  LDL.LU R12, [R1+0x9b8] ;  /* 0x0009b800010c7983 */ /* 0x002f620000300800 */
[----:B------:R-:W-:-:S03]  /*579a0*/  IADD3 R8, P4, PT, R8, R134, RZ ;  /* 0x0000008608087210 */ /* 0x000fc60007f9e0ff */
[----:B------:R1:W-:Y:S01]  /*579b0*/  LDGSTS.E [R6+0x6300], desc[UR22][R4.64], P2 ;  /* 0x0630000004067fae */ /* 0x0003e200091a1016 */
[----:B------:R-:W-:-:S03]  /*579c0*/  IADD3 R13, P5, PT, R13, R134, RZ ;  /* 0x000000860d0d7210 */ /* 0x000fc60007fbe0ff */
[----:B------:R-:W-:Y:S01]  /*579d0*/  STL [R1+0x87c], R8 ;  /* 0x00087c0801007387 */ /* 0x000fe20000100800 */
[----:B-1----:R-:W-:Y:S01]  /*579e0*/  MOV R4, R19 ;  /* 0x0000001300047202 */ /* 0x002fe20000000f00 */
[----:B------:R-:W-:-:S05]  /*579f0*/  IMAD.MOV.U32 R5, RZ, RZ, R20 ;  /* 0x000000ffff057224 */ /* 0x000fca00078e0014 */
[----:B------:R1:W-:Y:S02]  /*57a00*/  LDGSTS.E [R6+0x6700], desc[UR22][R4.64], P2 ;  /* 0x0670000004067fae */ /* 0x0003e400091a1016 */
[----:B-1----:R-:W-:Y:S02]  /*57a10*/  IMAD.MOV.U32 R4, RZ, RZ, R8 ;  /* 0x000000ffff047224 */ /* 0x002fe400078e0008 */
[----:B--2---:R-:W-:-:S04]  /*57a20*/  IMAD.X R16, R16, 0x1, R135, P4 ;  /* 0x0000000110107824 */ /* 0x004fc800020e0687 */
        /* <DEDUP_REMOVED lines=10> */
[-C--:B------:R-:W-:Y:S02]  /*57ad0*/  IADD3 R15, P4, PT, R15, R134.reuse, RZ ;  /* 0x000000860f0f7210 */ /* 0x080fe40007f9e0ff */
[----:B------:R-:W-:Y:S02]  /*57ae0*/  MOV R4, R13 ;  /* 0x0000000d00047202 */ /* 0x000fe40000000f00 */
[----:B------:R-:W-:Y:S01]  /*57af0*/  IADD3 R10, P5, PT, R10, R134, RZ ;  /* 0x000000860a0a7210 */ /* 0x000fe20007fbe0ff */
[----:B------:R-:W2:Y:S04]  /*57b00*/  LDL.LU R13, [R1+0x240] ;  /* 0x00024000010d7983 */ /* 0x000ea80000300800 */
[----:B------:R1:W-:Y:S04]  /*57b10*/  LDGSTS.E [R6+0x6f00], desc[UR22][R4.64], P2 ;  /* 0x06f0000004067fae */ /* 0x0003e800091a1016 */
[----:B------:R4:W-:Y:S01]  /*57b20*/  STL [R1+0x8fc], R15 ;  /* 0x0008fc0f01007387 */ /* 0x0009e20000100800 */
[----:B-1----:R-:W-:-:S02]  /*57b30*/  IMAD.MOV.U32 R4, RZ, RZ, R15 ;  /* 0x000000ffff047224 */ /* 0x002fc400078e000f */
[----:B----4-:R-:W-:-:S04]  /*57b40*/  IMAD.X R17, R17, 0x1, R135, P4 ;  /* 0x0000000111117824 */ /* 0x010fc800020e0687 */
[----:B------:R-:W-:Y:S01]  /*57b50*/  IMAD.MOV.U32 R5, RZ, RZ, R17 ;  /* 0x000000ffff057224 */ /* 0x000fe200078e0011 */
[----:B------:R-:W-:Y:S01]  /*57b60*/  STL [R1+0x8f8], R17 ;  /* 0x0008f81101007387 */ /* 0x000fe20000100800 */
[----:B------:R-:W-:-:S03]  /*57b70*/  IADD3.X R14, PT, PT, R14, R135, RZ, P5, !PT ;  /* 0x000000870e0e7210 */ /* 0x000fc60002ffe4ff */
[----:B------:R1:W-:Y:S04]  /*57b80*/  STL [R1+0x93c], R10 ;  /* 0x00093c0a01007387 */ /* 0x0003e80000100800 */
[----:B------:R4:W-:Y:S04]  /*57b90*/  LDGSTS.E [R6+0x7300], desc[UR22][R4.64], P2 ;  /* 0x0730000004067fae */ /* 0x0009e800091a1016 */
[----:B------:R-:W-:Y:S04]  /*57ba0*/  STL [R1+0x938], R14 ;  /* 0x0009380e01007387 */ /* 0x000fe80000100800 */
[----:B------:R-:W2:Y:S01]  /*57bb0*/  LDL.LU R15, [R1+0x280] ;  /* 0x00028000010f7983 */ /* 0x000ea20000300800 */
[----:B----4-:R-:W-:-:S03]  /*57bc0*/  MOV R4, R10 ;  /* 0x0000000a00047202 */ /* 0x010fc60000000f00 */
[----:B-1----:R-:W4:Y:S01]  /*57bd0*/  LDL.LU R10, [R1+0x284] ;  /* 0x00028400010a7983 */ /* 0x002f220000300800 */
[----:B------:R-:W-:-:S03]  /*57be0*/  IADD3 R7, P4, PT, R7, R134, RZ ;  /* 0x0000008607077210 */ /* 0x000fc60007f9e0ff */
[----:B------:R-:W4:Y:S01]  /*57bf0*/  LDL.LU R20, [R1+0x2c0] ;  /* 0x0002c00001147983 */ /* 0x000f220000300800 */
[----:B------:R-:W-:-:S03]  /*57c00*/  IMAD.MOV.U32 R5, RZ, RZ, R14 ;  /* 0x000000ffff057224 */ /* 0x000fc600078e000e */
[----:B------:R-:W4:Y:S01]  /*57c10*/  LDL.LU R19, [R1+0x2c4] ;  /* 0x0002c40001137983 */ /* 0x000f220000300800 */
[----:B------:R-:W-:-:S03]  /*57c20*/  IADD3 R9, P5, PT, R9, R134, RZ ;  /* 0x0000008609097210 */ /* 0x000fc60007fbe0ff */
[----:B------:R1:W-:Y:S04]  /*57c30*/  LDGSTS.E [R6+0x7700], desc[UR22][R4.64], P2 ;  /* 0x0770000004067fae */ /* 0x0003e800091a1016 */
[----:B------:R3:W-:Y:S01]  /*57c40*/  STL [R1+0x97c], R7 ;  /* 0x00097c0701007387 */ /* 0x0007e20000100800 */
[----:B-1----:R-:W-:Y:S02]  /*57c50*/  IMAD.MOV.U32 R4, RZ, RZ, R7 ;  /* 0x000000ffff047224 */ /* 0x002fe400078e0007 */
[----:B---3--:R-:W-:-:S04]  /*57c60*/  IMAD.X R11, R11, 0x1, R135, P4 ;  /* 0x000000010b0b7824 */ /* 0x008fc800020e0687 */
[----:B------:R-:W-:Y:S01]  /*57c70*/  IMAD.MOV.U32 R5, RZ, RZ, R11 ;  /* 0x000000ffff057224 */ /* 0x000fe200078e000b */
[----:B------:R1:W-:Y:S01]  /*57c80*/  STL [R1+0x978], R11 ;  /* 0x0009780b01007387 */ /* 0x0003e20000100800 */
[----:B-----5:R-:W-:-:S03]  /*57c90*/  IADD3.X R12, PT, PT, R12, R135, RZ, P5, !PT ;  /* 0x000000870c0c7210 */ /* 0x020fc60002ffe4ff */
[----:B------:R3:W-:Y:S04]  /*57ca0*/  STL [R1+0x9bc], R9 ;  /* 0x0009bc0901007387 */ /* 0x0007e80000100800 */
[----:B------:R-:W5:Y:S04]  /*57cb0*/  LDL.LU R7, [R1+0x304] ;  /* 0x0003040001077983 */ /* 0x000f680000300800 */
[----:B------:R3:W-:Y:S04]  /*57cc0*/  STL [R1+0x9b8], R12 ;  /* 0x0009b80c01007387 */ /* 0x0007e80000100800 */
[----:B------:R3:W-:Y:S04]  /*57cd0*/  LDGSTS.E [R6+0x7b00], desc[UR22][R4.64], P2 ;  /* 0x07b0000004067fae */ /* 0x0007e800091a1016 */
[----:B-1----:R-:W5:Y:S01]  /*57ce0*/  LDL.LU R11, [R1+0x344] ;  /* 0x00034400010b7983 */ /* 0x002f620000300800 */
[----:B---3--:R-:W-:-:S03]  /*57cf0*/  MOV R4, R9 ;  /* 0x0000000900047202 */ /* 0x008fc60000000f00 */
[----:B------:R-:W3:Y:S04]  /*57d00*/  LDL.LU R9, [R1+0x300] ;  /* 0x0003000001097983 */ /* 0x000ee80000300800 */
[----:B------:R-:W3:Y:S01]  /*57d10*/  LDL.LU R17, [R1+0x340] ;  /* 0x0003400001117983 */ /* 0x000ee20000300800 */
[----:B------:R-:W-:-:S03]  /*57d20*/  IMAD.MOV.U32 R5, RZ, RZ, R12 ;  /* 0x000000ffff057224 */ /* 0x000fc600078e000c */
[----:B------:R-:W3:Y:S04]  /*57d30*/  LDL.LU R12, [R1+0x384] ;  /* 0x00038400010c7983 */ /* 0x000ee80000300800 */
[----:B------:R-:W3:Y:S04]  /*57d40*/  LDL.LU R14, [R1+0x3c4] ;  /* 0x0003c400010e7983 */ /* 0x000ee80000300800 */
[----:B------:R1:W-:Y:S01]  /*57d50*/  LDGSTS.E [R6+0x7f00], desc[UR22][R4.64], P2 ;  /* 0x07f0000004067fae */ /* 0x0003e200091a1016 */
[-C--:B------:R-:W-:Y:S02]  /*57d60*/  IADD3 R16, P4, PT, R16, R134.reuse, RZ ;  /* 0x0000008610107210 */ /* 0x080fe40007f9e0ff */
[----:B------:R-:W-:-:S03]  /*57d70*/  IADD3 R8, P5, PT, R8, R134, RZ ;  /* 0x0000008608087210 */ /* 0x000fc60007fbe0ff */
[----:B------:R2:W-:Y:S02]  /*57d80*/  STL [R1+0x204], R16 ;  /* 0x0002041001007387 */ /* 0x0005e40000100800 */
[----:B--2---:R-:W-:Y:S02]  /*57d90*/  IMAD.X R18, R18, 0x1, R135, P4 ;  /* 0x0000000112127824 */ /* 0x004fe400020e0687 */
[----:B------:R-:W-:Y:S01]  /*57da0*/  STL [R1+0x244], R8 ;  /* 0x0002440801007387 */ /* 0x000fe20000100800 */
[----:B-1----:R-:W-:-:S03]  /*57db0*/  IMAD.MOV.U32 R4, RZ, RZ, R16 ;  /* 0x000000ffff047224 */ /* 0x002fc600078e0010 */
[----:B------:R1:W-:Y:S01]  /*57dc0*/  STL [R1+0x200], R18 ;  /* 0x0002001201007387 */ /* 0x0003e20000100800 */
[----:B------:R-:W-:-:S03]  /*57dd0*/  MOV R5, R18 ;  /* 0x0000001200057202 */ /* 0x000fc60000000f00 */
[----:B------:R-:W2:Y:S04]  /*57de0*/  LDL.LU R16, [R1+0x380] ;  /* 0x0003800001107983 */ /* 0x000ea80000300800 */
[----:B-1----:R-:W2:Y:S01]  /*57df0*/  LDL.LU R18, [R1+0x3c0] ;  /* 0x0003c00001127983 */ /* 0x002ea20000300800 */
[----:B------:R-:W-:Y:S01]  /*57e00*/  LOP3.LUT R6, R132, 0x70, RZ, 0x3c, !PT ;  /* 0x0000007084067812 */ /* 0x000fe200078e3cff */
[----:B------:R-:W-:-:S03]  /*57e10*/  IMAD.X R13, R13, 0x1, R135, P5 ;  /* 0x000000010d0d7824 */ /* 0x000fc600028e0687 */
[----:B------:R-:W-:Y:S02]  /*57e20*/  IADD3 R6, PT, PT, R6, UR5, RZ ;  /* 0x0000000506067c10 */ /* 0x000fe4000fffe0ff */
[----:B------:R1:W-:Y:S04]  /*57e30*/  STL [R1+0x240], R13 ;  /* 0x0002400d01007387 */ /* 0x0003e80000100800 */
[----:B------:R1:W-:Y:S02]  /*57e40*/  LDGSTS.E [R6+0x380], desc[UR22][R4.64], P2 ;  /* 0x0038000004067fae */ /* 0x0003e400091a1016 */
[----:B-1----:R-:W-:Y:S02]  /*57e50*/  IMAD.MOV.U32 R4, RZ, RZ, R8 ;  /* 0x000000ffff047224 */ /* 0x002fe400078e0008 */
[----:B------:R-:W-:-:S02]  /*57e60*/  IMAD.MOV.U32 R5, RZ, RZ, R13 ;  /* 0x000000ffff057224 */ /* 0x000fc400078e000d */
[----:B------:R-:W2:Y:S04]  /*57e70*/  LDL.LU R13, [R1+0x404] ;  /* 0x00040400010d7983 */ /* 0x000ea80000300800 */
[----:B------:R-:W2:Y:S04]  /*57e80*/  LDL.LU R8, [R1+0x444] ;  /* 0x0004440001087983 */ /* 0x000ea80000300800 */
[----:B------:R1:W-:Y:S01]  /*57e90*/  LDGSTS.E [R6+0x780], desc[UR22][R4.64], P2 ;  /* 0x0078000004067fae */ /* 0x0003e200091a1016 */
[----:B----4-:R-:W-:-:S04]  /*57ea0*/  IADD3 R10, P4, PT, R10, R134, RZ ;  /* 0x000000860a0a7210 */ /* 0x010fc80007f9e0ff */
[----:B------:R-:W-:Y:S02]  /*57eb0*/  IADD3.X R15, PT, PT, R15, R135, RZ, P4, !PT ;  /* 0x000000870f0f7210 */ /* 0x000fe400027fe4ff */
[----:B------:R-:W-:Y:S01]  /*57ec0*/  IADD3 R19, P5, PT, R19, R134, RZ ;  /* 0x0000008613137210 */ /* 0x000fe20007fbe0ff */
[----:B------:R-:W-:Y:S01]  /*57ed0*/  STL [R1+0x284], R10 ;  /* 0x0002840a01007387 */ /* 0x000fe20000100800 */
[----:B-1----:R-:W-:-:S03]  /*57ee0*/  MOV R5, R15 ;  /* 0x0000000f00057202 */ /* 0x002fc60000000f00 */
[----:B------:R-:W-:Y:S01]  /*57ef0*/  IMAD.X R20, R20, 0x1, R135, P5 ;  /* 0x0000000114147824 */ /* 0x000fe200028e0687 */
[----:B------:R1:W-:Y:S01]  /*57f00*/  STL [R1+0x280], R15 ;  /* 0x0002800f01007387 */ /* 0x0003e20000100800 */
[----:B------:R-:W-:-:S03]  /*57f10*/  IMAD.MOV.U32 R4, RZ, RZ, R10 ;  /* 0x000000ffff047224 */ /* 0x000fc600078e000a */
[----:B------:R-:W-:Y:S04]  /*57f20*/  STL [R1+0x2c4], R19 ;  /* 0x0002c41301007387 */ /* 0x000fe80000100800 */
[----:B------:R4:W-:Y:S04]  /*57f30*/  LDGSTS.E [R6+0xb80], desc[UR22][R4.64], P2 ;  /* 0x00b8000004067fae */ /* 0x0009e800091a1016 */
[----:B-1----:R-:W2:Y:S04]  /*57f40*/  LDL.LU R15, [R1+0x400] ;  /* 0x00040000010f7983 */ /* 0x002ea80000300800 */
[----:B------:R-:W-:Y:S04]  /*57f50*/  STL [R1+0x2c0], R20 ;  /* 0x0002c01401007387 */ /* 0x000fe80000100800 */
[----:B------:R-:W2:Y:S01]  /*57f60*/  LDL.LU R10, [R1+0x440] ;  /* 0x00044000010a7983 */ /* 0x000ea20000300800 */
[----:B----4-:R-:W-:-:S02]  /*57f70*/  IMAD.MOV.U32 R4, RZ, RZ, R19 ;  /* 0x000000ffff047224 */ /* 0x010fc400078e0013 */
[----:B------:R-:W-:-:S05]  /*57f80*/  IMAD.MOV.U32 R5, RZ, RZ, R20 ;  /* 0x000000ffff057224 */ /* 0x000fca00078e0014 */
[----:B------:R1:W-:Y:S01]  /*57f90*/  LDGSTS.E [R6+0xf80], desc[UR22][R4.64], P2 ;  /* 0x00f8000004067fae */ /* 0x0003e200091a1016 */
[----:B-----5:R-:W-:-:S05]  /*57fa0*/  IADD3 R7, P4, PT, R7, R134, RZ ;  /* 0x0000008607077210 */ /* 0x020fca0007f9e0ff */
[----:B------:R-:W-:Y:S01]  /*57fb0*/  STL [R1+0x304], R7 ;  /* 0x0003040701007387 */ /* 0x000fe20000100800 */
[----:B-1----:R-:W-:Y:S01]  /*57fc0*/  IMAD.MOV.U32 R4, RZ, RZ, R7 ;  /* 0x000000ffff047224 */ /* 0x002fe200078e0007 */
[----:B------:R-:W-:Y:S02]  /*57fd0*/  IADD3 R11, P5, PT, R11, R134, RZ ;  /* 0x000000860b0b7210 */ /* 0x000fe40007fbe0ff */
[----:B---3--:R-:W-:-:S03]  /*57fe0*/  IADD3.X R9, PT, PT, R9, R135, RZ, P4, !PT ;  /* 0x0000008709097210 */ /* 0x008fc600027fe4ff */
[----:B------:R-:W-:Y:S01]  /*57ff0*/  IMAD.X R17, R17, 0x1, R135, P5 ;  /* 0x0000000111117824 */ /* 0x000fe200028e0687 */
[----:B------:R-:W-:Y:S01]  /*58000*/  MOV R5, R9 ;  /* 0x0000000900057202 */ /* 0x000fe20000000f00 */
[----:B------:R1:W-:Y:S04]  /*58010*/  STL [R1+0x300], R9 ;  /* 0x0003000901007387 */ /* 0x0003e80000100800 */
[----:B------:R3:W-:Y:S04]  /*58020*/  STL [R1+0x344], R11 ;  /* 0x0003440b01007387 */ /* 0x0007e80000100800 */
[----:B------:R4:W-:Y:S04]  /*58030*/  LDGSTS.E [R6+0x1380], desc[UR22][R4.64], P2 ;  /* 0x0138000004067fae */ /* 0x0009e800091a1016 */
[----:B-1----:R-:W5:Y:S04]  /*58040*/  LDL.LU R9, [R1+0x484] ;  /* 0x0004840001097983 */ /* 0x002f680000300800 */
[----:B------:R1:W-:Y:S04]  /*58050*/  STL [R1+0x340], R17 ;  /* 0x0003401101007387 */ /* 0x0003e80000100800 */
[----:B------:R-:W5:Y:S01]  /*58060*/  LDL.LU R7, [R1+0x4c4] ;  /* 0x0004c40001077983 */ /* 0x000f620000300800 */
[----:B----4-:R-:W-:-:S03]  /*58070*/  IMAD.MOV.U32 R4, RZ, RZ, R11 ;  /* 0x000000ffff047224 */ /* 0x010fc600078e000b */
[----:B---3--:R-:W3:Y:S01]  /*58080*/  LDL.LU R11, [R1+0x480] ;  /* 0x00048000010b7983 */ /* 0x008ee20000300800 */
[----:B------:R-:W-:Y:S01]  /*58090*/  IMAD.MOV.U32 R5, RZ, RZ, R17 ;  /* 0x000000ffff057224 */ /* 0x000fe200078e0011 */
[-C--:B------:R-:W-:Y:S02]  /*580a0*/  IADD3 R12, P4, PT, R12, R134.reuse, RZ ;  /* 0x000000860c0c7210 */ /* 0x080fe40007f9e0ff */
[----:B-1----:R-:W4:Y:S01]  /*580b0*/  LDL.LU R17, [R1+0x4c0] ;  /* 0x0004c00001117983 */ /* 0x002f220000300800 */
[----:B------:R-:W-:-:S03]  /*580c0*/  IADD3 R14, P5, PT, R14, R134, RZ ;  /* 0x000000860e0e7210 */ /* 0x000fc60007fbe0ff */
[----:B------:R1:W-:Y:S04]  /*580d0*/  LDGSTS.E [R6+0x1780], desc[UR22][R4.64], P2 ;  /* 0x0178000004067fae */ /* 0x0003e800091a1016 */
[----:B------:R-:W-:Y:S01]  /*580e0*/  STL [R1+0x384], R12 ;  /* 0x0003840c01007387 */ /* 0x000fe20000100800 */
[----:B-1----:R-:W-:Y:S01]  /*580f0*/  IMAD.MOV.U32 R4, RZ, RZ, R12 ;  /* 0x000000ffff047224 */ /* 0x002fe200078e000c */
[----:B--2---:R-:W-:-:S04]  /*58100*/  IADD3.X R16, PT, PT, R16, R135, RZ, P4, !PT ;  /* 0x0000008710107210 */ /* 0x004fc800027fe4ff */
[----:B------:R-:W-:Y:S01]  /*58110*/  MOV R5, R16 ;  /* 0x0000001000057202 */ /* 0x000fe20000000f00 */
[----:B------:R1:W-:Y:S01]  /*58120*/  STL [R1+0x380], R16 ;  /* 0x0003801001007387 */ /* 0x0003e20000100800 */
[----:B------:R-:W-:-:S03]  /*58130*/  IMAD.X R18, R18, 0x1, R135, P5 ;  /* 0x0000000112127824 */ /* 0x000fc600028e0687 */
[----:B------:R-:W-:Y:S04]  /*58140*/  STL [R1+0x3c4], R14 ;  /* 0x0003c40e01007387 */ /* 0x000fe80000100800 */
[----:B------:R2:W-:Y:S04]  /*58150*/  LDGSTS.E [R6+0x1b80], desc[UR22][R4.64], P2 ;  /* 0x01b8000004067fae */ /* 0x0005e800091a1016 */
[----:B-1----:R-:W4:Y:S04]  /*58160*/  LDL.LU R16, [R1+0x504] ;  /* 0x0005040001107983 */ /* 0x002f280000300800 */
[----:B------:R1:W-:Y:S04]  /*58170*/  STL [R1+0x3c0], R18 ;  /* 0x0003c01201007387 */ /* 0x0003e80000100800 */
[----:B------:R-:W4:Y:S01]  /*58180*/  LDL.LU R12, [R1+0x544] ;  /* 0x00054400010c7983 */ /* 0x000f220000300800 */
[----:B--2---:R-:W-:-:S03]  /*58190*/  IMAD.MOV.U32 R5, RZ, RZ, R18 ;  /* 0x000000ffff057224 */ /* 0x004fc600078e0012 */
[----:B-1----:R-:W2:Y:S01]  /*581a0*/  LDL.LU R18, [R1+0x500] ;  /* 0x0005000001127983 */ /* 0x002ea20000300800 */
[----:B------:R-:W-:-:S03]  /*581b0*/  IMAD.MOV.U32 R4, RZ, RZ, R14 ;  /* 0x000000ffff047224 */ /* 0x000fc600078e000e */
[----:B------:R-:W2:Y:S01]  /*581c0*/  LDL.LU R14, [R1+0x540] ;  /* 0x00054000010e7983 */ /* 0x000ea20000300800 */
[-C--:B------:R-:W-:Y:S02]  /*581d0*/  IADD3 R13, P4, PT, R13, R134.reuse, RZ ;  /* 0x000000860d0d7210 */ /* 0x080fe40007f9e0ff */
[----:B------:R-:W-:Y:S01]  /*581e0*/  IADD3 R8, P5, PT, R8, R134, RZ ;  /* 0x0000008608087210 */ /* 0x000fe20007fbe0ff */
[----:B------:R1:W-:Y:S04]  /*581f0*/  LDGSTS.E [R6+0x1f80], desc[UR22][R4.64], P2 ;  /* 0x01f8000004067fae */ /* 0x0003e800091a1016 */
[----:B------:R1:W-:Y:S02]  /*58200*/  STL [R1+0x404], R13 ;  /* 0x0004040d01007387 */ /* 0x0003e40000100800 */
[----:B-1----:R-:W-:Y:S01]  /*58210*/  IMAD.MOV.U32 R4, RZ, RZ, R13 ;  /* 0x000000ffff047224 */ /* 0x002fe200078e000d */
[----:B------:R-:W-:-:S05]  /*58220*/  IADD3.X R15, PT, PT, R15, R135, RZ, P4, !PT ;  /* 0x000000870f0f7210 */ /* 0x000fca00027fe4ff */
[----:B------:R1:W-:Y:S01]  /*58230*/  STL [R1+0x400], R15 ;  /* 0x0004000f01007387 */ /* 0x0003e20000100800 */
[----:B------:R-:W-:-:S03]  /*58240*/  IMAD.X R10, R10, 0x1, R135, P5 ;  /* 0x000000010a0a7824 */ /* 0x000fc600028e0687 */
[----:B------:R-:W-:Y:S01]  /*58250*/  STL [R1+0x444], R8 ;  /* 0x0004440801007387 */ /* 0x000fe20000100800 */
[----:B------:R-:W-:-:S03]  /*58260*/  MOV R5, R15 ;  /* 0x0000000f00057202 */ /* 0x000fc60000000f00 */
[----:B------:R-:W2:Y:S04]  /*58270*/  LDL.LU R13, [R1+0x584] ;  /* 0x00058400010d7983 */ /* 0x000ea80000300800 */
[----:B------:R1:W-:Y:S04]  /*58280*/  STL [R1+0x440], R10 ;  /* 0x0004400a01007387 */ /* 0x0003e80000100800 */
[----:B------:R-:W2:Y:S04]  /*58290*/  LDL.LU R19, [R1+0x5c4] ;  /* 0x0005c40001137983 */ /* 0x000ea80000300800 */
[----:B-1----:R-:W2:Y:S04]  /*582a0*/  LDL.LU R15, [R1+0x580] ;  /* 0x00058000010f7983 */ /* 0x002ea80000300800 */
[----:B------:R-:W2:Y:S04]  /*582b0*/  LDL.LU R20, [R1+0x5c0] ;  /* 0x0005c00001147983 */ /* 0x000ea80000300800 */
[----:B------:R1:W-:Y:S02]  /*582c0*/  LDGSTS.E [R6+0x2380], desc[UR22][R4.64], P2 ;  /* 0x0238000004067fae */ /* 0x0003e400091a1016 */
[----:B-1----:R-:W-:-:S02]  /*582d0*/  IMAD.MOV.U32 R4, RZ, RZ, R8 ;  /* 0x000000ffff047224 */ /* 0x002fc400078e0008 */
[----:B------:R-:W-:Y:S02]  /*582e0*/  IMAD.MOV.U32 R5, RZ, RZ, R10 ;  /* 0x000000ffff057224 */ /* 0x000fe400078e000a */
[----:B------:R-:W2:Y:S04]  /*582f0*/  LDL.LU R10, [R1+0x604] ;  /* 0x00060400010a7983 */ /* 0x000ea80000300800 */
[----:B------:R-:W2:Y:S04]  /*58300*/  LDL.LU R8, [R1+0x644] ;  /* 0x0006440001087983 */ /* 0x000ea80000300800 */
[----:B------:R1:W-:Y:S01]  /*58310*/  LDGSTS.E [R6+0x2780], desc[UR22][R4.64], P2 ;  /* 0x0278000004067fae */ /* 0x0003e200091a1016 */
[----:B-----5:R-:W-:-:S02]  /*58320*/  IADD3 R9, P4, PT, R9, R134, RZ ;  /* 0x0000008609097210 */ /* 0x020fc40007f9e0ff */
[----:B------:R-:W-:Y:S02]  /*58330*/  IADD3 R7, P5, PT, R7, R134, RZ ;  /* 0x0000008607077210 */ /* 0x000fe40007fbe0ff */
[----:B---3--:R-:W-:Y:S01]  /*58340*/  IADD3.X R11, PT, PT, R11, R135, RZ, P4, !PT ;  /* 0x000000870b0b7210 */ /* 0x008fe200027fe4ff */
[----:B------:R-:W-:Y:S02]  /*58350*/  STL [R1+0x484], R9 ;  /* 0x0004840901007387 */ /* 0x000fe40000100800 */
[----:B----4-:R-:W-:Y:S02]  /*58360*/  IMAD.X R17, R17, 0x1, R135, P5 ;  /* 0x0000000111117824 */ /* 0x010fe400028e0687 */
[----:B------:R3:W-:Y:S01]  /*58370*/  STL [R1+0x480], R11 ;  /* 0x0004800b01007387 */ /* 0x0007e20000100800 */
[----:B-1----:R-:W-:-:S03]  /*58380*/  MOV R5, R11 ;  /* 0x0000000b00057202 */ /* 0x002fc60000000f00 */
[----:B------:R-:W-:Y:S01]  /*58390*/  STL [R1+0x4c4], R7 ;  /* 0x0004c40701007387 */ /* 0x000fe20000100800 */
[----:B------:R-:W-:-:S03]  /*583a0*/  IMAD.MOV.U32 R4, RZ, RZ, R9 ;  /* 0x000000ffff047224 */ /* 0x000fc600078e0009 */
[----:B---3--:R-:W3:Y:S04]  /*583b0*/  LDL.LU R11, [R1+0x600] ;  /* 0x00060000010b7983 */ /* 0x008ee80000300800 */
[----:B------:R1:W-:Y:S04]  /*583c0*/  STL [R1+0x4c0], R17 ;  /* 0x0004c01101007387 */ /* 0x0003e80000100800 */
[----:B------:R-:W4:Y:S04]  /*583d0*/  LDL.LU R9, [R1+0x640] ;  /* 0x0006400001097983 */ /* 0x000f280000300800 */
[----:B------:R5:W-:Y:S02]  /*583e0*/  LDGSTS.E [R6+0x2b80], desc[UR22][R4.64], P2 ;  /* 0x02b8000004067fae */ /* 0x000be400091a1016 */
[----:B-----5:R-:W-:Y:S01]  /*583f0*/  IMAD.MOV.U32 R4, RZ, RZ, R7 ;  /* 0x000000ffff047224 */ /* 0x020fe200078e0007 */
[----:B------:R-:W-:Y:S01]  /*58400*/  IADD3 R16, P4, PT, R16, R134, RZ ;  /* 0x0000008610107210 */ /* 0x000fe20007f9e0ff */
[----:B------:R-:W-:-:S02]  /*58410*/  IMAD.MOV.U32 R5, RZ, RZ, R17 ;  /* 0x000000ffff057224 */ /* 0x000fc400078e0011 */
[----:B-1----:R-:W5:Y:S04]  /*58420*/  LDL.LU R17, [R1+0x684] ;  /* 0x0006840001117983 */ /* 0x002f680000300800 */
[----:B------:R-:W5:Y:S01]  /*58430*/  LDL.LU R7, [R1+0x6c4] ;  /* 0x0006c40001077983 */ /* 0x000f620000300800 */
[----:B------:R-:W-:Y:S02]  /*58440*/  IADD3 R12, P5, PT, R12, R134, RZ ;  /* 0x000000860c0c7210 */ /* 0x000fe40007fbe0ff */
[----:B--2---:R-:W-:Y:S01]  /*58450*/  IADD3.X R18, PT, PT, R18, R135, RZ, P4, !PT ;  /* 0x0000008712127210 */ /* 0x004fe200027fe4ff */
[----:B------:R-:W-:Y:S02]  /*58460*/  STL [R1+0x504], R16 ;  /* 0x0005041001007387 */ /* 0x000fe40000100800 */
[----:B------:R-:W-:-:S02]  /*58470*/  IMAD.X R14, R14, 0x1, R135, P5 ;  /* 0x000000010e0e7824 */ /* 0x000fc400028e0687 */
[----:B------:R1:W-:Y:S04]  /*58480*/  LDGSTS.E [R6+0x2f80], desc[UR22][R4.64], P2 ;  /* 0x02f8000004067fae */ /* 0x0003e800091a1016 */
[----:B------:R2:W-:Y:S04]  /*58490*/  STL [R1+0x500], R18 ;  /* 0x0005001201007387 */ /* 0x0005e80000100800 */
[----:B------:R-:W-:Y:S01]  /*584a0*/  STL [R1+0x544], R12 ;  /* 0x0005440c01007387 */ /* 0x000fe20000100800 */
[----:B-1----:R-:W-:-:S03]  /*584b0*/  MOV R5, R18 ;  /* 0x0000001200057202 */ /* 0x002fc60000000f00 */
[----:B--2---:R-:W2:Y:S01]  /*584c0*/  LDL.LU R18, [R1+0x680] ;  /* 0x0006800001127983 */ /* 0x004ea20000300800 */
[----:B------:R-:W-:-:S03]  /*584d0*/  IMAD.MOV.U32 R4, RZ, RZ, R16 ;  /* 0x000000ffff047224 */ /* 0x000fc600078e0010 */
[----:B------:R1:W-:Y:S04]  /*584e0*/  STL [R1+0x540], R14 ;  /* 0x0005400e01007387 */ /* 0x0003e80000100800 */
[----:B------:R-:W2:Y:S04]  /*584f0*/  LDL.LU R16, [R1+0x6c0] ;  /* 0x0006c00001107983 */ /* 0x000ea80000300800 */
[----:B------:R1:W-:Y:S02]  /*58500*/  LDGSTS.E [R6+0x3380], desc[UR22][R4.64], P2 ;  /* 0x0338000004067fae */ /* 0x0003e400091a1016 */
[----:B-1----:R-:W-:-:S02]  /*58510*/  IMAD.MOV.U32 R4, RZ, RZ, R12 ;  /* 0x000000ffff047224 */ /* 0x002fc400078e000c */
[----:B------:R-:W-:Y:S02]  /*58520*/  IMAD.MOV.U32 R5, RZ, RZ, R14 ;  /* 0x000000ffff057224 */ /* 0x000fe400078e000e */
[----:B------:R-:W2:Y:S04]  /*58530*/  LDL.LU R14, [R1+0x704] ;  /* 0x00070400010e7983 */ /* 0x000ea80000300800 */
[----:B------:R-:W2:Y:S01]  /*58540*/  LDL.LU R12, [R1+0x744] ;  /* 0x00074400010c7983 */ /* 0x000ea20000300800 */
[----:B------:R-:W-:-:S03]  /*58550*/  IADD3 R13, P4, PT, R13, R134, RZ ;  /* 0x000000860d0d7210 */ /* 0x000fc60007f9e0ff */
[----:B------:R1:W-:Y:S01]  /*58560*/  LDGSTS.E [R6+0x3780], desc[UR22][R4.64], P2 ;  /* 0x0378000004067fae */ /* 0x0003e200091a1016 */
[-C--:B------:R-:W-:Y:S02]  /*58570*/  IADD3 R19, P5, PT, R19, R134.reuse, RZ ;  /* 0x0000008613137210 */ /* 0x080fe40007fbe0ff */
[----:B------:R-:W-:Y:S01]  /*58580*/  IADD3.X R15, PT, PT, R15, R135, RZ, P4, !PT ;  /* 0x000000870f0f7210 */ /* 0x000fe200027fe4ff */
[----:B------:R-:W-:Y:S02]  /*58590*/  STL [R1+0x584], R13 ;  /* 0x0005840d01007387 */ /* 0x000fe40000100800 */
[----:B------:R-:W-:Y:S02]  /*585a0*/  IMAD.X R20, R20, 0x1, R135, P5 ;  /* 0x0000000114147824 */ /* 0x000fe400028e0687 */
[----:B------:R1:W-:Y:S02]  /*585b0*/  STL [R1+0x580], R15 ;  /* 0x0005800f01007387 */ /* 0x0003e40000100800 */
[----:B-1----:R-:W-:Y:S01]  /*585c0*/  MOV R5, R15 ;  /* 0x0000000f00057202 */ /* 0x002fe20000000f00 */
[----:B------:R-:W-:Y:S01]  /*585d0*/  IMAD.MOV.U32 R4, RZ, RZ, R13 ;  /* 0x000000ffff047224 */ /* 0x000fe200078e000d */
[----:B------:R-:W-:Y:S04]  /*585e0*/  STL [R1+0x5c4], R19 ;  /* 0x0005c41301007387 */ /* 0x000fe80000100800 */
[----:B------:R1:W-:Y:S04]  /*585f0*/  LDGSTS.E [R6+0x3b80], desc[UR22][R4.64], P2 ;  /* 0x03b8000004067fae */ /* 0x0003e800091a1016 */
[----:B------:R-:W2:Y:S04]  /*58600*/  LDL.LU R15, [R1+0x700] ;  /* 0x00070000010f7983 */ /* 0x000ea80000300800 */
[----:B------:R-:W-:Y:S01]  /*58610*/  STL [R1+0x5c0], R20 ;  /* 0x0005c01401007387 */ /* 0x000fe20000100800 */
[----:B------:R-:W-:-:S03]  /*58620*/  IADD3 R10, P4, PT, R10, R134, RZ ;  /* 0x000000860a0a7210 */ /* 0x000fc60007f9e0ff */
[----:B------:R-:W2:Y:S01]  /*58630*/  LDL.LU R13, [R1+0x740] ;  /* 0x00074000010d7983 */ /* 0x000ea20000300800 */
[----:B-1----:R-:W-:Y:S02]  /*58640*/  IMAD.MOV.U32 R4, RZ, RZ, R19 ;  /* 0x000000ffff047224 */ /* 0x002fe400078e0013 */
[----:B------:R-:W-:Y:S01]  /*58650*/  IMAD.MOV.U32 R5, RZ, RZ, R20 ;  /* 0x000000ffff057224 */ /* 0x000fe200078e0014 */
[----:B------:R-:W-:Y:S01]  /*58660*/  IADD3 R8, P5, PT, R8, R134, RZ ;  /* 0x0000008608087210 */ /* 0x000fe20007fbe0ff */
[----:B------:R1:W-:Y:S04]  /*58670*/  STL [R1+0x604], R10 ;  /* 0x0006040a01007387 */ /* 0x0003e80000100800 */
[----:B------:R1:W-:Y:S02]  /*58680*/  LDGSTS.E [R6+0x3f80], desc[UR22][R4.64], P2 ;  /* 0x03f8000004067fae */ /* 0x0003e400091a1016 */
[----:B-1----:R-:W-:Y:S01]  /*58690*/  IMAD.MOV.U32 R4, RZ, RZ, R10 ;  /* 0x000000ffff047224 */ /* 0x002fe200078e000a */
[----:B---3--:R-:W-:-:S04]  /*586a0*/  IADD3.X R11, PT, PT, R11, R135, RZ, P4, !PT ;  /* 0x000000870b0b7210 */ /* 0x008fc800027fe4ff */
[----:B------:R-:W-:Y:S01]  /*586b0*/  MOV R5, R11 ;  /* 0x0000000b00057202 */ /* 0x000fe20000000f00 */
[----:B------:R-:W-:Y:S01]  /*586c0*/  STL [R1+0x600], R11 ;  /* 0x0006000b01007387 */ /* 0x000fe20000100800 */
[----:B----4-:R-:W-:-:S03]  /*586d0*/  IMAD.X R9, R9, 0x1, R135, P5 ;  /* 0x0000000109097824 */ /* 0x010fc600028e0687 */
[----:B------:R1:W-:Y:S04]  /*586e0*/  STL [R1+0x644], R8 ;  /* 0x0006440801007387 */ /* 0x0003e80000100800 */
[----:B------:R3:W-:Y:S04]  /*586f0*/  LDGSTS.E [R6+0x4380], desc[UR22][R4.64], P2 ;  /* 0x0438000004067fae */ /* 0x0007e800091a1016 */
[----:B------:R4:W-:Y:S04]  /*58700*/  STL [R1+0x640], R9 ;  /* 0x0006400901007387 */ /* 0x0009e80000100800 */
[----:B------:R-:W2:Y:S01]  /*58710*/  LDL.LU R10, [R1+0x780] ;  /* 0x00078000010a7983 */ /* 0x000ea20000300800 */
[----:B---3--:R-:W-:-:S03]  /*58720*/  IMAD.MOV.U32 R4, RZ, RZ, R8 ;  /* 0x000000ffff047224 */ /* 0x008fc600078e0008 */
[----:B-1----:R-:W3:Y:S01]  /*58730*/  LDL.LU R8, [R1+0x784] ;  /* 0x0007840001087983 */ /* 0x002ee20000300800 */
[----:B------:R-:W-:-:S03]  /*58740*/  IMAD.MOV.U32 R5, RZ, RZ, R9 ;  /* 0x000000ffff057224 */ /* 0x000fc600078e0009 */
[----:B------:R-:W3:Y:S01]  /*58750*/  LDL.LU R11, [R1+0x7c0] ;  /* 0x0007c000010b7983 */ /* 0x000ee20000300800 */
[----:B-----5:R-:W-:-:S03]  /*58760*/  IADD3 R17, P4, PT, R17, R134, RZ ;  /* 0x0000008611117210 */ /* 0x020fc60007f9e0ff */
[----:B----4-:R-:W4:Y:S01]  /*58770*/  LDL.LU R9, [R1+0x7c4] ;  /* 0x0007c40001097983 */ /* 0x010f220000300800 */
[----:B------:R-:W-:-:S03]  /*58780*/  IADD3 R7, P5, PT, R7, R134, RZ ;  /* 0x0000008607077210 */ /* 0x000fc60007fbe0ff */
[----:B------:R1:W-:Y:S04]  /*58790*/  LDGSTS.E [R6+0x4780], desc[UR22][R4.64], P2 ;  /* 0x0478000004067fae */ /* 0x0003e800091a1016 */
[----:B------:R-:W-:Y:S01]  /*587a0*/  STL [R1+0x684], R17 ;  /* 0x0006841101007387 */ /* 0x000fe20000100800 */
[----:B-1----:R-:W-:Y:S01]  /*587b0*/  IMAD.MOV.U32 R4, RZ, RZ, R17 ;  /* 0x000000ffff047224 */ /* 0x002fe200078e0011 */
[----:B--2---:R-:W-:-:S04]  /*587c0*/  IADD3.X R18, PT, PT, R18, R135, RZ, P4, !PT ;  /* 0x0000008712127210 */ /* 0x004fc800027fe4ff */
[----:B------:R-:W-:Y:S01]  /*587d0*/  MOV R5, R18 ;  /* 0x0000001200057202 */ /* 0x000fe20000000f00 */
[----:B------:R-:W-:Y:S01]  /*587e0*/  STL [R1+0x680], R18 ;  /* 0x0006801201007387 */ /* 0x000fe20000100800 */
[----:B------:R-:W-:-:S03]  /*587f0*/  IMAD.X R16, R16, 0x1, R135, P5 ;  /* 0x0000000110107824 */ /* 0x000fc600028e0687 */
[----:B------:R1:W-:Y:S04]  /*58800*/  STL [R1+0x6c4], R7 ;  /* 0x0006c40701007387 */ /* 0x0003e80000100800 */
[----:B------:R2:W-:Y:S04]  /*58810*/  LDGSTS.E [R6+0x4b80], desc[UR22][R4.64], P2 ;  /* 0x04b8000004067fae */ /* 0x0005e800091a1016 */
[----:B------:R5:W-:Y:S04]  /*58820*/  STL [R1+0x6c0], R16 ;  /* 0x0006c01001007387 */ /* 0x000be80000100800 */
[----:B------:R-:W4:Y:S01]  /*58830*/  LDL.LU R22, [R1+0x800] ;  /* 0x0008000001167983 */ /* 0x000f220000300800 */
[----:B--2---:R-:W-:-:S03]  /*58840*/  IMAD.MOV.U32 R4, RZ, RZ, R7 ;  /* 0x000000ffff047224 */ /* 0x004fc600078e0007 */
[----:B-1----:R-:W2:Y:S04]  /*58850*/  LDL.LU R7, [R1+0x804] ;  /* 0x0008040001077983 */ /* 0x002ea80000300800 */
[----:B------:R-:W2:Y:S04]  /*58860*/  LDL.LU R21, [R1+0x840] ;  /* 0x0008400001157983 */ /* 0x000ea80000300800 */
[----:B------:R-:W2:Y:S01]  /*58870*/  LDL.LU R20, [R1+0x844] ;  /* 0x0008440001147983 */ /* 0x000ea20000300800 */
[-C--:B------:R-:W-:Y:S02]  /*58880*/  IADD3 R14, P4, PT, R14, R134.reuse, RZ ;  /* 0x000000860e0e7210 */ /* 0x080fe40007f9e0ff */
[----:B------:R-:W-:-:S03]  /*58890*/  IADD3 R12, P5, PT, R12, R134, RZ ;  /* 0x000000860c0c7210 */ /* 0x000fc60007fbe0ff */
[----:B------:R-:W-:Y:S01]  /*588a0*/  STL [R1+0x704], R14 ;  /* 0x0007040e01007387 */ /* 0x000fe20000100800 */
[----:B------:R-:W-:-:S05]  /*588b0*/  IMAD.MOV.U32 R5, RZ, RZ, R16 ;  /* 0x000000ffff057224 */ /* 0x000fca00078e0010 */
[----:B------:R1:W-:Y:S01]  /*588c0*/  LDGSTS.E [R6+0x4f80], desc[UR22][R4.64], P2 ;  /* 0x04f8000004067fae */ /* 0x0003e200091a1016 */
[----:B------:R-:W-:-:S05]  /*588d0*/  IADD3.X R15, PT, PT, R15, R135, RZ, P4, !PT ;  /* 0x000000870f0f7210 */ /* 0x000fca00027fe4ff */
[----:B------:R1:W-:Y:S01]  /*588e0*/  STL [R1+0x700], R15 ;  /* 0x0007000f01007387 */ /* 0x0003e20000100800 */
[----:B------:R-:W-:-:S03]  /*588f0*/  IMAD.X R13, R13, 0x1, R135, P5 ;  /* 0x000000010d0d7824 */ /* 0x000fc600028e0687 */
[----:B------:R-:W-:Y:S04]  /*58900*/  STL [R1+0x744], R12 ;  /* 0x0007440c01007387 */ /* 0x000fe80000100800 */
[----:B------:R-:W2:Y:S04]  /*58910*/  LDL.LU R18, [R1+0x884] ;  /* 0x0008840001127983 */ /* 0x000ea80000300800 */
[----:B------:R1:W-:Y:S04]  /*58920*/  STL [R1+0x740], R13 ;  /* 0x0007400d01007387 */ /* 0x0003e80000100800 */
[----:B-----5:R-:W5:Y:S04]  /*58930*/  LDL.LU R16, [R1+0x8c4] ;  /* 0x0008c40001107983 */ /* 0x020f680000300800 */
[----:B------:R-:W5:Y:S01]  /*58940*/  LDL.LU R19, [R1+0x880] ;  /* 0x0008800001137983 */ /* 0x000f620000300800 */
[----:B-1----:R-:W-:Y:S01]  /*58950*/  IMAD.MOV.U32 R4, RZ, RZ, R14 ;  /* 0x000000ffff047224 */ /* 0x002fe200078e000e */
[----:B------:R-:W-:-:S02]  /*58960*/  MOV R5, R15 ;  /* 0x0000000f00057202 */ /* 0x000fc40000000f00 */
[----:B------:R-:W5:Y:S04]  /*58970*/  LDL.LU R17, [R1+0x8c0] ;  /* 0x0008c00001117983 */ /* 0x000f680000300800 */
[----:B------:R-:W5:Y:S04]  /*58980*/  LDL.LU R15, [R1+0x900] ;  /* 0x00090000010f7983 */ /* 0x000f680000300800 */
[----:B------:R-:W5:Y:S04]  /*58990*/  LDL.LU R14, [R1+0x904] ;  /* 0x00090400010e7983 */ /* 0x000f680000300800 */
[----:B------:R1:W-:Y:S02]  /*589a0*/  LDGSTS.E [R6+0x5380], desc[UR22][R4.64], P2 ;  /* 0x0538000004067fae */ /* 0x0003e400091a1016 */
[----:B-1----:R-:W-:-:S02]  /*589b0*/  IMAD.MOV.U32 R4, RZ, RZ, R12 ;  /* 0x000000ffff047224 */ /* 0x002fc400078e000c */
[----:B------:R-:W-:Y:S02]  /*589c0*/  IMAD.MOV.U32 R5, RZ, RZ, R13 ;  /* 0x000000ffff057224 */ /* 0x000fe400078e000d */
[----:B------:R-:W5:Y:S04]  /*589d0*/  LDL.LU R13, [R1+0x940] ;  /* 0x00094000010d7983 */ /* 0x000f680000300800 */
[----:B------:R-:W5:Y:S04]  /*589e0*/  LDL.LU R12, [R1+0x944] ;  /* 0x00094400010c7983 */ /* 0x000f680000300800 */
[----:B------:R1:W-:Y:S01]  /*589f0*/  LDGSTS.E [R6+0x5780], desc[UR22][R4.64], P2 ;  /* 0x0578000004067fae */ /* 0x0003e200091a1016 */
[----:B---3--:R-:W-:-:S04]  /*58a00*/  IADD3 R8, P4, PT, R8, R134, RZ ;  /* 0x0000008608087210 */ /* 0x008fc80007f9e0ff */
[----:B------:R-:W-:Y:S02]  /*58a10*/  IADD3.X R10, PT, PT, R10, R135, RZ, P4, !PT ;  /* 0x000000870a0a7210 */ /* 0x000fe400027fe4ff */
[----:B----4-:R-:W-:Y:S01]  /*58a20*/  IADD3 R9, P5, PT, R9, R134, RZ ;  /* 0x0000008609097210 */ /* 0x010fe20007fbe0ff */
[----:B------:R-:W-:Y:S01]  /*58a30*/  STL [R1+0x784], R8 ;  /* 0x0007840801007387 */ /* 0x000fe20000100800 */
[----:B-1----:R-:W-:Y:S01]  /*58a40*/  IMAD.MOV.U32 R4, RZ, RZ, R8 ;  /* 0x000000ffff047224 */ /* 0x002fe200078e0008 */
[----:B------:R-:W-:Y:S02]  /*58a50*/  MOV R5, R10 ;  /* 0x0000000a00057202 */ /* 0x000fe40000000f00 */
[----:B------:R-:W-:Y:S01]  /*58a60*/  IMAD.X R11, R11, 0x1, R135, P5 ;  /* 0x000000010b0b7824 */ /* 0x000fe200028e0687 */
[----:B------:R1:W-:Y:S04]  /*58a70*/  STL [R1+0x780], R10 ;  /* 0x0007800a01007387 */ /* 0x0003e80000100800 */
[----:B------:R-:W-:Y:S04]  /*58a80*/  STL [R1+0x7c4], R9 ;  /* 0x0007c40901007387 */ /* 0x000fe80000100800 */
[----:B------:R3:W-:Y:S04]  /*58a90*/  LDGSTS.E [R6+0x5b80], desc[UR22][R4.64], P2 ;  /* 0x05b8000004067fae */ /* 0x0007e800091a1016 */
[----:B-1----:R-:W4:Y:S04]  /*58aa0*/  LDL.LU R10, [R1+0x984] ;  /* 0x00098400010a7983 */ /* 0x002f280000300800 */
[----:B------:R1:W-:Y:S04]  /*58ab0*/  STL [R1+0x7c0], R11 ;  /* 0x0007c00b01007387 */ /* 0x0003e80000100800 */
[----:B------:R-:W4:Y:S01]  /*58ac0*/  LDL.LU R8, [R1+0x9c4] ;  /* 0x0009c40001087983 */ /* 0x000f220000300800 */
[----:B---3--:R-:W-:-:S03]  /*58ad0*/  IMAD.MOV.U32 R5, RZ, RZ, R11 ;  /* 0x000000ffff057224 */ /* 0x008fc600078e000b */
[----:B-1----:R-:W3:Y:S01]  /*58ae0*/  LDL.LU R11, [R1+0x980] ;  /* 0x00098000010b7983 */ /* 0x002ee20000300800 */
[----:B------:R-:W-:-:S03]  /*58af0*/  IMAD.MOV.U32 R4, RZ, RZ, R9 ;  /* 0x000000ffff047224 */ /* 0x000fc600078e0009 */
[----:B------:R-:W3:Y:S04]  /*58b00*/  LDL.LU R9, [R1+0x9c0] ;  /* 0x0009c00001097983 */ /* 0x000ee80000300800 */
[----:B------:R1:W-:Y:S01]  /*58b10*/  LDGSTS.E [R6+0x5f80], desc[UR22][R4.64], P2 ;  /* 0x05f8000004067fae */ /* 0x0003e200091a1016 */
[----:B--2---:R-:W-:-:S04]  /*58b20*/  IADD3 R7, P4, PT, R7, R134, RZ ;  /* 0x0000008607077210 */ /* 0x004fc80007f9e0ff */
[----:B------:R-:W-:Y:S01]  /*58b30*/  IADD3.X R22, PT, PT, R22, R135, RZ, P4, !PT ;  /* 0x0000008716167210 */ /* 0x000fe200027fe4ff */
[----:B------:R2:W-:Y:S01]  /*58b40*/  STL [R1+0x804], R7 ;  /* 0x0008040701007387 */ /* 0x0005e20000100800 */
[----:B------:R-:W-:-:S03]  /*58b50*/  IADD3 R20, P5, PT, R20, R134, RZ ;  /* 0x0000008614147210 */ /* 0x000fc60007fbe0ff */
[----:B------:R2:W-:Y:S01]  /*58b60*/  STL [R1+0x800], R22 ;  /* 0x0008001601007387 */ /* 0x0005e20000100800 */
[----:B-1----:R-:W-:-:S03]  /*58b70*/  IMAD.MOV.U32 R4, RZ, RZ, R7 ;  /* 0x000000ffff047224 */ /* 0x002fc600078e0007 */
[----:B------:R1:W-:Y:S04]  /*58b80*/  STL [R1+0x844], R20 ;  /* 0x0008441401007387 */ /* 0x0003e80000100800 */
[----:B--2---:R-:W2:Y:S01]  /*58b90*/  LDL R7, [R1+0xa34] ;  /* 0x000a340001077983 */ /* 0x004ea20000100800 */
[----:B------:R-:W-:Y:S01]  /*58ba0*/  MOV R5, R22 ;  /* 0x0000001600057202 */ /* 0x000fe20000000f00 */
[----:B------:R-:W-:-:S04]  /*58bb0*/  IMAD.X R21, R21, 0x1, R135, P5 ;  /* 0x0000000115157824 */ /* 0x000fc800028e0687 */
[----:B------:R1:W-:Y:S02]  /*58bc0*/  LDGSTS.E [R6+0x6380], desc[UR22][R4.64], P2 ;  /* 0x0638000004067fae */ /* 0x0003e400091a1016 */
[----:B-1----:R-:W-:Y:S02]  /*58bd0*/  IMAD.MOV.U32 R4, RZ, RZ, R20 ;  /* 0x000000ffff047224 */ /* 0x002fe400078e0014 */
[----:B------:R-:W-:-:S05]  /*58be0*/  IMAD.MOV.U32 R5, RZ, RZ, R21 ;  /* 0x000000ffff057224 */ /* 0x000fca00078e0015 */
[----:B------:R1:W-:Y:S01]  /*58bf0*/  LDGSTS.E [R6+0x6780], desc[UR22][R4.64], P2 ;  /* 0x0678000004067fae */ /* 0x0003e200091a1016 */
[----:B------:R-:W-:-:S05]  /*58c00*/  IADD3 R18, P4, PT, R18, R134, RZ ;  /* 0x0000008612127210 */ /* 0x000fca0007f9e0ff */
[----:B-1----:R-:W-:Y:S01]  /*58c10*/  IMAD.MOV.U32 R4, RZ, RZ, R18 ;  /* 0x000000ffff047224 */ /* 0x002fe200078e0012 */
[----:B-----5:R-:W-:Y:S02]  /*58c20*/  IADD3 R16, P5, PT, R16, R134, RZ ;  /* 0x0000008610107210 */ /* 0x020fe40007fbe0ff */
[----:B------:R-:W-:-:S04]  /*58c30*/  IADD3.X R19, PT, PT, R19, R135, RZ, P4, !PT ;  /* 0x0000008713137210 */ /* 0x000fc800027fe4ff */
[----:B------:R-:W-:Y:S01]  /*58c40*/  MOV R5, R19 ;  /* 0x0000001300057202 */ /* 0x000fe20000000f00 */
[----:B------:R-:W-:-:S04]  /*58c50*/  IMAD.X R17, R17, 0x1, R135, P5 ;  /* 0x0000000111117824 */ /* 0x000fc800028e0687 */
[----:B------:R1:W-:Y:S01]  /*58c60*/  LDGSTS.E [R6+0x6b80], desc[UR22][R4.64], P2 ;  /* 0x06b8000004067fae */ /* 0x0003e200091a1016 */
[----:B------:R-:W-:-:S04]  /*58c70*/  IADD3 R14, P4, PT, R14, R134, RZ ;  /* 0x000000860e0e7210 */ /* 0x000fc80007f9e0ff */
[----:B------:R-:W-:Y:S01]  /*58c80*/  IADD3.X R15, PT, PT, R15, R135, RZ, P4, !PT ;  /* 0x000000870f0f7210 */ /* 0x000fe200027fe4ff */
[----:B-1----:R-:W-:Y:S02]  /*58c90*/  IMAD.MOV.U32 R4, RZ, RZ, R16 ;  /* 0x000000ffff047224 */ /* 0x002fe400078e0010 */
[----:B------:R-:W-:-:S05]  /*58ca0*/  IMAD.MOV.U32 R5, RZ, RZ, R17 ;  /* 0x000000ffff057224 */ /* 0x000fca00078e0011 */
[----:B------:R1:W-:Y:S01]  /*58cb0*/  LDGSTS.E [R6+0x6f80], desc[UR22][R4.64], P2 ;  /* 0x06f8000004067fae */ /* 0x0003e200091a1016 */
[----:B------:R-:W-:Y:S01]  /*58cc0*/  IADD3 R12, P5, PT, R12, R134, RZ ;  /* 0x000000860c0c7210 */ /* 0x000fe20007fbe0ff */
[----:B-1----:R-:W-:Y:S01]  /*58cd0*/  IMAD.MOV.U32 R4, RZ, RZ, R14 ;  /* 0x000000ffff047224 */ /* 0x002fe200078e000e */
[----:B------:R-:W-:-:S03]  /*58ce0*/  MOV R5, R15 ;  /* 0x0000000f00057202 */ /* 0x000fc60000000f00 */
[----:B------:R-:W-:Y:S01]  /*58cf0*/  IMAD.X R13, R13, 0x1, R135, P5 ;  /* 0x000000010d0d7824 */ /* 0x000fe200028e0687 */
[----:B------:R1:W-:Y:S04]  /*58d00*/  STL [R1+0x840], R21 ;  /* 0x0008401501007387 */ /* 0x0003e80000100800 */
[----:B------:R5:W-:Y:S04]  /*58d10*/  LDGSTS.E [R6+0x7380], desc[UR22][R4.64], P2 ;  /* 0x0738000004067fae */ /* 0x000be800091a1016 */
[----:B------:R1:W-:Y:S04]  /*58d20*/  STL [R1+0x884], R18 ;  /* 0x0008841201007387 */ /* 0x0003e80000100800 */
[----:B------:R1:W-:Y:S01]  /*58d30*/  STL [R1+0x880], R19 ;  /* 0x0008801301007387 */ /* 0x0003e20000100800 */
[----:B-----5:R-:W-:-:S02]  /*58d40*/  IMAD.MOV.U32 R4, RZ, RZ, R12 ;  /* 0x000000ffff047224 */ /* 0x020fc400078e000c */
[----:B------:R-:W-:Y:S01]  /*58d50*/  IMAD.MOV.U32 R5, RZ, RZ, R13 ;  /* 0x000000ffff057224 */ /* 0x000fe200078e000d */
[----:B------:R1:W-:Y:S04]  /*58d60*/  STL [R1+0x8c4], R16 ;  /* 0x0008c41001007387 */ /* 0x0003e80000100800 */
[----:B------:R1:W-:Y:S04]  /*58d70*/  STL [R1+0x8c0], R17 ;  /* 0x0008c01101007387 */ /* 0x0003e80000100800 */
[----:B------:R5:W-:Y:S04]  /*58d80*/  LDGSTS.E [R6+0x7780], desc[UR22][R4.64], P2 ;  /* 0x0778000004067fae */ /* 0x000be800091a1016 */
[----:B------:R1:W-:Y:S04]  /*58d90*/  STL [R1+0x904], R14 ;  /* 0x0009040e01007387 */ /* 0x0003e80000100800 */
[----:B------:R1:W-:Y:S04]  /*58da0*/  STL [R1+0x900], R15 ;  /* 0x0009000f01007387 */ /* 0x0003e80000100800 */
[----:B------:R1:W-:Y:S04]  /*58db0*/  STL [R1+0x944], R12 ;  /* 0x0009440c01007387 */ /* 0x0003e80000100800 */
[----:B------:R1:W-:Y:S01]  /*58dc0*/  STL [R1+0x940], R13 ;  /* 0x0009400d01007387 */ /* 0x0003e20000100800 */
[----:B------:R-:W-:-:S04]  /*58dd0*/  UIADD3 UR13, UPT, UPT, UR13, 0x1, URZ ;  /* 0x000000010d0d7890 */ /* 0x000fc8000fffe0ff */
[----:B------:R-:W-:-:S04]  /*58de0*/  UISETP.GT.AND UP1, UPT, UR13, 0x1, UPT ;  /* 0x000000010d00788c */ /* 0x000fc8000bf24270 */
[----:B------:R-:W-:Y:S02]  /*58df0*/  USEL UR5, URZ, 0x1, !UP1 ;  /* 0x00000001ff057887 */ /* 0x000fe4000c800000 */
[----:B------:R-:W-:Y:S02]  /*58e00*/  USEL UR13, UR13, URZ, !UP1 ;  /* 0x000000ff0d0d7287 */ /* 0x000fe4000c800000 */
[----:B------:R-:W-:Y:S01]  /*58e10*/  ULOP3.LUT UR5, UR6, UR5, URZ, 0x3c, !UPT ;  /* 0x0000000506057292 */ /* 0x000fe2000f8e3cff */
[----:B----4-:R-:W-:-:S05]  /*58e20*/  IADD3 R10, P4, PT, R10, R134, RZ ;  /* 0x000000860a0a7210 */ /* 0x010fca0007f9e0ff */
[----:B-----5:R-:W-:Y:S01]  /*58e30*/  IMAD.MOV.U32 R4, RZ, RZ, R10 ;  /* 0x000000ffff047224 */ /* 0x020fe200078e000a */
[----:B------:R-:W-:Y:S02]  /*58e40*/  IADD3 R8, P5, PT, R8, R134, RZ ;  /* 0x0000008608087210 */ /* 0x000fe40007fbe0ff */
[----:B---3--:R-:W-:-:S04]  /*58e50*/  IADD3.X R11, PT, PT, R11, R135, RZ, P4, !PT ;  /* 0x000000870b0b7210 */ /* 0x008fc800027fe4ff */
[----:B------:R-:W-:Y:S01]  /*58e60*/  MOV R5, R11 ;  /* 0x0000000b00057202 */ /* 0x000fe20000000f00 */
[----:B------:R-:W-:Y:S01]  /*58e70*/  IMAD.X R9, R9, 0x1, R135, P5 ;  /* 0x0000000109097824 */ /* 0x000fe200028e0687 */
[----:B------:R1:W-:Y:S04]  /*58e80*/  STL [R1+0x984], R10 ;  /* 0x0009840a01007387 */ /* 0x0003e80000100800 */
[----:B------:R1:W-:Y:S04]  /*58e90*/  STL [R1+0x980], R11 ;  /* 0x0009800b01007387 */ /* 0x0003e80000100800 */
[----:B------:R3:W-:Y:S04]  /*58ea0*/  LDGSTS.E [R6+0x7b80], desc[UR22][R4.64], P2 ;  /* 0x07b8000004067fae */ /* 0x0007e800091a1016 */
[----:B------:R1:W-:Y:S04]  /*58eb0*/  STL [R1+0x9c4], R8 ;  /* 0x0009c40801007387 */ /* 0x0003e80000100800 */
[----:B------:R1:W-:Y:S01]  /*58ec0*/  STL [R1+0x9c0], R9 ;  /* 0x0009c00901007387 */ /* 0x0003e20000100800 */
[----:B---3--:R-:W-:-:S02]  /*58ed0*/  IMAD.MOV.U32 R4, RZ, RZ, R8 ;  /* 0x000000ffff047224 */ /* 0x008fc400078e0008 */
[----:B------:R-:W-:-:S05]  /*58ee0*/  IMAD.MOV.U32 R5, RZ, RZ, R9 ;  /* 0x000000ffff057224 */ /* 0x000fca00078e0009 */
[----:B------:R3:W-:Y:S04]  /*58ef0*/  LDGSTS.E [R6+0x7f80], desc[UR22][R4.64], P2 ;  /* 0x07f8000004067fae */ /* 0x0007e800091a1016 */
[----:B------:R-:W0:Y:S01]  /*58f00*/  LDGDEPBAR ;  /* 0x00000000000079af */ /* 0x000e220000000000 */
[C---:B--2---:R-:W-:Y:S02]  /*58f10*/  ISETP.NE.U32.AND P2, PT, R251.reuse, R7, PT ;  /* 0x00000007fb00720c */ /* 0x044fe40003f45070 */
[----:B------:R-:W-:Y:S01]  /*58f20*/  IADD3 R251, PT, PT, R251, 0x1, RZ ;  /* 0x00000001fbfb7810 */ /* 0x000fe20007ffe0ff */
[----:B---3--:R-:W-:-:S10]  /*58f30*/  IMAD.U32 R4, RZ, RZ, UR6 ;  /* 0x00000006ff047e24 */ /* 0x008fd4000f8e00ff */
[----:B-1----:R-:W-:Y:S05]  /*58f40*/  @P2 BRA `(.L_x_11) ;  /* 0xffffff00009c2947 */ /* 0x002fea000383ffff */
.L_x_8:
[----:B------:R-:W2:Y:S01]  /*58f50*/  LDL.LU R10, [R1+0xe48] ;  /* 0x000e4800010a7983 */ /* 0x000ea20000300800 */
[----:B------:R-:W1:Y:S03]  /*58f60*/  LDCU UR5, c[0x0][0x3b8] ;  /* 0x00007700ff0577ac */ /* 0x000e660008000800 */
[----:B------:R-:W3:Y:S01]  /*58f70*/  LDL.LU R5, [R1+0xe4c] ;  /* 0x000e4c0001057983 */ /* 0x000ee20000300800 */
[----:B------:R-:W4:Y:S01]  /*58f80*/  LDCU UR7, c[0x0][0x3b4] ;  /* 0x00007680ff0777ac */ /* 0x000f220008000800 */
[----:B------:R-:W2:Y:S01]  /*58f90*/  LDCU.128 UR12, c[0x0][0x390] ;  /* 0x00007200ff0c77ac */ /* 0x000ea20008000c00 */
[----:B------:R-:W3:Y:S01]  /*58fa0*/  LDCU UR20, c[0x0][0x39c] ;  /* 0x00007380ff1477ac */ /* 0x000ee20008000800 */
[----:B------:R-:W2:Y:S01]  /*58fb0*/  LDCU UR8, c[0x0][0x39c] ;  /* 0x00007380ff0877ac */ /* 0x000ea20008000800 */
[----:B-1----:R-:W-:Y:S01]  /*58fc0*/  IMAD R7, R3, UR5, RZ ;  /* 0x0000000503077c24 */ /* 0x002fe2000f8e02ff */
[----:B------:R-:W1:Y:S03]  /*58fd0*/  LDCU UR16, c[0x0][0x39c] ;  /* 0x00007380ff1077ac */ /* 0x000e660008000800 */
[----:B------:R-:W-:Y:S01]  /*58fe0*/  VIADD R9, R7, UR5 ;  /* 0x0000000507097c36 */ /* 0x000fe20008000000 */
[----:B------:R-:W1:Y:S04]  /*58ff0*/  LDCU UR17, c[0x0][0x39c] ;  /* 0x00007380ff1177ac */ /* 0x000e680008000800 */
[----:B------:R-:W-:Y:S01]  /*59000*/  IADD3 R12, PT, PT, R9, UR5, RZ ;  /* 0x00000005090c7c10 */ /* 0x000fe2000fffe0ff */
[----:B------:R-:W1:Y:S04]  /*59010*/  LDCU UR18, c[0x0][0x39c] ;  /* 0x00007380ff1277ac */ /* 0x000e680008000800 */
[----:B------:R-:W-:Y:S01]  /*59020*/  VIADD R4, R12, UR5 ;  /* 0x000000050c047c36 */ /* 0x000fe20008000000 */
[----:B------:R-:W1:Y:S03]  /*59030*/  LDCU UR19, c[0x0][0x39c] ;  /* 0x00007380ff1377ac */ /* 0x000e660008000800 */
[----:B------:R-:W-:-:S05]  /*59040*/  VIADD R16, R4, UR5 ;  /* 0x0000000504107c36 */ /* 0x000fca0008000000 */
[----:B------:R-:W-:-:S05]  /*59050*/  IADD3 R11, PT, PT, R16, UR5, RZ ;  /* 0x00000005100b7c10 */ /* 0x000fca000fffe0ff */
[----:B------:R-:W-:-:S04]  /*59060*/  VIADD R15, R11, UR5 ;  /* 0x000000050b0f7c36 */ /* 0x000fc80008000000 */
[----:B------:R-:W-:-:S05]  /*59070*/  VIADD R8, R15, UR5 ;  /* 0x000000050f087c36 */ /* 0x000fca0008000000 */
[----:B------:R-:W-:Y:S02]  /*59080*/  IADD3 R6, PT, PT, R8, UR5, RZ ;  /* 0x0000000508067c10 */ /* 0x000fe4000fffe0ff */
[C---:B--2---:R-:W-:Y:S01]  /*59090*/  ISETP.GE.AND P1, PT, R10.reuse, UR14, PT ;  /* 0x0000000e0a007c0c */ /* 0x044fe2000bf26270 */
[----:B----4-:R-:W-:Y:S02]  /*590a0*/  IMAD R0, R10, UR7, RZ ;  /* 0x000000070a007c24 */ /* 0x010fe4000f8e02ff */
[----:B------:R-:W-:Y:S01]  /*590b0*/  VIADD R10, R6, UR5 ;  /* 0x00000005060a7c36 */ /* 0x000fe20008000000 */
[----:B---3--:R-:W-:Y:S02]  /*590c0*/  ISETP.LT.AND P5, PT, R5, UR20, !P1 ;  /* 0x0000001405007c0c */ /* 0x008fe4000cfa1270 */
[----:B------:R-:W-:Y:S01]  /*590d0*/  LEA R2, P4, R0, UR12, 0x2 ;  /* 0x0000000c00027c11 */ /* 0x000fe2000f8810ff */
[----:B------:R-:W-:Y:S01]  /*590e0*/  VIADD R14, R10, UR5 ;  /* 0x000000050a0e7c36 */ /* 0x000fe20008000000 */
[----:B------:R-:W-:-:S02]  /*590f0*/  ISETP.LT.AND P2, PT, R3, UR15, !P1 ;  /* 0x0000000f03007c0c */ /* 0x000fc4000cf41270 */
[----:B------:R-:W-:Y:S02]  /*59100*/  LEA.HI.X.SX32 R0, R0, UR13, 0x2, P4 ;  /* 0x0000000d00007c11 */ /* 0x000fe4000a0f16ff */
[----:B------:R-:W-:Y:S02]  /*59110*/  IADD3 R5, PT, PT, R14, UR5, RZ ;  /* 0x000000050e057c10 */ /* 0x000fe4000fffe0ff */
[----:B------:R-:W-:Y:S01]  /*59120*/  P2R R252, PR, RZ, 0x20 ;  /* 0x00000020fffc7803 */ /* 0x000fe20000000000 */
[----:B-1----:R-:W-:Y:S06]  /*59130*/  @!P3 BRA `(.L_x_12) ;  /* 0x000000000010b947 */ /* 0x002fec0003800000 */
[----:B------:R-:W-:-:S06]  /*59140*/  USHF.L.U32 UR6, UR6, 0x1f, URZ ;  /* 0x0000001f06067899 */ /* 0x000fcc00080006ff */
[----:B------:R-:W-:-:S04]  /*59150*/  IMAD.U32 R3, RZ, RZ, UR6 ;  /* 0x00000006ff037e24 */ /* 0x000fc8000f8e00ff */
[----:B------:R-:W1:Y:S02]  /*59160*/  SYNCS.PHASECHK.TRANS64.TRYWAIT P3, [UR4], R3 ;  /* 0x00000003ff0075a7 */ /* 0x000e640008061104 */
[----:B-1----:R-:W-:Y:S05]  /*59170*/  @!P3 BRA `(.L_x_13) ;  /* 0x0000007c0058b947 */ /* 0x002fea0003800000 */
.L_x_12:
[----:B------:R-:W-:-:S04]  /*59180*/  DEPBAR.LE SB0, 0x0 ;  /* 0x000080000000791a */ /* 0x000fc80000000000 */
[----:B------:R-:W-:Y:S01]  /*59190*/  BAR.SYNC.DEFER_BLOCKING 0x0 ;  /* 0x0000000000007b1d */ /* 0x000fe20000010000 */
[-C--:B------:R-:W-:Y:S01]  /*591a0*/  LEA R210, P3, R7, R2.reuse, 0x2 ;  /* 0x0000000207d27211 */ /* 0x080fe200078610ff */
[----:B------:R-:W-:Y:S01]  /*591b0*/  VIADD R13, R5, UR5 ;  /* 0x00000005050d7c36 */ /* 0x000fe20008000000 */
[----:B------:R-:W-:Y:S02]  /*591c0*/  LEA R208, P4, R9, R2, 0x2 ;  /* 0x0000000209d07211 */ /* 0x000fe400078810ff */
[----:B------:R-:W-:Y:S01]  /*591d0*/  LEA.HI.X.SX32 R211, R7, R0, 0x2, P3 ;  /* 0x0000000007d37211 */ /* 0x000fe200018f16ff */
[----:B------:R-:W1:Y:S01]  /*591e0*/  LDCU UR4, c[0x0][0x39c] ;  /* 0x00007380ff0477ac */ /* 0x000e620008000800 */
[----:B------:R-:W-:Y:S02]  /*591f0*/  LEA R206, P3, R12, R2, 0x2 ;  /* 0x000000020cce7211 */ /* 0x000fe400078610ff */
[----:B------:R-:W-:Y:S01]  /*59200*/  LEA.HI.X.SX32 R209, R9, R0, 0x2, P4 ;  /* 0x0000000009d17211 */ /* 0x000fe200020f16ff */
[----:B------:R-:W2:Y:S01]  /*59210*/  LDCU UR6, c[0x0][0x39c] ;  /* 0x00007380ff0677ac */ /* 0x000ea20008000800 */
[----:B------:R-:W-:-:S02]  /*59220*/  LEA R202, P4, R16, R2, 0x2 ;  /* 0x0000000210ca7211 */ /* 0x000fc400078810ff */
[----:B------:R-:W-:Y:S01]  /*59230*/  LEA.HI.X.SX32 R207, R12, R0, 0x2, P3 ;  /* 0x000000000ccf7211 */ /* 0x000fe200018f16ff */
[----:B------:R-:W3:Y:S01]  /*59240*/  LDCU UR7, c[0x0][0x39c] ;  /* 0x00007380ff0777ac */ /* 0x000ee20008000800 */
[----:B------:R-:W-:Y:S02]  /*59250*/  LEA R204, P3, R4, R2, 0x2 ;  /* 0x0000000204cc7211 */ /* 0x000fe400078610ff */
[----:B------:R-:W-:Y:S02]  /*59260*/  LEA.HI.X.SX32 R203, R16, R0, 0x2, P4 ;  /* 0x0000000010cb7211 */ /* 0x000fe400020f16ff */
[----:B------:R-:W-:Y:S02]  /*59270*/  LEA R198, P4, R15, R2, 0x2 ;  /* 0x000000020fc67211 */ /* 0x000fe400078810ff */
[----:B------:R-:W-:Y:S02]  /*59280*/  LEA.HI.X.SX32 R205, R4, R0, 0x2, P3 ;  /* 0x0000000004cd7211 */ /* 0x000fe400018f16ff */
[----:B------:R-:W-:Y:S01]  /*59290*/  LEA R200, P3, R11, R2, 0x2 ;  /* 0x000000020bc87211 */ /* 0x000fe200078610ff */
[----:B------:R-:W4:Y:S02]  /*592a0*/  @!P0 SYNCS.CCTL.IV [UR9+0x110000] ;  /* 0x11000000ff0089b1 */ /* 0x000f240008000009 */
[----:B----4-:R-:W-:Y:S01]  /*592b0*/  BAR.SYNC.DEFER_BLOCKING 0x0 ;  /* 0x0000000000007b1d */ /* 0x010fe20000010000 */
[----:B------:R-:W-:-:S02]  /*592c0*/  IADD3 R7, PT, PT, R13, UR5, RZ ;  /* 0x000000050d077c10 */ /* 0x000fc4000fffe0ff */
[----:B------:R-:W-:Y:S02]  /*592d0*/  LEA.HI.X.SX32 R199, R15, R0, 0x2, P4 ;  /* 0x000000000fc77211 */ /* 0x000fe400020f16ff */
[----:B------:R-:W-:Y:S01]  /*592e0*/  LEA R212, P4, R6, R2, 0x2 ;  /* 0x0000000206d47211 */ /* 0x000fe200078810ff */
[----:B------:R-:W-:Y:S01]  /*592f0*/  VIADD R9, R7, UR5 ;  /* 0x0000000507097c36 */ /* 0x000fe20008000000 */
[----:B------:R-:W-:Y:S01]  /*59300*/  LEA.HI.X.SX32 R201, R11, R0, 0x2, P3 ;  /* 0x000000000bc97211 */ /* 0x000fe200018f16ff */
[----:B------:R-:W4:Y:S01]  /*59310*/  LDTM.x64 R20, tmem[UR11] ;  /* 0x0000000b001479ee */ /* 0x000f220008340000 */
[----:B------:R-:W-:Y:S01]  /*59320*/  LEA R196, P3, R8, R2, 0x2 ;  /* 0x0000000208c47211 */ /* 0x000fe200078610ff */
[----:B------:R-:W-:Y:S01]  /*59330*/  VIADD R12, R9, UR5 ;  /* 0x00000005090c7c36 */ /* 0x000fe20008000000 */
[----:B------:R-:W-:Y:S01]  /*59340*/  LEA.HI.X.SX32 R213, R6, R0, 0x2, P4 ;  /* 0x0000000006d57211 */ /* 0x000fe200020f16ff */
[----:B------:R-:W5:Y:S01]  /*59350*/  LDTM.x64 R132, tmem[UR11+0x40] ;  /* 0x0000400b008479ee */ /* 0x000f620008340000 */
[----:B------:R-:W-:-:S02]  /*59360*/  LEA R236, P4, R14, R2, 0x2 ;  /* 0x000000020eec7211 */ /* 0x000fc400078810ff */
[----:B------:R-:W-:Y:S02]  /*59370*/  LEA.HI.X.SX32 R197, R8, R0, 0x2, P3 ;  /* 0x0000000008c57211 */ /* 0x000fe400018f16ff */
[----:B------:R-:W-:Y:S02]  /*59380*/  LEA R230, P3, R10, R2, 0x2 ;  /* 0x000000020ae67211 */ /* 0x000fe400078610ff */
[----:B------:R-:W-:Y:S02]  /*59390*/  LEA.HI.X.SX32 R237, R14, R0, 0x2, P4 ;  /* 0x000000000eed7211 */ /* 0x000fe400020f16ff */
[----:B------:R-:W-:Y:S02]  /*593a0*/  LEA R224, P4, R13, R2, 0x2 ;  /* 0x000000020de07211 */ /* 0x000fe400078810ff */
[----:B------:R-:W-:Y:S01]  /*593b0*/  LEA.HI.X.SX32 R231, R10, R0, 0x2, P3 ;  /* 0x000000000ae77211 */ /* 0x000fe200018f16ff */
[----:B------:R-:W1:Y:S01]  /*593c0*/  @!P0 SYNCS.CCTL.IV [UR9+0x110008] ;  /* 0x11000800ff0089b1 */ /* 0x000e620008000009 */
[----:B------:R-:W-:Y:S01]  /*593d0*/  LEA R242, P3, R5, R2, 0x2 ;  /* 0x0000000205f27211 */ /* 0x000fe200078610ff */
[----:B------:R-:W1:Y:S01]  /*593e0*/  LDCU UR9, c[0x0][0x39c] ;  /* 0x00007380ff0977ac */ /* 0x000e620008000800 */
[----:B------:R-:W-:-:S02]  /*593f0*/  IADD3 R4, PT, PT, R12, UR5, RZ ;  /* 0x000000050c047c10 */ /* 0x000fc4000fffe0ff */
[----:B------:R-:W-:Y:S02]  /*59400*/  LEA.HI.X.SX32 R225, R13, R0, 0x2, P4 ;  /* 0x000000000de17211 */ /* 0x000fe400020f16ff */
[----:B------:R-:W-:Y:S01]  /*59410*/  LEA R16, P4, R9, R2, 0x2 ;  /* 0x0000000209107211 */ /* 0x000fe200078810ff */
[----:B----4-:R-:W-:Y:S01]  /*59420*/  STL.64 [R1+0x38], R34 ;  /* 0x0000382201007387 */ /* 0x010fe20000100a00 */
[----:B------:R-:W-:Y:S01]  /*59430*/  LEA.HI.X.SX32 R243, R5, R0, 0x2, P3 ;  /* 0x0000000005f37211 */ /* 0x000fe200018f16ff */
[----:B------:R-:W-:Y:S01]  /*59440*/  IMAD.MOV.U32 R239, RZ, RZ, R20 ;  /* 0x000000ffffef7224 */ /* 0x000fe200078e0014 */
[----:B------:R-:W-:Y:S01]  /*59450*/  IADD3 R3, PT, PT, R4, UR5, RZ ;  /* 0x0000000504037c10 */ /* 0x000fe2000fffe0ff */
[----:B------:R-:W-:Y:S01]  /*59460*/  STL.64 [R1+0x40], R36 ;  /* 0x0000402401007387 */ /* 0x000fe20000100a00 */
[----:B------:R-:W-:Y:S01]  /*59470*/  LEA R218, P3, R7, R2, 0x2 ;  /* 0x0000000207da7211 */ /* 0x000fe200078610ff */
[----:B------:R-:W-:Y:S01]  /*59480*/  IMAD.MOV.U32 R235, RZ, RZ, R21 ;  /* 0x000000ffffeb7224 */ /* 0x000fe200078e0015 */
[-C--:B------:R-:W-:Y:S01]  /*59490*/  LEA.HI.X.SX32 R17, R9, R0.reuse, 0x2, P4 ;  /* 0x0000000009117211 */ /* 0x080fe200020f16ff */
[----:B------:R-:W-:Y:S01]  /*594a0*/  STL.64 [R1+0x48], R38 ;  /* 0x0000482601007387 */ /* 0x000fe20000100a00 */
[----:B------:R-:W-:Y:S01]  /*594b0*/  LEA.HI.X.SX32 R219, R7, R0, 0x2, P3 ;  /* 0x0000000007db7211 */ /* 0x000fe200018f16ff */
[----:B------:R-:W-:Y:S01]  /*594c0*/  VIADD R11, R3, UR5 ;  /* 0x00000005030b7c36 */ /* 0x000fe20008000000 */
[C---:B------:R-:W-:Y:S01]  /*594d0*/  LEA R18, P3, R12.reuse, R2, 0x2 ;  /* 0x000000020c127211 */ /* 0x040fe200078610ff */
[----:B------:R-:W-:Y:S01]  /*594e0*/  STL.64 [R1+0x50], R40 ;  /* 0x0000502801007387 */ /* 0x000fe20000100a00 */
[----:B------:R-:W-:Y:S01]  /*594f0*/  MOV R233, R22 ;  /* 0x0000001600e97202 */ /* 0x000fe20000000f00 */
[----:B------:R-:W-:Y:S01]  /*59500*/  VIADD R8, R11, UR5 ;  /* 0x000000050b087c36 */ /* 0x000fe20008000000 */
[----:B------:R-:W-:Y:S01]  /*59510*/  LEA.HI.X.SX32 R19, R12, R0, 0x2, P3 ;  /* 0x000000000c137211 */ /* 0x000fe200018f16ff */
[----:B------:R-:W-:Y:S01]  /*59520*/  STL.64 [R1+0x58], R42 ;  /* 0x0000582a01007387 */ /* 0x000fe20000100a00 */
[C---:B------:R-:W-:Y:S01]  /*59530*/  LEA R14, P3, R3.reuse, R2, 0x2 ;  /* 0x00000002030e7211 */ /* 0x040fe200078610ff */
[----:B------:R-:W-:Y:S01]  /*59540*/  IMAD.MOV.U32 R229, RZ, RZ, R23 ;  /* 0x000000ffffe57224 */ /* 0x000fe200078e0017 */
[----:B------:R-:W-:Y:S01]  /*59550*/  IADD3 R6, PT, PT, R8, UR5, RZ ;  /* 0x0000000508067c10 */ /* 0x000fe2000fffe0ff */
[----:B------:R-:W-:Y:S01]  /*59560*/  STL.64 [R1+0x60], R44 ;  /* 0x0000602c01007387 */ /* 0x000fe20000100a00 */
[----:B------:R-:W-:Y:S01]  /*59570*/  LEA.HI.X.SX32 R15, R3, R0, 0x2, P3 ;  /* 0x00000000030f7211 */ /* 0x000fe200018f16ff */
[----:B------:R-:W-:Y:S01]  /*59580*/  IMAD.MOV.U32 R227, RZ, RZ, R24 ;  /* 0x000000ffffe37224 */ /* 0x000fe200078e0018 */
[----:B------:R-:W-:Y:S01]  /*59590*/  MOV R226, R25 ;  /* 0x0000001900e27202 */ /* 0x000fe20000000f00 */
[----:B------:R-:W-:Y:S01]  /*595a0*/  STL.64 [R1+0x68], R46 ;  /* 0x0000682e01007387 */ /* 0x000fe20000100a00 */
[----:B------:R-:W-:Y:S01]  /*595b0*/  VIADD R10, R6, UR5 ;  /* 0x00000005060a7c36 */ /* 0x000fe20008000000 */
[----:B------:R-:W-:Y:S01]  /*595c0*/  MOV R221, R32 ;  /* 0x0000002000dd7202 */ /* 0x000fe20000000f00 */
[----:B------:R-:W-:Y:S01]  /*595d0*/  IMAD.MOV.U32 R223, RZ, RZ, R26 ;  /* 0x000000ffffdf7224 */ /* 0x000fe200078e001a */
[----:B------:R-:W-:Y:S01]  /*595e0*/  STL.64 [R1+0x70], R48 ;  /* 0x0000703001007387 */ /* 0x000fe20000100a00 */
[----:B------:R-:W-:Y:S01]  /*595f0*/  VIADD R5, R10, UR5 ;  /* 0x000000050a057c36 */ /* 0x000fe20008000000 */
[----:B------:R-:W-:Y:S01]  /*59600*/  MOV R216, R33 ;  /* 0x0000002100d87202 */ /* 0x000fe20000000f00 */
[----:B------:R-:W-:Y:S01]  /*59610*/  IMAD.MOV.U32 R222, RZ, RZ, R29 ;  /* 0x000000ffffde7224 */ /* 0x000fe200078e001d */
[----:B------:R-:W-:Y:S01]  /*59620*/  STL.64 [R1+0x78], R50 ;  /* 0x0000783201007387 */ /* 0x000fe20000100a00 */
[----:B------:R-:W-:Y:S01]  /*59630*/  IMAD.MOV.U32 R220, RZ, RZ, R27 ;  /* 0x000000ffffdc7224 */ /* 0x000fe200078e001b */
[----:B------:R-:W-:Y:S01]  /*59640*/  IADD3 R7, PT, PT, R5, UR5, RZ ;  /* 0x0000000505077c10 */ /* 0x000fe2000fffe0ff */
[----:B------:R-:W-:Y:S01]  /*59650*/  IMAD.MOV.U32 R217, RZ, RZ, R30 ;  /* 0x000000ffffd97224 */ /* 0x000fe200078e001e */
[----:B------:R-:W-:Y:S01]  /*59660*/  STL.64 [R1+0x80], R52 ;  /* 0x0000803401007387 */ /* 0x000fe20000100a00 */
[----:B------:R-:W-:-:S02]  /*59670*/  IMAD.MOV.U32 R215, RZ, RZ, R28 ;  /* 0x000000ffffd77224 */ /* 0x000fc400078e001c */
[----:B------:R-:W-:Y:S01]  /*59680*/  VIADD R9, R7, UR5 ;  /* 0x0000000507097c36 */ /* 0x000fe20008000000 */
[----:B------:R-:W-:Y:S01]  /*59690*/  STL.64 [R1+0x88], R54 ;  /* 0x0000883601007387 */ /* 0x000fe20000100a00 */
[----:B------:R-:W-:-:S03]  /*596a0*/  IMAD.MOV.U32 R214, RZ, RZ, R31 ;  /* 0x000000ffffd67224 */ /* 0x000fc600078e001f */
        /* <DEDUP_REMOVED lines=13> */
[----:B------:R4:W-:Y:S04]  /*59780*/  STL.64 [R1+0xf8], R82 ;  /* 0x0000f85201007387 */ /* 0x0009e80000100a00 */
[----:B------:R1:W-:Y:S04]  /*59790*/  STL.64 [R1+0x1d0], R16 ;  /* 0x0001d01001007387 */ /* 0x0003e80000100a00 */
[----:B------:R-:W-:Y:S01]  /*597a0*/  STL.64 [R1+0x1c8], R18 ;  /* 0x0001c81201007387 */ /* 0x000fe20000100a00 */
[----:B----4-:R-:W4:Y:S01]  /*597b0*/  LDTM.x64 R68, tmem[UR11+0x80] ;  /* 0x0000800b004479ee */ /* 0x010f220008340000 */
[----:B-1----:R-:W-:-:S04]  /*597c0*/  LEA R16, P4, R4, R2, 0x2 ;  /* 0x0000000204107211 */ /* 0x002fc800078810ff */
[----:B------:R-:W-:Y:S01]  /*597d0*/  LEA.HI.X.SX32 R17, R4, R0, 0x2, P4 ;  /* 0x0000000004117211 */ /* 0x000fe200020f16ff */
[----:B------:R-:W-:Y:S01]  /*597e0*/  VIADD R4, R9, UR5 ;  /* 0x0000000509047c36 */ /* 0x000fe20008000000 */
[----:B------:R-:W-:-:S03]  /*597f0*/  LEA R12, P4, R11, R2, 0x2 ;  /* 0x000000020b0c7211 */ /* 0x000fc600078810ff */
[----:B------:R-:W-:Y:S01]  /*59800*/  STL.64 [R1+0x1c0], R16 ;  /* 0x0001c01001007387 */ /* 0x000fe20000100a00 */
[----:B------:R-:W-:Y:S02]  /*59810*/  LEA.HI.X.SX32 R13, R11, R0, 0x2, P4 ;  /* 0x000000000b0d7211 */ /* 0x000fe400020f16ff */
[----:B------:R-:W-:Y:S01]  /*59820*/  IADD3 R3, PT, PT, R4, UR5, RZ ;  /* 0x0000000504037c10 */ /* 0x000fe2000fffe0ff */
[----:B------:R1:W-:Y:S04]  /*59830*/  STL.64 [R1+0x1b8], R14 ;  /* 0x0001b80e01007387 */ /* 0x0003e80000100a00 */
[----:B------:R2:W-:Y:S01]  /*59840*/  STL.64 [R1+0x1b0], R12 ;  /* 0x0001b00c01007387 */ /* 0x0005e20000100a00 */
[-C--:B-1----:R-:W-:Y:S02]  /*59850*/  LEA R14, P3, R8, R2.reuse, 0x2 ;  /* 0x00000002080e7211 */ /* 0x082fe400078610ff */
[----:B--2---:R-:W-:-:S02]  /*59860*/  LEA R12, P4, R6, R2, 0x2 ;  /* 0x00000002060c7211 */ /* 0x004fc400078810ff */
[-C--:B------:R-:W-:Y:S01]  /*59870*/  LEA.HI.X.SX32 R15, R8, R0.reuse, 0x2, P3 ;  /* 0x00000000080f7211 */ /* 0x080fe200018f16ff */
[----:B------:R-:W-:Y:S01]  /*59880*/  VIADD R8, R3, UR5 ;  /* 0x0000000503087c36 */ /* 0x000fe20008000000 */
[----:B------:R-:W-:-:S03]  /*59890*/  LEA.HI.X.SX32 R13, R6, R0, 0x2, P4 ;  /* 0x00000000060d7211 */ /* 0x000fc600020f16ff */
[----:B------:R1:W-:Y:S01]  /*598a0*/  STL.64 [R1+0x1a8], R14 ;  /* 0x0001a80e01007387 */ /* 0x0003e20000100a00 */
[----:B------:R-:W-:-:S03]  /*598b0*/  VIADD R6, R8, UR5 ;  /* 0x0000000508067c36 */ /* 0x000fc60008000000 */
[----:B------:R2:W-:Y:S01]  /*598c0*/  STL.64 [R1+0x1a0], R12 ;  /* 0x0001a00c01007387 */ /* 0x0005e20000100a00 */
[CC--:B-1----:R-:W-:Y:S02]  /*598d0*/  LEA R14, P3, R10.reuse, R2.reuse, 0x2 ;  /* 0x000000020a0e7211 */ /* 0x0c2fe400078610ff */
[C---:B--2---:R-:W-:Y:S02]  /*598e0*/  LEA R12, P4, R5.reuse, R2, 0x2 ;  /* 0x00000002050c7211 */ /* 0x044fe400078810ff */
[-C--:B------:R-:W-:Y:S02]  /*598f0*/  LEA.HI.X.SX32 R15, R10, R0.reuse, 0x2, P3 ;  /* 0x000000000a0f7211 */ /* 0x080fe400018f16ff */
[----:B------:R-:W-:Y:S02]  /*59900*/  LEA.HI.X.SX32 R13, R5, R0, 0x2, P4 ;  /* 0x00000000050d7211 */ /* 0x000fe400020f16ff */
[----:B------:R-:W-:Y:S01]  /*59910*/  IADD3 R5, PT, PT, R6, UR5, RZ ;  /* 0x0000000506057c10 */ /* 0x000fe2000fffe0ff */
[----:B------:R1:W-:Y:S04]  /*59920*/  STL.64 [R1+0x198], R14 ;  /* 0x0001980e01007387 */ /* 0x0003e80000100a00 */
[----:B------:R2:W-:Y:S01]  /*59930*/  STL.64 [R1+0x190], R12 ;  /* 0x0001900c01007387 */ /* 0x0005e20000100a00 */
[----:B-1----:R-:W-:-:S02]  /*59940*/  LEA R14, P3, R7, R2, 0x2 ;  /* 0x00000002070e7211 */ /* 0x002fc400078610ff */
[----:B--2---:R-:W-:Y:S02]  /*59950*/  LEA R12, P4, R9, R2, 0x2 ;  /* 0x00000002090c7211 */ /* 0x004fe400078810ff */
[----:B------:R-:W-:Y:S01]  /*59960*/  LEA.HI.X.SX32 R15, R7, R0, 0x2, P3 ;  /* 0x00000000070f7211 */ /* 0x000fe200018f16ff */
[----:B------:R-:W-:Y:S01]  /*59970*/  VIADD R7, R5, UR5 ;  /* 0x0000000505077c36 */ /* 0x000fe20008000000 */
[C---:B------:R-:W-:Y:S02]  /*59980*/  LEA R10, P3, R4.reuse, R2, 0x2 ;  /* 0x00000002040a7211 */ /* 0x040fe400078610ff */
[----:B------:R-:W-:Y:S01]  /*59990*/  LEA.HI.X.SX32 R13, R9, R0, 0x2, P4 ;  /* 0x00000000090d7211 */ /* 0x000fe200020f16ff */
[----:B------:R1:W-:Y:S01]  /*599a0*/  STL.64 [R1+0x188], R14 ;  /* 0x0001880e01007387 */ /* 0x0003e20000100a00 */
[----:B------:R-:W-:Y:S02]  /*599b0*/  LEA R16, P4, R3, R2, 0x2 ;  /* 0x0000000203107211 */ /* 0x000fe400078810ff */
[----:B------:R-:W-:-:S02]  /*599c0*/  LEA.HI.X.SX32 R11, R4, R0, 0x2, P3 ;  /* 0x00000000040b7211 */ /* 0x000fc400018f16ff */
[----:B------:R-:W-:Y:S01]  /*599d0*/  LEA.HI.X.SX32 R17, R3, R0, 0x2, P4 ;  /* 0x0000000003117211 */ /* 0x000fe200020f16ff */
[----:B-1----:R-:W2:Y:S04]  /*599e0*/  LDL.LU R14, [R1+0xe5c] ;  /* 0x000e5c00010e7983 */ /* 0x002ea80000300800 */
[----:B------:R1:W-:Y:S04]  /*599f0*/  STL.64 [R1+0x180], R12 ;  /* 0x0001800c01007387 */ /* 0x0003e80000100a00 */
[----:B------:R3:W-:Y:S01]  /*59a00*/  STL.64 [R1+0x178], R10 ;  /* 0x0001780a01007387 */ /* 0x0007e20000100a00 */
[----:B-1----:R-:W-:-:S03]  /*59a10*/  LEA R12, P3, R8, R2, 0x2 ;  /* 0x00000002080c7211 */ /* 0x002fc600078610ff */
[----:B---3--:R-:W3:Y:S01]  /*59a20*/  LDL.LU R11, [R1+0xe58] ;  /* 0x000e5800010b7983 */ /* 0x008ee20000300800 */
[----:B------:R-:W-:-:S03]  /*59a30*/  LEA.HI.X.SX32 R13, R8, R0, 0x2, P3 ;  /* 0x00000000080d7211 */ /* 0x000fc600018f16ff */
[----:B------:R-:W4:Y:S04]  /*59a40*/  LDL.LU R10, [R1+0xe54] ;  /* 0x000e5400010a7983 */ /* 0x000f280000300800 */
[----:B------:R-:W4:Y:S01]  /*59a50*/  LDL.LU R9, [R1+0xe50] ;  /* 0x000e500001097983 */ /* 0x000f220000300800 */
[----:B------:R-:W-:-:S03]  /*59a60*/  VIADD R4, R7, UR5 ;  /* 0x0000000507047c36 */ /* 0x000fc60008000000 */
[----:B------:R1:W-:Y:S02]  /*59a70*/  STL.64 [R1+0x170], R16 ;  /* 0x0001701001007387 */ /* 0x0003e40000100a00 */
[----:B------:R-:W-:Y:S02]  /*59a80*/  IADD3 R3, PT, PT, R4, UR5, RZ ;  /* 0x0000000504037c10 */ /* 0x000fe4000fffe0ff */
[----:B------:R5:W-:Y:S01]  /*59a90*/  STL.64 [R1+0x168], R12 ;  /* 0x0001680c01007387 */ /* 0x000be20000100a00 */
[CC--:B-1----:R-:W-:Y:S02]  /*59aa0*/  LEA R16, P4, R6.reuse, R2.reuse, 0x2 ;  /* 0x0000000206107211 */ /* 0x0c2fe400078810ff */
[----:B-----5:R-:W-:Y:S02]  /*59ab0*/  LEA R12, P3, R5, R2, 0x2 ;  /* 0x00000002050c7211 */ /* 0x020fe400078610ff */
[-C--:B------:R-:W-:Y:S01]  /*59ac0*/  LEA.HI.X.SX32 R17, R6, R0.reuse, 0x2, P4 ;  /* 0x0000000006117211 */ /* 0x080fe200020f16ff */
[----:B------:R-:W-:Y:S01]  /*59ad0*/  VIADD R6, R3, UR5 ;  /* 0x0000000503067c36 */ /* 0x000fe20008000000 */
[----:B------:R-:W-:-:S03]  /*59ae0*/  LEA.HI.X.SX32 R13, R5, R0, 0x2, P3 ;  /* 0x00000000050d7211 */ /* 0x000fc600018f16ff */
[----:B------:R1:W-:Y:S01]  /*59af0*/  STL.64 [R1+0x160], R16 ;  /* 0x0001601001007387 */ /* 0x0003e20000100a00 */
[----:B------:R-:W-:-:S03]  /*59b00*/  VIADD R5, R6, UR5 ;  /* 0x0000000506057c36 */ /* 0x000fc60008000000 */
[----:B------:R5:W-:Y:S01]  /*59b10*/  STL.64 [R1+0x158], R12 ;  /* 0x0001580c01007387 */ /* 0x000be20000100a00 */
[CC--:B-1----:R-:W-:Y:S02]  /*59b20*/  LEA R16, P4, R7.reuse, R2.reuse, 0x2 ;  /* 0x0000000207107211 */ /* 0x0c2fe400078810ff */
[C---:B-----5:R-:W-:Y:S02]  /*59b30*/  LEA R12, P3, R4.reuse, R2, 0x2 ;  /* 0x00000002040c7211 */ /* 0x060fe400078610ff */
[-C--:B------:R-:W-:Y:S02]  /*59b40*/  LEA.HI.X.SX32 R17, R7, R0.reuse, 0x2, P4 ;  /* 0x0000000007117211 */ /* 0x080fe400020f16ff */
[----:B------:R-:W-:Y:S02]  /*59b50*/  LEA.HI.X.SX32 R13, R4, R0, 0x2, P3 ;  /* 0x00000000040d7211 */ /* 0x000fe400018f16ff */
[----:B------:R-:W-:Y:S01]  /*59b60*/  IADD3 R4, PT, PT, R5, UR5, RZ ;  /* 0x0000000505047c10 */ /* 0x000fe2000fffe0ff */
[----:B------:R1:W-:Y:S04]  /*59b70*/  STL.64 [R1+0x150], R16 ;  /* 0x0001501001007387 */ /* 0x0003e80000100a00 */
[----:B------:R5:W-:Y:S01]  /*59b80*/  STL.64 [R1+0x148], R12 ;  /* 0x0001480c01007387 */ /* 0x000be20000100a00 */
[----:B-1----:R-:W-:-:S02]  /*59b90*/  LEA R16, P4, R3, R2, 0x2 ;  /* 0x0000000203107211 */ /* 0x002fc400078810ff */
[----:B-----5:R-:W-:Y:S02]  /*59ba0*/  LEA R12, P3, R6, R2, 0x2 ;  /* 0x00000002060c7211 */ /* 0x020fe400078610ff */
[-C--:B------:R-:W-:Y:S01]  /*59bb0*/  LEA.HI.X.SX32 R17, R3, R0.reuse, 0x2, P4 ;  /* 0x0000000003117211 */ /* 0x080fe200020f16ff */
[----:B------:R-:W-:Y:S01]  /*59bc0*/  VIADD R3, R4, UR5 ;  /* 0x0000000504037c36 */ /* 0x000fe20008000000 */
[----:B------:R-:W-:-:S03]  /*59bd0*/  LEA.HI.X.SX32 R13, R6, R0, 0x2, P3 ;  /* 0x00000000060d7211 */ /* 0x000fc600018f16ff */
[----:B------:R1:W-:Y:S04]  /*59be0*/  STL.64 [R1+0x140], R16 ;  /* 0x0001401001007387 */ /* 0x0003e80000100a00 */
[----:B------:R5:W-:Y:S04]  /*59bf0*/  STL.64 [R1+0x138], R12 ;  /* 0x0001380c01007387 */ /* 0x000be80000100a00 */
[----:B------:R-:W4:Y:S01]  /*59c00*/  LDL.LU R238, [R1+0xe64] ;  /* 0x000e640001ee7983 */ /* 0x000f220000300800 */
[-C--:B-1----:R-:W-:Y:S02]  /*59c10*/  LEA R16, P4, R5, R2.reuse, 0x2 ;  /* 0x0000000205107211 */ /* 0x082fe400078810ff */
[----:B-----5:R-:W-:-:S02]  /*59c20*/  LEA R12, P3, R4, R2, 0x2 ;  /* 0x00000002040c7211 */ /* 0x020fc400078610ff */
[----:B------:R-:W-:Y:S02]  /*59c30*/  LEA.HI.X.SX32 R17, R5, R0, 0x2, P4 ;  /* 0x0000000005117211 */ /* 0x000fe400020f16ff */
[C---:B------:R-:W-:Y:S02]  /*59c40*/  LEA R6, P4, R3.reuse, R2, 0x2 ;  /* 0x0000000203067211 */ /* 0x040fe400078810ff */
[-C--:B------:R-:W-:Y:S02]  /*59c50*/  LEA.HI.X.SX32 R13, R4, R0.reuse, 0x2, P3 ;  /* 0x00000000040d7211 */ /* 0x080fe400018f16ff */
[----:B------:R-:W-:Y:S01]  /*59c60*/  LEA.HI.X.SX32 R7, R3, R0, 0x2, P4 ;  /* 0x0000000003077211 */ /* 0x000fe200020f16ff */
[----:B------:R-:W-:Y:S04]  /*59c70*/  STL.64 [R1+0x130], R16 ;  /* 0x0001301001007387 */ /* 0x000fe80000100a00 */
[----:B------:R-:W-:Y:S04]  /*59c80*/  STL.64 [R1+0x128], R12 ;  /* 0x0001280c01007387 */ /* 0x000fe80000100a00 */
[----:B------:R-:W-:Y:S04]  /*59c90*/  STL.64 [R1+0x120], R6 ;  /* 0x0001200601007387 */ /* 0x000fe80000100a00 */
[----:B------:R-:W5:Y:S04]  /*59ca0*/  LDL.LU R234, [R1+0xe80] ;  /* 0x000e800001ea7983 */ /* 0x000f680000300800 */
[----:B------:R-:W5:Y:S04]  /*59cb0*/  LDL.LU R232, [R1+0xe84] ;  /* 0x000e840001e87983 */ /* 0x000f680000300800 */
[----:B------:R-:W5:Y:S04]  /*59cc0*/  LDL.LU R228, [R1+0xe94] ;  /* 0x000e940001e47983 */ /* 0x000f680000300800 */
[----:B------:R1:W-:Y:S04]  /*59cd0*/  STL.64 [R1+0x12b8], R170 ;  /* 0x0012b8aa01007387 */ /* 0x0003e80000100a00 */
[----:B------:R1:W-:Y:S04]  /*59ce0*/  STL.64 [R1+0x12b0], R172 ;  /* 0x0012b0ac01007387 */ /* 0x0003e80000100a00 */
[----:B------:R-:W-:Y:S04]  /*59cf0*/  STL.64 [R1+0x12a8], R174 ;  /* 0x0012a8ae01007387 */ /* 0x000fe80000100a00 */
[----:B------:R-:W-:Y:S04]  /*59d00*/  STL.64 [R1+0x12a0], R176 ;  /* 0x0012a0b001007387 */ /* 0x000fe80000100a00 */
[----:B------:R-:W-:Y:S04]  /*59d10*/  STL [R1+0x1298], R182 ;  /* 0x001298b601007387 */ /* 0x000fe80000100800 */
[----:B------:R-:W-:Y:S04]  /*59d20*/  STL.64 [R1+0x1290], R178 ;  /* 0x001290b201007387 */ /* 0x000fe80000100a00 */
[----:B------:R1:W-:Y:S04]  /*59d30*/  STL.64 [R1+0x1288], R180 ;  /* 0x001288b401007387 */ /* 0x0003e80000100a00 */
[----:B------:R-:W-:Y:S04]  /*59d40*/  STL [R1+0x1280], R183 ;  /* 0x001280b701007387 */ /* 0x000fe80000100800 */
[----:B------:R1:W-:Y:S04]  /*59d50*/  STL.64 [R1+0x1278], R184 ;  /* 0x001278b801007387 */ /* 0x0003e80000100a00 */
[----:B------:R-:W-:Y:S04]  /*59d60*/  STL [R1+0x1270], R188 ;  /* 0x001270bc01007387 */ /* 0x000fe80000100800 */
[----:B------:R1:W-:Y:S04]  /*59d70*/  STL.64 [R1+0x1268], R186 ;  /* 0x001268ba01007387 */ /* 0x0003e80000100a00 */
[----:B------:R-:W-:Y:S04]  /*59d80*/  STL [R1+0x1260], R189 ;  /* 0x001260bd01007387 */ /* 0x000fe80000100800 */
[----:B------:R-:W-:Y:S04]  /*59d90*/  STL.64 [R1+0x1258], R190 ;  /* 0x001258be01007387 */ /* 0x000fe80000100a00 */
[----:B------:R-:W-:Y:S04]  /*59da0*/  STL.64 [R1+0x1250], R192 ;  /* 0x001250c001007387 */ /* 0x000fe80000100a00 */
[----:B------:R-:W-:Y:S04]  /*59db0*/  STL [R1+0x124c], R194 ;  /* 0x00124cc201007387 */ /* 0x000fe80000100800 */
[----:B------:R-:W-:Y:S04]  /*59dc0*/  STL [R1+0x1248], R195 ;  /* 0x001248c301007387 */ /* 0x000fe80000100800 */
[----:B-1----:R-:W5:Y:S04]  /*59dd0*/  LDL.LU R171, [R1+0xe98] ;  /* 0x000e980001ab7983 */ /* 0x002f680000300800 */
[----:B------:R-:W5:Y:S04]  /*59de0*/  LDL.LU R170, [R1+0xeac] ;  /* 0x000eac0001aa7983 */ /* 0x000f680000300800 */
[----:B------:R-:W5:Y:S01]  /*59df0*/  LDL.LU R172, [R1+0xec0] ;  /* 0x000ec00001ac7983 */ /* 0x000f620000300800 */
[----:B--2---:R-:W-:-:S02]  /*59e00*/  ISETP.LT.AND P5, PT, R14, UR8, !P1 ;  /* 0x000000080e007c0c */ /* 0x004fc4000cfa1270 */
[----:B---3--:R-:W-:Y:S02]  /*59e10*/  ISETP.LT.AND P3, PT, R11, UR16, !P1 ;  /* 0x000000100b007c0c */ /* 0x008fe4000cf61270 */
[----:B----4-:R-:W-:Y:S02]  /*59e20*/  ISETP.LT.AND P4, PT, R10, UR17, !P1 ;  /* 0x000000110a007c0c */ /* 0x010fe4000cf81270 */
[----:B------:R-:W-:Y:S01]  /*59e30*/  ISETP.LT.AND P0, PT, R9, UR18, !P1 ;  /* 0x0000001209007c0c */ /* 0x000fe2000cf01270 */
[----:B------:R-:W-:Y:S01]  /*59e40*/  IMAD.MOV.U32 R181, RZ, RZ, R222 ;  /* 0x000000ffffb57224 */ /* 0x000fe200078e00de */
[----:B------:R-:W1:Y:S01]  /*59e50*/  LDTM.x64 R4, tmem[UR11+0xc0] ;  /* 0x0000c00b000479ee */ /* 0x000e620008340000 */
[----:B------:R-:W-:Y:S01]  /*59e60*/  NOP ;  /* 0x0000000000007918 */ /* 0x000fe20000000000 */
[----:B------:R-:W-:Y:S01]  /*59e70*/  @P2 STG.E desc[UR22][R210.64], R239 ;  /* 0x000000efd2002986 */ /* 0x000fe2000c101916 */
[----:B------:R-:W-:Y:S01]  /*59e80*/  IMAD.MOV.U32 R182, RZ, RZ, R217 ;  /* 0x000000ffffb67224 */ /* 0x000fe200078e00d9 */
[----:B------:R-:W-:Y:S01]  /*59e90*/  MOV R177, R219 ;  /* 0x000000db00b17202 */ /* 0x000fe20000000f00 */
[----:B------:R-:W-:Y:S01]  /*59ea0*/  IMAD.MOV.U32 R175, RZ, RZ, R216 ;  /* 0x000000ffffaf7224 */ /* 0x000fe200078e00d8 */
[----:B------:R-:W-:Y:S01]  /*59eb0*/  @P5 STG.E desc[UR22][R208.64], R235 ;  /* 0x000000ebd0005986 */ /* 0x000fe2000c101916 */
[----:B------:R-:W-:Y:S01]  /*59ec0*/  IMAD.MOV.U32 R178, RZ, RZ, R224 ;  /* 0x000000ffffb27224 */ /* 0x000fe200078e00e0 */
[----:B------:R-:W-:Y:S01]  /*59ed0*/  MOV R179, R225 ;  /* 0x000000e100b37202 */ /* 0x000fe20000000f00 */
[----:B------:R-:W-:Y:S01]  /*59ee0*/  IMAD.MOV.U32 R173, RZ, RZ, R221 ;  /* 0x000000ffffad7224 */ /* 0x000fe200078e00dd */
[----:B------:R-:W-:Y:S01]  /*59ef0*/  @P3 STG.E desc[UR22][R206.64], R233 ;  /* 0x000000e9ce003986 */ /* 0x000fe2000c101916 */
[----:B------:R-:W-:Y:S01]  /*59f00*/  IMAD.MOV.U32 R176, RZ, RZ, R218 ;  /* 0x000000ffffb07224 */ /* 0x000fe200078e00da */
[----:B------:R-:W2:Y:S02]  /*59f10*/  LDCU UR8, c[0x0][0x39c] ;  /* 0x00007380ff0877ac */ /* 0x000ea40008000800 */
[----:B------:R-:W-:Y:S04]  /*59f20*/  @P4 STG.E desc[UR22][R204.64], R229 ;  /* 0x000000e5cc004986 */ /* 0x000fe8000c101916 */
[----:B------:R-:W-:Y:S01]  /*59f30*/  @P0 STG.E desc[UR22][R202.64], R227 ;  /* 0x000000e3ca000986 */ /* 0x000fe2000c101916 */
[----:B-----5:R-:W-:Y:S01]  /*59f40*/  ISETP.LT.AND P5, PT, R234, UR4, !P1 ;  /* 0x00000004ea007c0c */ /* 0x020fe2000cfa1270 */
[----:B------:R-:W3:Y:S02]  /*59f50*/  LDCU UR4, c[0x0][0x39c] ;  /* 0x00007380ff0477ac */ /* 0x000ee40008000800 */
[----:B---3--:R-:W-:Y:S01]  /*59f60*/  ISETP.LT.AND P3, PT, R232, UR4, !P1 ;  /* 0x00000004e8007c0c */ /* 0x008fe2000cf61270 */
[----:B------:R-:W3:Y:S02]  /*59f70*/  LDCU UR4, c[0x0][0x39c] ;  /* 0x00007380ff0477ac */ /* 0x000ee40008000800 */
[----:B---3--:R-:W-:Y:S01]  /*59f80*/  ISETP.LT.AND P4, PT, R228, UR4, !P1 ;  /* 0x00000004e4007c0c */ /* 0x008fe2000cf81270 */
[----:B------:R-:W3:Y:S01]  /*59f90*/  LDCU UR4, c[0x0][0x39c] ;  /* 0x00007380ff0477ac */ /* 0x000ee20008000800 */
[----:B------:R-:W-:-:S13]  /*59fa0*/  ISETP.LT.AND P2, PT, R238, UR19, !P1 ;  /* 0x00000013ee007c0c */ /* 0x000fda000cf41270 */
[----:B------:R-:W-:Y:S01]  /*59fb0*/  @P2 STG.E desc[UR22][R200.64], R226 ;  /* 0x000000e2c8002986 */ /* 0x000fe2000c101916 */
[----:B---3--:R-:W-:Y:S01]  /*59fc0*/  ISETP.LT.AND P0, PT, R171, UR4, !P1 ;  /* 0x00000004ab007c0c */ /* 0x008fe2000cf01270 */
[----:B------:R-:W3:Y:S02]  /*59fd0*/  LDCU UR4, c[0x0][0x39c] ;  /* 0x00007380ff0477ac */ /* 0x000ee40008000800 */
[----:B------:R-:W4:Y:S01]  /*59fe0*/  LDL.LU R171, [R1+0xec4] ;  /* 0x000ec40001ab7983 */ /* 0x000f220000300800 */
[----:B---3--:R-:W-:Y:S01]  /*59ff0*/  ISETP.LT.AND P2, PT, R170, UR4, !P1 ;  /* 0x00000004aa007c0c */ /* 0x008fe2000cf41270 */
[----:B------:R-:W3:Y:S02]  /*5a000*/  LDCU UR4, c[0x0][0x39c] ;  /* 0x00007380ff0477ac */ /* 0x000ee40008000800 */
[----:B------:R-:W5:Y:S04]  /*5a010*/  LDL.LU R170, [R1+0xedc] ;  /* 0x000edc0001aa7983 */ /* 0x000f680000300800 */
[----:B------:R-:W-:Y:S01]  /*5a020*/  @P5 STG.E desc[UR22][R198.64], R223 ;  /* 0x000000dfc6005986 */ /* 0x000fe2000c101916 */
[----:B---3--:R-:W-:Y:S01]  /*5a030*/  ISETP.LT.AND P5, PT, R172, UR4, !P1 ;  /* 0x00000004ac007c0c */ /* 0x008fe2000cfa1270 */
[----:B------:R-:W4:Y:S02]  /*5a040*/  LDCU UR4, c[0x0][0x39c] ;  /* 0x00007380ff0477ac */ /* 0x000f240008000800 */
[----:B------:R-:W3:Y:S04]  /*5a050*/  LDL.LU R172, [R1+0xee0] ;  /* 0x000ee00001ac7983 */ /* 0x000ee80000300800 */
[----:B------:R-:W-:Y:S04]  /*5a060*/  @P3 STG.E desc[UR22][R196.64], R220 ;  /* 0x000000dcc4003986 */ /* 0x000fe8000c101916 */
[----:B------:R-:W2:Y:S04]  /*5a070*/  LDL.LU R174, [R1+0xee4] ;  /* 0x000ee40001ae7983 */ /* 0x000ea80000300800 */
[----:B------:R-:W-:Y:S04]  /*5a080*/  @P4 STG.E desc[UR22][R212.64], R215 ;  /* 0x000000d7d4004986 */ /* 0x000fe8000c101916 */
[----:B------:R-:W-:Y:S01]  /*5a090*/  @P0 STG.E desc[UR22][R230.64], R181 ;  /* 0x000000b5e6000986 */ /* 0x000fe2000c101916 */
[----:B----4-:R-:W-:Y:S01]  /*5a0a0*/  ISETP.LT.AND P3, PT, R171, UR4, !P1 ;  /* 0x00000004ab007c0c */ /* 0x010fe2000cf61270 */
[----:B------:R-:W5:Y:S02]  /*5a0b0*/  LDCU UR4, c[0x0][0x39c] ;  /* 0x00007380ff0477ac */ /* 0x000f640008000800 */
[----:B-----5:R-:W-:Y:S01]  /*5a0c0*/  ISETP.LT.AND P4, PT, R170, UR4, !P1 ;  /* 0x00000004aa007c0c */ /* 0x020fe2000cf81270 */
[----:B------:R-:W3:Y:S01]  /*5a0d0*/  LDCU UR4, c[0x0][0x39c] ;  /* 0x00007380ff0477ac */ /* 0x000ee20008000800 */
[----:B------:R-:W4:Y:S01]  /*5a0e0*/  LDL.LU R170, [R1+0xefc] ;  /* 0x000efc0001aa7983 */ /* 0x000f220000300800 */
[----:B---3--:R-:W-:Y:S01]  /*5a0f0*/  ISETP.LT.AND P0, PT, R172, UR4, !P1 ;  /* 0x00000004ac007c0c */ /* 0x008fe2000cf01270 */
[----:B------:R-:W2:Y:S02]  /*5a100*/  LDCU UR4, c[0x0][0x39c] ;  /* 0x00007380ff0477ac */ /* 0x000ea40008000800 */
[----:B------:R-:W3:Y:S04]  /*5a110*/  LDL.LU R172, [R1+0xf00] ;  /* 0x000f000001ac7983 */ /* 0x000ee80000300800 */
[----:B------:R5:W-:Y:S01]  /*5a120*/  @P2 STG.E desc[UR22][R236.64], R182 ;  /* 0x000000b6ec002986 */ /* 0x000be2000c101916 */
[----:B--2---:R-:W-:Y:S01]  /*5a130*/  ISETP.LT.AND P2, PT, R174, UR4, !P1 ;  /* 0x00000004ae007c0c */ /* 0x004fe2000cf41270 */
[----:B------:R-:W4:Y:S01]  /*5a140*/  LDCU UR4, c[0x0][0x39c] ;  /* 0x00007380ff0477ac */ /* 0x000f220008000800 */
[----:B------:R-:W-:-:S02]  /*5a150*/  IMAD.MOV.U32 R171, RZ, RZ, R214 ;  /* 0x000000ffffab7224 */ /* 0x000fc400078e00d6 */
[----:B------:R-:W-:Y:S01]  /*5a160*/  IMAD.MOV.U32 R185, RZ, RZ, R177 ;  /* 0x000000ffffb97224 */ /* 0x000fe200078e00b1 */
[----:B------:R-:W-:Y:S02]  /*5a170*/  MOV R177, R175 ;  /* 0x000000af00b17202 */ /* 0x000fe40000000f00 */
[----:B------:R-:W2:Y:S04]  /*5a180*/  LDL.LU R175, [R1+0xf04] ;  /* 0x000f040001af7983 */ /* 0x000ea80000300800 */
[----:B------:R1:W-:Y:S04]  /*5a190*/  @P5 STG.E desc[UR22][R242.64], R171 ;  /* 0x000000abf2005986 */ /* 0x0003e8000c101916 */
[----:B------:R-:W2:Y:S04]  /*5a1a0*/  LDL.LU.64 R186, [R1+0x1d0] ;  /* 0x0001d00001ba7983 */ /* 0x000ea80000300a00 */
[----:B------:R-:W2:Y:S04]  /*5a1b0*/  LDL.LU R188, [R1+0x38] ;  /* 0x0000380001bc7983 */ /* 0x000ea80000300800 */
[----:B------:R1:W-:Y:S01]  /*5a1c0*/  @P3 STG.E desc[UR22][R178.64], R173 ;  /* 0x000000adb2003986 */ /* 0x0003e2000c101916 */
[----:B----4-:R-:W-:Y:S01]  /*5a1d0*/  ISETP.LT.AND P5, PT, R170, UR4, !P1 ;  /* 0x00000004aa007c0c */ /* 0x010fe2000cfa1270 */
[----:B------:R-:W3:Y:S02]  /*5a1e0*/  LDCU UR4, c[0x0][0x39c] ;  /* 0x00007380ff0477ac */ /* 0x000ee40008000800 */
[----:B------:R-:W4:Y:S04]  /*5a1f0*/  LDL.LU R170, [R1+0x1028] ;  /* 0x0010280001aa7983 */ /* 0x000f280000300800 */
[----:B-----5:R-:W5:Y:S04]  /*5a200*/  LDL.LU.64 R182, [R1+0x1c8] ;  /* 0x0001c80001b67983 */ /* 0x020f680000300a00 */
[----:B-1----:R-:W5:Y:S01]  /*5a210*/  LDL.LU R171, [R1+0x3c] ;  /* 0x00003c0001ab7983 */ /* 0x002f620000300800 */
[----:B---3--:R-:W-:Y:S01]  /*5a220*/  ISETP.LT.AND P3, PT, R172, UR4, !P1 ;  /* 0x00000004ac007c0c */ /* 0x008fe2000cf61270 */
[----:B------:R-:W-:-:S02]  /*5a230*/  IMAD.MOV.U32 R184, RZ, RZ, R176 ;  /* 0x000000ffffb87224 */ /* 0x000fc400078e00b0 */
[----:B------:R-:W3:Y:S01]  /*5a240*/  LDL.LU R172, [R1+0x1020] ;  /* 0x0010200001ac7983 */ /* 0x000ee20000300800 */
[----:B------:R-:W2:Y:S03]  /*5a250*/  LDCU UR4, c[0x0][0x39c] ;  /* 0x00007380ff0477ac */ /* 0x000ea60008000800 */
[----:B------:R-:W3:Y:S04]  /*5a260*/  LDL.LU.64 R180, [R1+0x1c0] ;  /* 0x0001c00001b47983 */ /* 0x000ee80000300a00 */
[----:B------:R-:W3:Y:S04]  /*5a270*/  LDL.LU R173, [R1+0x40] ;  /* 0x0000400001ad7983 */ /* 0x000ee80000300800 */
[----:B------:R-:W3:Y:S04]  /*5a280*/  LDL.LU.64 R178, [R1+0x1b8] ;  /* 0x0001b80001b27983 */ /* 0x000ee80000300a00 */
[----:B------:R-:W3:Y:S04]  /*5a290*/  LDL.LU R174, [R1+0x44] ;  /* 0x0000440001ae7983 */ /* 0x000ee80000300800 */
[----:B------:R1:W-:Y:S04]  /*5a2a0*/  @P4 STG.E desc[UR22][R184.64], R177 ;  /* 0x000000b1b8004986 */ /* 0x0003e8000c101916 */
[----:B-1----:R-:W3:Y:S01]  /*5a2b0*/  LDL.LU R177, [R1+0x101c] ;  /* 0x00101c0001b17983 */ /* 0x002ee20000300800 */
[----:B--2---:R-:W-:Y:S01]  /*5a2c0*/  ISETP.LT.AND P4, PT, R175, UR4, !P1 ;  /* 0x00000004af007c0c */ /* 0x004fe2000cf81270 */
[----:B------:R-:W4:Y:S02]  /*5a2d0*/  LDCU UR4, c[0x0][0x39c] ;  /* 0x00007380ff0477ac */ /* 0x000f240008000800 */
[----:B------:R-:W2:Y:S04]  /*5a2e0*/  LDL.LU.64 R194, [R1+0x1b0] ;  /* 0x0001b00001c27983 */ /* 0x000ea80000300a00 */
[----:B------:R-:W2:Y:S04]  /*5a2f0*/  LDL.LU R176, [R1+0x48] ;  /* 0x0000480001b07983 */ /* 0x000ea80000300800 */
[----:B------:R-:W2:Y:S04]  /*5a300*/  LDL.LU.64 R184, [R1+0x1a8] ;  /* 0x0001a80001b87983 */ /* 0x000ea80000300a00 */
[----:B------:R-:W-:Y:S04]  /*5a310*/  @P0 STG.E desc[UR22][R186.64], R188 ;  /* 0x000000bcba000986 */ /* 0x000fe8000c101916 */
[----:B------:R-:W2:Y:S04]  /*5a320*/  LDL.LU R175, [R1+0x4c] ;  /* 0x00004c0001af7983 */ /* 0x000ea80000300800 */
[----:B-----5:R1:W-:Y:S04]  /*5a330*/  @P2 STG.E desc[UR22][R182.64], R171 ;  /* 0x000000abb6002986 */ /* 0x0203e8000c101916 */
[----:B-1----:R-:W5:Y:S01]  /*5a340*/  LDL.LU R171, [R1+0x1018] ;  /* 0x0010180001ab7983 */ /* 0x002f620000300800 */
[----:B----4-:R-:W-:Y:S01]  /*5a350*/  ISETP.LT.AND P0, PT, R170, UR4, !P1 ;  /* 0x00000004aa007c0c */ /* 0x010fe2000cf01270 */
[----:B------:R-:W1:Y:S02]  /*5a360*/  LDCU UR4, c[0x0][0x39c] ;  /* 0x00007380ff0477ac */ /* 0x000e640008000800 */
[----:B------:R-:W4:Y:S04]  /*5a370*/  LDL.LU.64 R188, [R1+0x1a0] ;  /* 0x0001a00001bc7983 */ /* 0x000f280000300a00 */
[----:B------:R-:W4:Y:S04]  /*5a380*/  LDL.LU R170, [R1+0x50] ;  /* 0x0000500001aa7983 */ /* 0x000f280000300800 */
[----:B---3--:R3:W-:Y:S04]  /*5a390*/  @P5 STG.E desc[UR22][R180.64], R173 ;  /* 0x000000adb4005986 */ /* 0x0087e8000c101916 */
[----:B---3--:R-:W3:Y:S01]  /*5a3a0*/  LDL.LU R173, [R1+0x1014] ;  /* 0x0010140001ad7983 */ /* 0x008ee20000300800 */
[----:B-1----:R-:W-:Y:S01]  /*5a3b0*/  ISETP.LT.AND P2, PT, R172, UR4, !P1 ;  /* 0x00000004ac007c0c */ /* 0x002fe2000cf41270 */
[----:B------:R-:W1:Y:S02]  /*5a3c0*/  LDCU UR4, c[0x0][0x39c] ;  /* 0x00007380ff0477ac */ /* 0x000e640008000800 */
[----:B------:R-:W4:Y:S04]  /*5a3d0*/  LDL.LU.64 R186, [R1+0x198] ;  /* 0x0001980001ba7983 */ /* 0x000f280000300a00 */
[----:B------:R-:W4:Y:S04]  /*5a3e0*/  LDL.LU R172, [R1+0x54] ;  /* 0x0000540001ac7983 */ /* 0x000f280000300800 */
[----:B------:R1:W-:Y:S04]  /*5a3f0*/  @P3 STG.E desc[UR22][R178.64], R174 ;  /* 0x000000aeb2003986 */ /* 0x0003e8000c101916 */
[----:B-1----:R-:W4:Y:S01]  /*5a400*/  LDL.LU R174, [R1+0x1010] ;  /* 0x0010100001ae7983 */ /* 0x002f220000300800 */
[----:B------:R-:W-:Y:S01]  /*5a410*/  ISETP.LT.AND P5, PT, R177, UR4, !P1 ;  /* 0x00000004b1007c0c */ /* 0x000fe2000cfa1270 */
[----:B------:R-:W5:Y:S02]  /*5a420*/  LDCU UR4, c[0x0][0x39c] ;  /* 0x00007380ff0477ac */ /* 0x000f640008000800 */
[----:B------:R-:W4:Y:S04]  /*5a430*/  LDL.LU.64 R236, [R1+0x190] ;  /* 0x0001900001ec7983 */ /* 0x000f280000300a00 */
[----:B------:R-:W4:Y:S04]  /*5a440*/  LDL.LU R180, [R1+0x58] ;  /* 0x0000580001b47983 */ /* 0x000f280000300800 */
[----:B------:R-:W4:Y:S04]  /*5a450*/  LDL.LU.64 R230, [R1+0x188] ;  /* 0x0001880001e67983 */ /* 0x000f280000300a00 */
[----:B------:R-:W4:Y:S04]  /*5a460*/  LDL.LU R177, [R1+0x5c] ;  /* 0x00005c0001b17983 */ /* 0x000f280000300800 */
[----:B------:R-:W4:Y:S04]  /*5a470*/  LDL.LU R182, [R1+0xffc] ;  /* 0x000ffc0001b67983 */ /* 0x000f280000300800 */
[----:B------:R-:W4:Y:S04]  /*5a480*/  LDL.LU.64 R178, [R1+0x180] ;  /* 0x0001800001b27983 */ /* 0x000f280000300a00 */
[----:B--2---:R1:W-:Y:S01]  /*5a490*/  @P4 STG.E desc[UR22][R194.64], R176 ;  /* 0x000000b0c2004986 */ /* 0x0043e2000c101916 */
[----:B-----5:R-:W-:Y:S01]  /*5a4a0*/  ISETP.LT.AND P3, PT, R171, UR4, !P1 ;  /* 0x00000004ab007c0c */ /* 0x020fe2000cf61270 */
[----:B------:R-:W3:Y:S02]  /*5a4b0*/  LDCU UR4, c[0x0][0x39c] ;  /* 0x00007380ff0477ac */ /* 0x000ee40008000800 */
[----:B------:R-:W2:Y:S04]  /*5a4c0*/  LDL.LU R171, [R1+0x60] ;  /* 0x0000600001ab7983 */ /* 0x000ea80000300800 */
[----:B------:R-:W5:Y:S04]  /*5a4d0*/  LDL.LU R181, [R1+0xff8] ;  /* 0x000ff80001b57983 */ /* 0x000f680000300800 */
[----:B-1----:R-:W2:Y:S01]  /*5a4e0*/  LDL.LU.64 R194, [R1+0x178] ;  /* 0x0001780001c27983 */ /* 0x002ea20000300a00 */
[----:B---3--:R-:W-:Y:S01]  /*5a4f0*/  ISETP.LT.AND P4, PT, R173, UR4, !P1 ;  /* 0x00000004ad007c0c */ /* 0x008fe2000cf81270 */
[----:B------:R-:W4:Y:S02]  /*5a500*/  LDCU UR4, c[0x0][0x39c] ;  /* 0x00007380ff0477ac */ /* 0x000f240008000800 */
[----:B------:R-:W3:Y:S04]  /*5a510*/  LDL.LU R173, [R1+0x64] ;  /* 0x0000640001ad7983 */ /* 0x000ee80000300800 */
[----:B------:R-:W2:Y:S04]  /*5a520*/  LDL.LU R176, [R1+0xff4] ;  /* 0x000ff40001b07983 */ /* 0x000ea80000300800 */
[----:B------:R1:W-:Y:S04]  /*5a530*/  @P0 STG.E desc[UR22][R184.64], R175 ;  /* 0x000000afb8000986 */ /* 0x0003e8000c101916 */
[----:B-1----:R-:W3:Y:S01]  /*5a540*/  LDL.LU.64 R184, [R1+0x170] ;  /* 0x0001700001b87983 */ /* 0x002ee20000300a00 */
[----:B----4-:R-:W-:Y:S01]  /*5a550*/  ISETP.LT.AND P0, PT, R174, UR4, !P1 ;  /* 0x00000004ae007c0c */ /* 0x010fe2000cf01270 */
[----:B------:R-:W1:Y:S02]  /*5a560*/  LDCU UR4, c[0x0][0x39c] ;  /* 0x00007380ff0477ac */ /* 0x000e640008000800 */
[----:B------:R-:W4:Y:S04]  /*5a570*/  LDL.LU R175, [R1+0x68] ;  /* 0x0000680001af7983 */ /* 0x000f280000300800 */
[----:B------:R-:W3:Y:S04]  /*5a580*/  LDL.LU R174, [R1+0xff0] ;  /* 0x000ff00001ae7983 */ /* 0x000ee80000300800 */
[----:B------:R1:W-:Y:S02]  /*5a590*/  @P2 STG.E desc[UR22][R188.64], R170 ;  /* 0x000000aabc002986 */ /* 0x0003e4000c101916 */
[----:B-1----:R-:W-:Y:S01]  /*5a5a0*/  ISETP.LT.AND P2, PT, R182, UR4, !P1 ;  /* 0x00000004b6007c0c */ /* 0x002fe2000cf41270 */
[----:B------:R-:W5:Y:S01]  /*5a5b0*/  LDCU UR4, c[0x0][0x39c] ;  /* 0x00007380ff0477ac */ /* 0x000f620008000800 */
[----:B------:R-:W4:Y:S04]  /*5a5c0*/  LDL.LU R170, [R1+0xfec] ;  /* 0x000fec0001aa7983 */ /* 0x000f280000300800 */
[----:B------:R-:W4:Y:S04]  /*5a5d0*/  LDL.LU.64 R188, [R1+0x168] ;  /* 0x0001680001bc7983 */ /* 0x000f280000300a00 */
[----:B------:R1:W-:Y:S04]  /*5a5e0*/  @P5 STG.E desc[UR22][R186.64], R172 ;  /* 0x000000acba005986 */ /* 0x0003e8000c101916 */
[----:B------:R-:W4:Y:S04]  /*5a5f0*/  LDL.LU R182, [R1+0x6c] ;  /* 0x00006c0001b67983 */ /* 0x000f280000300800 */
[----:B-1----:R-:W4:Y:S04]  /*5a600*/  LDL.LU R172, [R1+0xfe8] ;  /* 0x000fe80001ac7983 */ /* 0x002f280000300800 */
[----:B------:R-:W4:Y:S04]  /*5a610*/  LDL.LU.64 R186, [R1+0x160] ;  /* 0x0001600001ba7983 */ /* 0x000f280000300a00 */
[----:B------:R-:W-:Y:S04]  /*5a620*/  @P3 STG.E desc[UR22][R236.64], R180 ;  /* 0x000000b4ec003986 */ /* 0x000fe8000c101916 */
[----:B------:R-:W-:Y:S01]  /*5a630*/  @P4 STG.E desc[UR22][R230.64], R177 ;  /* 0x000000b1e6004986 */ /* 0x000fe2000c101916 */
[----:B-----5:R-:W-:Y:S01]  /*5a640*/  ISETP.LT.AND P5, PT, R181, UR4, !P1 ;  /* 0x00000004b5007c0c */ /* 0x020fe2000cfa1270 */
[----:B------:R-:W2:Y:S02]  /*5a650*/  LDCU UR4, c[0x0][0x39c] ;  /* 0x00007380ff0477ac */ /* 0x000ea40008000800 */
[----:B------:R-:W5:Y:S01]  /*5a660*/  LDL.LU R181, [R1+0x70] ;  /* 0x0000700001b57983 */ /* 0x000f620000300800 */
[----:B--2---:R-:W-:-:S03]  /*5a670*/  ISETP.LT.AND P3, PT, R176, UR4, !P1 ;  /* 0x00000004b0007c0c */ /* 0x004fc6000cf61270 */
[----:B------:R1:W-:Y:S01]  /*5a680*/  @P0 STG.E desc[UR22][R178.64], R171 ;  /* 0x000000abb2000986 */ /* 0x0003e2000c101916 */
[----:B------:R-:W3:Y:S03]  /*5a690*/  LDCU UR4, c[0x0][0x39c] ;  /* 0x00007380ff0477ac */ /* 0x000ee60008000800 */
[----:B------:R-:W2:Y:S04]  /*5a6a0*/  LDL.LU R176, [R1+0xfe4] ;  /* 0x000fe40001b07983 */ /* 0x000ea80000300800 */
[----:B-1----:R-:W5:Y:S01]  /*5a6b0*/  LDL.LU R178, [R1+0xfe0] ;  /* 0x000fe00001b27983 */ /* 0x002f620000300800 */
[----:B---3--:R-:W-:Y:S01]  /*5a6c0*/  ISETP.LT.AND P4, PT, R174, UR4, !P1 ;  /* 0x00000004ae007c0c */ /* 0x008fe2000cf81270 */
[----:B------:R-:W4:Y:S02]  /*5a6d0*/  LDCU UR4, c[0x0][0x39c] ;  /* 0x00007380ff0477ac */ /* 0x000f240008000800 */
[----:B----4-:R-:W-:Y:S01]  /*5a6e0*/  ISETP.LT.AND P0, PT, R170, UR4, !P1 ;  /* 0x00000004aa007c0c */ /* 0x010fe2000cf01270 */
[----:B------:R-:W1:Y:S01]  /*5a6f0*/  LDCU UR4, c[0x0][0x39c] ;  /* 0x00007380ff0477ac */ /* 0x000e620008000800 */
[----:B------:R-:W3:Y:S04]  /*5a700*/  LDL.LU.64 R170, [R1+0x158] ;  /* 0x0001580001aa7983 */ /* 0x000ee80000300a00 */
[----:B------:R4:W-:Y:S04]  /*5a710*/  @P2 STG.E desc[UR22][R194.64], R173 ;  /* 0x000000adc2002986 */ /* 0x0009e8000c101916 */
[----:B------:R-:W3:Y:S04]  /*5a720*/  LDL.LU R237, [R1+0x74] ;  /* 0x0000740001ed7983 */ /* 0x000ee80000300800 */
[----:B------:R4:W-:Y:S01]  /*5a730*/  @P5 STG.E desc[UR22][R184.64], R175 ;  /* 0x000000afb8005986 */ /* 0x0009e2000c101916 */
[----:B-1----:R-:W-:Y:S01]  /*5a740*/  ISETP.LT.AND P2, PT, R172, UR4, !P1 ;  /* 0x00000004ac007c0c */ /* 0x002fe2000cf41270 */
[----:B------:R-:W2:Y:S02]  /*5a750*/  LDCU UR4, c[0x0][0x39c] ;  /* 0x00007380ff0477ac */ /* 0x000ea40008000800 */
[----:B----4-:R-:W4:Y:S04]  /*5a760*/  LDL.LU.64 R172, [R1+0x150] ;  /* 0x0001500001ac7983 */ /* 0x010f280000300a00 */
[----:B------:R-:W4:Y:S04]  /*5a770*/  LDL.LU R230, [R1+0x78] ;  /* 0x0000780001e67983 */ /* 0x000f280000300800 */
[----:B------:R-:W3:Y:S04]  /*5a780*/  LDL.LU R184, [R1+0xfdc] ;  /* 0x000fdc0001b87983 */ /* 0x000ee80000300800 */
[----:B------:R-:W3:Y:S04]  /*5a790*/  LDL.LU.64 R174, [R1+0x148] ;  /* 0x0001480001ae7983 */ /* 0x000ee80000300a00 */
[----:B------:R-:W3:Y:S04]  /*5a7a0*/  LDL.LU R195, [R1+0x7c] ;  /* 0x00007c0001c37983 */ /* 0x000ee80000300800 */
[----:B------:R1:W-:Y:S01]  /*5a7b0*/  @P3 STG.E desc[UR22][R188.64], R182 ;  /* 0x000000b6bc003986 */ /* 0x0003e2000c101916 */
[----:B------:R-:W-:-:S05]  /*5a7c0*/  VIADD R3, R3, UR5 ;  /* 0x0000000503037c36 */ /* 0x000fca0008000000 */
[----:B------:R-:W-:-:S04]  /*5a7d0*/  LEA R190, P6, R3, R2, 0x2 ;  /* 0x0000000203be7211 */ /* 0x000fc800078c10ff */
[C---:B------:R-:W-:Y:S02]  /*5a7e0*/  LEA.HI.X.SX32 R191, R3.reuse, R0, 0x2, P6 ;  /* 0x0000000003bf7211 */ /* 0x040fe400030f16ff */
[----:B------:R-:W-:-:S04]  /*5a7f0*/  IADD3 R3, PT, PT, R3, UR5, RZ ;  /* 0x0000000503037c10 */ /* 0x000fc8000fffe0ff */
[----:B------:R-:W-:-:S04]  /*5a800*/  LEA R192, P6, R3, R2, 0x2 ;  /* 0x0000000203c07211 */ /* 0x000fc800078c10ff */
[C---:B------:R-:W-:Y:S01]  /*5a810*/  LEA.HI.X.SX32 R193, R3.reuse, R0, 0x2, P6 ;  /* 0x0000000003c17211 */ /* 0x040fe200030f16ff */
[----:B------:R-:W-:-:S05]  /*5a820*/  VIADD R3, R3, UR5 ;  /* 0x0000000503037c36 */ /* 0x000fca0008000000 */
[----:B------:R-:W-:-:S04]  /*5a830*/  LEA R250, P6, R3, R2, 0x2 ;  /* 0x0000000203fa7211 */ /* 0x000fc800078c10ff */
[C---:B------:R-:W-:Y:S01]  /*5a840*/  LEA.HI.X.SX32 R251, R3.reuse, R0, 0x2, P6 ;  /* 0x0000000003fb7211 */ /* 0x040fe200030f16ff */
        /* <DEDUP_REMOVED lines=12> */
[----:B------:R-:W-:Y:S02]  /*5a910*/  IADD3 R3, PT, PT, R3, UR5, RZ ;  /* 0x0000000503037c10 */ /* 0x000fe4000fffe0ff */
[----:B--2---:R-:W-:Y:S01]  /*5a920*/  ISETP.LT.AND P5, PT, R176, UR4, !P1 ;  /* 0x00000004b0007c0c */ /* 0x004fe2000cfa1270 */
[----:B------:R-:W5:Y:S01]  /*5a930*/  LDCU UR4, c[0x0][0x39c] ;  /* 0x00007380ff0477ac */ /* 0x000f620008000800 */
[----:B------:R-:W2:Y:S04]  /*5a940*/  LDL.LU.64 R176, [R1+0x140] ;  /* 0x0001400001b07983 */ /* 0x000ea80000300a00 */
[----:B------:R-:W2:Y:S04]  /*5a950*/  LDL.LU R236, [R1+0x80] ;  /* 0x0000800001ec7983 */ /* 0x000ea80000300800 */
[----:B-1----:R-:W2:Y:S01]  /*5a960*/  LDL.LU R182, [R1+0xfd8] ;  /* 0x000fd80001b67983 */ /* 0x002ea20000300800 */
[----:B-----5:R-:W-:-:S03]  /*5a970*/  ISETP.LT.AND P3, PT, R178, UR4, !P1 ;  /* 0x00000004b2007c0c */ /* 0x020fc6000cf61270 */
[----:B------:R1:W-:Y:S01]  /*5a980*/  @P4 STG.E desc[UR22][R186.64], R181 ;  /* 0x000000b5ba004986 */ /* 0x0003e2000c101916 */
[C---:B------:R-:W-:Y:S01]  /*5a990*/  LEA R238, P6, R3.reuse, R2, 0x2 ;  /* 0x0000000203ee7211 */ /* 0x040fe200078c10ff */
[----:B------:R-:W3:Y:S02]  /*5a9a0*/  LDCU UR4, c[0x0][0x39c] ;  /* 0x00007380ff0477ac */ /* 0x000ee40008000800 */
[----:B------:R-:W5:Y:S04]  /*5a9b0*/  LDL.LU.64 R178, [R1+0x138] ;  /* 0x0001380001b27983 */ /* 0x000f680000300a00 */
[----:B------:R-:W5:Y:S04]  /*5a9c0*/  LDL.LU R243, [R1+0x84] ;  /* 0x0000840001f37983 */ /* 0x000f680000300800 */
[----:B------:R-:W5:Y:S04]  /*5a9d0*/  LDL.LU R194, [R1+0xfc0] ;  /* 0x000fc00001c27983 */ /* 0x000f680000300800 */
[----:B-1----:R-:W5:Y:S04]  /*5a9e0*/  LDL.LU.64 R180, [R1+0x130] ;  /* 0x0001300001b47983 */ /* 0x002f680000300a00 */
[----:B------:R-:W5:Y:S04]  /*5a9f0*/  LDL.LU R183, [R1+0x88] ;  /* 0x0000880001b77983 */ /* 0x000f680000300800 */
[----:B------:R-:W5:Y:S01]  /*5aa00*/  LDL.LU R231, [R1+0xfbc] ;  /* 0x000fbc0001e77983 */ /* 0x000f620000300800 */
        /* <DEDUP_REMOVED lines=40> */
[----:B------:R-:W-:Y:S01]  /*5ac90*/  VIADD R3, R3, UR5 ;  /* 0x0000000503037c36 */ /* 0x000fe20008000000 */
[----:B---3--:R-:W-:Y:S01]  /*5aca0*/  ISETP.LT.AND P4, PT, R184, UR4, !P1 ;  /* 0x00000004b8007c0c */ /* 0x008fe2000cf81270 */
[----:B------:R-:W2:Y:S01]  /*5acb0*/  LDCU UR4, c[0x0][0x39c] ;  /* 0x00007380ff0477ac */ /* 0x000ea20008000800 */
[----:B------:R-:W3:Y:S02]  /*5acc0*/  LDL.LU.64 R184, [R1+0x128] ;  /* 0x0001280001b87983 */ /* 0x000ee40000300a00 */
[C---:B------:R-:W-:Y:S02]  /*5acd0*/  LEA R206, P6, R3.reuse, R2, 0x2 ;  /* 0x0000000203ce7211 */ /* 0x040fe400078c10ff */
[----:B------:R-:W3:Y:S02]  /*5ace0*/  LDL.LU R188, [R1+0x8c] ;  /* 0x00008c0001bc7983 */ /* 0x000ee40000300800 */
[----:B------:R-:W-:-:S02]  /*5acf0*/  LEA.HI.X.SX32 R207, R3, R0, 0x2, P6 ;  /* 0x0000000003cf7211 */ /* 0x000fc400030f16ff */
[----:B------:R-:W-:Y:S01]  /*5ad00*/  IADD3 R3, PT, PT, R3, UR5, RZ ;  /* 0x0000000503037c10 */ /* 0x000fe2000fffe0ff */
[----:B------:R-:W3:Y:S03]  /*5ad10*/  LDL.LU.64 R186, [R1+0x120] ;  /* 0x0001200001ba7983 */ /* 0x000ee60000300a00 */
[C---:B------:R-:W-:Y:S01]  /*5ad20*/  LEA R204, P6, R3.reuse, R2, 0x2 ;  /* 0x0000000203cc7211 */ /* 0x040fe200078c10ff */
[----:B------:R-:W3:Y:S03]  /*5ad30*/  LDL.LU R189, [R1+0x90] ;  /* 0x0000900001bd7983 */ /* 0x000ee60000300800 */
[C---:B------:R-:W-:Y:S01]  /*5ad40*/  LEA.HI.X.SX32 R205, R3.reuse, R0, 0x2, P6 ;  /* 0x0000000003cd7211 */ /* 0x040fe200030f16ff */
[----:B------:R-:W-:Y:S01]  /*5ad50*/  VIADD R3, R3, UR5 ;  /* 0x0000000503037c36 */ /* 0x000fe20008000000 */
[----:B------:R1:W-:Y:S04]  /*5ad60*/  @P0 STG.E desc[UR22][R170.64], R237 ;  /* 0x000000edaa000986 */ /* 0x0003e8000c101916 */
[C---:B------:R-:W-:Y:S01]  /*5ad70*/  LEA R202, P6, R3.reuse, R2, 0x2 ;  /* 0x0000000203ca7211 */ /* 0x040fe200078c10ff */
[----:B-1----:R-:W3:Y:S03]  /*5ad80*/  LDL.LU.64 R170, [R1+0x12b8] ;  /* 0x0012b80001aa7983 */ /* 0x002ee60000300a00 */
        /* <DEDUP_REMOVED lines=8> */
[C---:B------:R-:W-:Y:S01]  /*5ae10*/  LEA R198, P6, R3.reuse, R2, 0x2 ;  /* 0x0000000203c67211 */ /* 0x040fe200078c10ff */
[----:B----4-:R1:W-:Y:S03]  /*5ae20*/  @P2 STG.E desc[UR22][R172.64], R230 ;  /* 0x000000e6ac002986 */ /* 0x0103e6000c101916 */
[----:B------:R-:W-:Y:S02]  /*5ae30*/  LEA.HI.X.SX32 R199, R3, R0, 0x2, P6 ;  /* 0x0000000003c77211 */ /* 0x000fe400030f16ff */
[----:B------:R-:W-:Y:S02]  /*5ae40*/  ISETP.NE.AND P6, PT, R252, RZ, PT ;  /* 0x000000fffc00720c */ /* 0x000fe40003fc5270 */
[----:B--2---:R-:W-:Y:S01]  /*5ae50*/  ISETP.LT.AND P0, PT, R182, UR4, !P1 ;  /* 0x00000004b6007c0c */ /* 0x004fe2000cf01270 */
[----:B------:R-:W5:Y:S01]  /*5ae60*/  LDCU UR4, c[0x0][0x39c] ;  /* 0x00007380ff0477ac */ /* 0x000f620008000800 */
[----:B------:R-:W2:Y:S04]  /*5ae70*/  LDL.LU R182, [R1+0xfb8] ;  /* 0x000fb80001b67983 */ /* 0x000ea80000300800 */
[----:B------:R-:W4:Y:S04]  /*5ae80*/  LDL.LU R237, [R1+0xfb4] ;  /* 0x000fb40001ed7983 */ /* 0x000f280000300800 */
[----:B------:R-:W4:Y:S04]  /*5ae90*/  LDL.LU R252, [R1+0x94] ;  /* 0x0000940001fc7983 */ /* 0x000f280000300800 */
[----:B-1----:R-:W4:Y:S04]  /*5aea0*/  LDL.LU.64 R172, [R1+0x12b0] ;  /* 0x0012b00001ac7983 */ /* 0x002f280000300a00 */
[----:B------:R-:W4:Y:S01]  /*5aeb0*/  LDL.LU R230, [R1+0x98] ;  /* 0x0000980001e67983 */ /* 0x000f220000300800 */
[----:B-----5:R-:W-:Y:S01]  /*5aec0*/  ISETP.LT.AND P2, PT, R194, UR4, !P1 ;  /* 0x00000004c2007c0c */ /* 0x020fe2000cf41270 */
[----:B------:R-:W1:Y:S02]  /*5aed0*/  LDCU UR4, c[0x0][0x39c] ;  /* 0x00007380ff0477ac */ /* 0x000e640008000800 */
[----:B------:R-:W5:Y:S04]  /*5aee0*/  LDL.LU R194, [R1+0xfb0] ;  /* 0x000fb00001c27983 */ /* 0x000f680000300800 */
[----:B------:R1:W-:Y:S04]  /*5aef0*/  @P5 STG.E desc[UR22][R174.64], R195 ;  /* 0x000000c3ae005986 */ /* 0x0003e8000c101916 */
[----:B-1----:R-:W5:Y:S01]  /*5af00*/  LDL.LU.64 R174, [R1+0x12a8] ;  /* 0x0012a80001ae7983 */ /* 0x002f620000300a00 */
[----:B------:R-:W-:Y:S01]  /*5af10*/  ISETP.LT.AND P5, PT, R231, UR4, !P1 ;  /* 0x00000004e7007c0c */ /* 0x000fe2000cfa1270 */
[----:B------:R-:W2:Y:S02]  /*5af20*/  LDCU UR4, c[0x0][0x39c] ;  /* 0x00007380ff0477ac */ /* 0x000ea40008000800 */
[----:B------:R-:W5:Y:S04]  /*5af30*/  LDL.LU R195, [R1+0x9c] ;  /* 0x00009c0001c37983 */ /* 0x000f680000300800 */
[----:B------:R-:W5:Y:S04]  /*5af40*/  LDL.LU R231, [R1+0xfac] ;  /* 0x000fac0001e77983 */ /* 0x000f680000300800 */
[----:B------:R1:W-:Y:S04]  /*5af50*/  @P3 STG.E desc[UR22][R176.64], R236 ;  /* 0x000000ecb0003986 */ /* 0x0003e8000c101916 */
[----:B-1----:R-:W5:Y:S04]  /*5af60*/  LDL.LU.64 R176, [R1+0x12a0] ;  /* 0x0012a00001b07983 */ /* 0x002f680000300a00 */
[----:B------:R-:W5:Y:S04]  /*5af70*/  LDL.LU R236, [R1+0xfa8] ;  /* 0x000fa80001ec7983 */ /* 0x000f680000300800 */
[----:B------:R-:W5:Y:S04]  /*5af80*/  LDL.LU R242, [R1+0xa0] ;  /* 0x0000a00001f27983 */ /* 0x000f680000300800 */
[----:B------:R1:W-:Y:S04]  /*5af90*/  @P4 STG.E desc[UR22][R178.64], R243 ;  /* 0x000000f3b2004986 */ /* 0x0003e8000c101916 */
[----:B------:R1:W-:Y:S04]  /*5afa0*/  @P0 STG.E desc[UR22][R180.64], R183 ;  /* 0x000000b7b4000986 */ /* 0x0003e8000c101916 */
[----:B---3--:R3:W-:Y:S01]  /*5afb0*/  @P2 STG.E desc[UR22][R184.64], R188 ;  /* 0x000000bcb8002986 */ /* 0x0087e2000c101916 */
[----:B--2---:R-:W-:Y:S01]  /*5afc0*/  ISETP.LT.AND P3, PT, R182, UR4, !P1 ;  /* 0x00000004b6007c0c */ /* 0x004fe2000cf61270 */
[----:B------:R-:W4:Y:S02]  /*5afd0*/  LDCU UR4, c[0x0][0x39c] ;  /* 0x00007380ff0477ac */ /* 0x000f240008000800 */
[----:B------:R-:W2:Y:S04]  /*5afe0*/  LDL.LU R182, [R1+0x1298] ;  /* 0x0012980001b67983 */ /* 0x000ea80000300800 */
[----:B-1----:R-:W2:Y:S04]  /*5aff0*/  LDL.LU.64 R178, [R1+0x1290] ;  /* 0x0012900001b27983 */ /* 0x002ea80000300a00 */
[----:B------:R-:W2:Y:S01]  /*5b000*/  LDL.LU R243, [R1+0xfa4] ;  /* 0x000fa40001f37983 */ /* 0x000ea20000300800 */
[----:B----4-:R-:W-:Y:S01]  /*5b010*/  ISETP.LT.AND P4, PT, R237, UR4, !P1 ;  /* 0x00000004ed007c0c */ /* 0x010fe2000cf81270 */
[----:B------:R-:W5:Y:S02]  /*5b020*/  LDCU UR4, c[0x0][0x39c] ;  /* 0x00007380ff0477ac */ /* 0x000f640008000800 */
[----:B------:R-:W4:Y:S04]  /*5b030*/  LDL.LU R237, [R1+0xa4] ;  /* 0x0000a40001ed7983 */ /* 0x000f280000300800 */
[----:B------:R-:W4:Y:S04]  /*5b040*/  LDL.LU.64 R180, [R1+0x1288] ;  /* 0x0012880001b47983 */ /* 0x000f280000300a00 */
[----:B------:R-:W4:Y:S01]  /*5b050*/  LDL.LU R183, [R1+0x1280] ;  /* 0x0012800001b77983 */ /* 0x000f220000300800 */
[----:B-----5:R-:W-:Y:S01]  /*5b060*/  ISETP.LT.AND P0, PT, R194, UR4, !P1 ;  /* 0x00000004c2007c0c */ /* 0x020fe2000cf01270 */
[----:B------:R-:W1:Y:S02]  /*5b070*/  LDCU UR4, c[0x0][0x39c] ;  /* 0x00007380ff0477ac */ /* 0x000e640008000800 */
[----:B------:R-:W5:Y:S04]  /*5b080*/  LDL.LU R194, [R1+0xfa0] ;  /* 0x000fa00001c27983 */ /* 0x000f680000300800 */
[----:B---3--:R-:W3:Y:S04]  /*5b090*/  LDL.LU.64 R184, [R1+0x1278] ;  /* 0x0012780001b87983 */ /* 0x008ee80000300a00 */
[----:B------:R-:W3:Y:S01]  /*5b0a0*/  LDL.LU R188, [R1+0x1270] ;  /* 0x0012700001bc7983 */ /* 0x000ee20000300800 */
[----:B-1----:R-:W-:Y:S01]  /*5b0b0*/  ISETP.LT.AND P2, PT, R231, UR4, !P1 ;  /* 0x00000004e7007c0c */ /* 0x002fe2000cf41270 */
[----:B------:R-:W1:Y:S02]  /*5b0c0*/  LDCU UR4, c[0x0][0x39c] ;  /* 0x00007380ff0477ac */ /* 0x000e640008000800 */
[----:B------:R-:W3:Y:S04]  /*5b0d0*/  LDL.LU R231, [R1+0xf9c] ;  /* 0x000f9c0001e77983 */ /* 0x000ee80000300800 */
[----:B------:R1:W-:Y:S04]  /*5b0e0*/  @P5 STG.E desc[UR22][R186.64], R189 ;  /* 0x000000bdba005986 */ /* 0x0003e8000c101916 */
[----:B-1----:R-:W4:Y:S01]  /*5b0f0*/  LDL.LU.64 R186, [R1+0x1268] ;  /* 0x0012680001ba7983 */ /* 0x002f220000300a00 */
[----:B------:R-:W-:Y:S01]  /*5b100*/  ISETP.LT.AND P5, PT, R236, UR4, !P1 ;  /* 0x00000004ec007c0c */ /* 0x000fe2000cfa1270 */
[----:B------:R-:W2:Y:S02]  /*5b110*/  LDCU UR4, c[0x0][0x39c] ;  /* 0x00007380ff0477ac */ /* 0x000ea40008000800 */
[----:B------:R-:W4:Y:S04]  /*5b120*/  LDL.LU R189, [R1+0x1260] ;  /* 0x0012600001bd7983 */ /* 0x000f280000300800 */
[----:B------:R-:W4:Y:S04]  /*5b130*/  LDL.LU R236, [R1+0xf84] ;  /* 0x000f840001ec7983 */ /* 0x000f280000300800 */
[----:B------:R1:W-:Y:S04]  /*5b140*/  @P3 STG.E desc[UR22][R190.64], R252 ;  /* 0x000000fcbe003986 */ /* 0x0003e8000c101916 */
[----:B------:R1:W-:Y:S04]  /*5b150*/  @P4 STG.E desc[UR22][R192.64], R230 ;  /* 0x000000e6c0004986 */ /* 0x0003e8000c101916 */
[----:B-1----:R-:W4:Y:S04]  /*5b160*/  LDL.LU.64 R190, [R1+0x1258] ;  /* 0x0012580001be7983 */ /* 0x002f280000300a00 */
[----:B------:R-:W4:Y:S04]  /*5b170*/  LDL.LU R252, [R1+0xac] ;  /* 0x0000ac0001fc7983 */ /* 0x000f280000300800 */
[----:B------:R-:W4:Y:S04]  /*5b180*/  LDL.LU.64 R192, [R1+0x1250] ;  /* 0x0012500001c07983 */ /* 0x000f280000300a00 */
[----:B------:R-:W4:Y:S04]  /*5b190*/  LDL.LU R230, [R1+0xf80] ;  /* 0x000f800001e67983 */ /* 0x000f280000300800 */
[----:B------:R1:W-:Y:S04]  /*5b1a0*/  @P0 STG.E desc[UR22][R250.64], R195 ;  /* 0x000000c3fa000986 */ /* 0x0003e8000c101916 */
[----:B------:R1:W-:Y:S01]  /*5b1b0*/  @P2 STG.E desc[UR22][R248.64], R242 ;  /* 0x000000f2f8002986 */ /* 0x0003e2000c101916 */
[----:B--2---:R-:W-:Y:S01]  /*5b1c0*/  ISETP.LT.AND P3, PT, R243, UR4, !P1 ;  /* 0x00000004f3007c0c */ /* 0x004fe2000cf61270 */
[----:B------:R-:W5:Y:S02]  /*5b1d0*/  LDCU UR4, c[0x0][0x39c] ;  /* 0x00007380ff0477ac */ /* 0x000f640008000800 */
[----:B------:R-:W2:Y:S01]  /*5b1e0*/  LDL.LU R243, [R1+0xb0] ;  /* 0x0000b00001f37983 */ /* 0x000ea20000300800 */
[----:B-----5:R-:W-:Y:S01]  /*5b1f0*/  ISETP.LT.AND P4, PT, R194, UR4, !P1 ;  /* 0x00000004c2007c0c */ /* 0x020fe2000cf81270 */
[----:B------:R-:W3:Y:S02]  /*5b200*/  LDCU UR4, c[0x0][0x39c] ;  /* 0x00007380ff0477ac */ /* 0x000ee40008000800 */
[----:B------:R-:W5:Y:S04]  /*5b210*/  LDL.LU R194, [R1+0x124c] ;  /* 0x00124c0001c27983 */ /* 0x000f680000300800 */
[----:B-1----:R-:W2:Y:S04]  /*5b220*/  LDL.LU R195, [R1+0x1248] ;  /* 0x0012480001c37983 */ /* 0x002ea80000300800 */
[----:B------:R-:W2:Y:S01]  /*5b230*/  LDL.LU R251, [R1+0xa8] ;  /* 0x0000a80001fb7983 */ /* 0x000ea20000300800 */
[----:B---3--:R-:W-:Y:S01]  /*5b240*/  ISETP.LT.AND P0, PT, R231, UR4, !P1 ;  /* 0x00000004e7007c0c */ /* 0x008fe2000cf01270 */
[----:B------:R-:W1:Y:S02]  /*5b250*/  LDCU UR4, c[0x0][0x39c] ;  /* 0x00007380ff0477ac */ /* 0x000e640008000800 */
[----:B------:R-:W3:Y:S04]  /*5b260*/  LDL.LU R231, [R1+0xf7c] ;  /* 0x000f7c0001e77983 */ /* 0x000ee80000300800 */
[----:B------:R-:W3:Y:S04]  /*5b270*/  LDL.LU R248, [R1+0xb8] ;  /* 0x0000b80001f87983 */ /* 0x000ee80000300800 */
[----:B------:R-:W5:Y:S04]  /*5b280*/  LDL.LU R242, [R1+0xf78] ;  /* 0x000f780001f27983 */ /* 0x000f680000300800 */
[----:B------:R-:W5:Y:S04]  /*5b290*/  LDL.LU R249, [R1+0xbc] ;  /* 0x0000bc0001f97983 */ /* 0x000f680000300800 */
[----:B----4-:R4:W-:Y:S01]  /*5b2a0*/  @P5 STG.E desc[UR22][R246.64], R237 ;  /* 0x000000edf6005986 */ /* 0x0109e2000c101916 */
[----:B-1----:R-:W-:Y:S01]  /*5b2b0*/  ISETP.LT.AND P2, PT, R236, UR4, !P1 ;  /* 0x00000004ec007c0c */ /* 0x002fe2000cf41270 */
[----:B------:R-:W1:Y:S02]  /*5b2c0*/  LDCU UR4, c[0x0][0x39c] ;  /* 0x00007380ff0477ac */ /* 0x000e640008000800 */
[----:B----4-:R-:W4:Y:S04]  /*5b2d0*/  LDL.LU R247, [R1+0xb4] ;  /* 0x0000b40001f77983 */ /* 0x010f280000300800 */
[----:B------:R-:W4:Y:S04]  /*5b2e0*/  LDL.LU R236, [R1+0xf74] ;  /* 0x000f740001ec7983 */ /* 0x000f280000300800 */
[----:B------:R-:W4:Y:S04]  /*5b2f0*/  LDL.LU R237, [R1+0xf68] ;  /* 0x000f680001ed7983 */ /* 0x000f280000300800 */
[----:B------:R-:W4:Y:S01]  /*5b300*/  LDL.LU R250, [R1+0xc0] ;  /* 0x0000c00001fa7983 */ /* 0x000f220000300800 */
[----:B-1----:R-:W-:Y:S01]  /*5b310*/  ISETP.LT.AND P5, PT, R230, UR4, !P1 ;  /* 0x00000004e6007c0c */ /* 0x002fe2000cfa1270 */
[----:B------:R-:W3:Y:S02]  /*5b320*/  LDCU UR4, c[0x0][0x39c] ;  /* 0x00007380ff0477ac */ /* 0x000ee40008000800 */
[----:B------:R-:W4:Y:S04]  /*5b330*/  LDL.LU R230, [R1+0xf64] ;  /* 0x000f640001e67983 */ /* 0x000f280000300800 */
[----:B--2---:R1:W-:Y:S04]  /*5b340*/  @P3 STG.E desc[UR22][R244.64], R251 ;  /* 0x000000fbf4003986 */ /* 0x0043e8000c101916 */
[----:B-1----:R-:W2:Y:S04]  /*5b350*/  LDL.LU R245, [R1+0xf70] ;  /* 0x000f700001f57983 */ /* 0x002ea80000300800 */
[----:B------:R-:W2:Y:S01]  /*5b360*/  LDL.LU R244, [R1+0xf6c] ;  /* 0x000f6c0001f47983 */ /* 0x000ea20000300800 */
[----:B---3--:R-:W-:Y:S01]  /*5b370*/  ISETP.LT.AND P3, PT, R231, UR4, !P1 ;  /* 0x00000004e7007c0c */ /* 0x008fe2000cf61270 */
[----:B------:R-:W5:Y:S02]  /*5b380*/  LDCU UR4, c[0x0][0x39c] ;  /* 0x00007380ff0477ac */ /* 0x000f640008000800 */
[----:B------:R-:W3:Y:S04]  /*5b390*/  LDL.LU R251, [R1+0xc4] ;  /* 0x0000c40001fb7983 */ /* 0x000ee80000300800 */
[----:B------:R-:W3:Y:S04]  /*5b3a0*/  LDL.LU R231, [R1+0xf60] ;  /* 0x000f600001e77983 */ /* 0x000ee80000300800 */
[----:B------:R1:W-:Y:S01]  /*5b3b0*/  @P4 STG.E desc[UR22][R240.64], R252 ;  /* 0x000000fcf0004986 */ /* 0x0003e2000c101916 */
[----:B-----5:R-:W-:-:S03]  /*5b3c0*/  ISETP.LT.AND P4, PT, R242, UR4, !P1 ;  /* 0x00000004f2007c0c */ /* 0x020fc6000cf81270 */
[----:B-1----:R-:W5:Y:S01]  /*5b3d0*/  LDL.LU R252, [R1+0xc8] ;  /* 0x0000c80001fc7983 */ /* 0x002f620000300800 */
[----:B------:R-:W4:Y:S03]  /*5b3e0*/  LDCU UR4, c[0x0][0x39c] ;  /* 0x00007380ff0477ac */ /* 0x000f260008000800 */
[----:B------:R-:W3:Y:S04]  /*5b3f0*/  LDL.LU R240, [R1+0xf48] ;  /* 0x000f480001f07983 */ /* 0x000ee80000300800 */
[----:B------:R-:W3:Y:S04]  /*5b400*/  LDL.LU R242, [R1+0xcc] ;  /* 0x0000cc0001f27983 */ /* 0x000ee80000300800 */
[----:B------:R1:W-:Y:S04]  /*5b410*/  @P0 STG.E desc[UR22][R238.64], R243 ;  /* 0x000000f3ee000986 */ /* 0x0003e8000c101916 */
[----:B-1----:R-:W3:Y:S04]  /*5b420*/  LDL.LU R238, [R1+0xf44] ;  /* 0x000f440001ee7983 */ /* 0x002ee80000300800 */
[----:B------:R-:W3:Y:S01]  /*5b430*/  LDL.LU R243, [R1+0xd0] ;  /* 0x0000d00001f37983 */ /* 0x000ee20000300800 */
[----:B----4-:R-:W-:Y:S01]  /*5b440*/  ISETP.LT.AND P0, PT, R236, UR4, !P1 ;  /* 0x00000004ec007c0c */ /* 0x010fe2000cf01270 */
[----:B------:R-:W2:Y:S02]  /*5b450*/  LDCU UR4, c[0x0][0x39c] ;  /* 0x00007380ff0477ac */ /* 0x000ea40008000800 */
[----:B------:R-:W4:Y:S04]  /*5b460*/  LDL.LU R236, [R1+0xf40] ;  /* 0x000f400001ec7983 */ /* 0x000f280000300800 */
[----:B------:R-:W-:Y:S04]  /*5b470*/  @P2 STG.E desc[UR22][R234.64], R247 ;  /* 0x000000f7ea002986 */ /* 0x000fe8000c101916 */
[----:B------:R-:W-:Y:S04]  /*5b480*/  @P5 STG.E desc[UR22][R232.64], R248 ;  /* 0x000000f8e8005986 */ /* 0x000fe8000c101916 */
[----:B------:R1:W-:Y:S04]  /*5b490*/  @P3 STG.E desc[UR22][R228.64], R249 ;  /* 0x000000f9e4003986 */ /* 0x0003e8000c101916 */
[----:B------:R1:W-:Y:S01]  /*5b4a0*/  @P4 STG.E desc[UR22][R226.64], R250 ;  /* 0x000000fae2004986 */ /* 0x0003e2000c101916 */
[----:B--2---:R-:W-:Y:S01]  /*5b4b0*/  ISETP.LT.AND P2, PT, R245, UR4, !P1 ;  /* 0x00000004f5007c0c */ /* 0x004fe2000cf41270 */
[----:B------:R-:W2:Y:S02]  /*5b4c0*/  LDCU UR4, c[0x0][0x39c] ;  /* 0x00007380ff0477ac */ /* 0x000ea40008000800 */
[----:B--2---:R-:W-:Y:S01]  /*5b4d0*/  ISETP.LT.AND P5, PT, R244, UR4, !P1 ;  /* 0x00000004f4007c0c */ /* 0x004fe2000cfa1270 */
[----:B------:R-:W2:Y:S02]  /*5b4e0*/  LDCU UR4, c[0x0][0x39c] ;  /* 0x00007380ff0477ac */ /* 0x000ea40008000800 */
[----:B--2---:R-:W-:Y:S01]  /*5b4f0*/  ISETP.LT.AND P3, PT, R237, UR4, !P1 ;  /* 0x00000004ed007c0c */ /* 0x004fe2000cf61270 */
[----:B------:R-:W2:Y:S01]  /*5b500*/  LDCU UR4, c[0x0][0x39c] ;  /* 0x00007380ff0477ac */ /* 0x000ea20008000800 */
[----:B------:R-:W4:Y:S04]  /*5b510*/  LDL.LU R237, [R1+0xd4] ;  /* 0x0000d40001ed7983 */ /* 0x000f280000300800 */
[----:B-1----:R-:W4:Y:S01]  /*5b520*/  LDL.LU R228, [R1+0xf3c] ;  /* 0x000f3c0001e47983 */ /* 0x002f220000300800 */
[----:B--2---:R-:W-:Y:S01]  /*5b530*/  ISETP.LT.AND P4, PT, R230, UR4, !P1 ;  /* 0x00000004e6007c0c */ /* 0x004fe2000cf81270 */
[----:B------:R-:W1:Y:S02]  /*5b540*/  LDCU UR4, c[0x0][0x39c] ;  /* 0x00007380ff0477ac */ /* 0x000e640008000800 */
[----:B------:R-:W2:Y:S04]  /*5b550*/  LDL.LU R230, [R1+0xd8] ;  /* 0x0000d80001e67983 */ /* 0x000ea80000300800 */
[----:B---3--:R3:W-:Y:S04]  /*5b560*/  @P0 STG.E desc[UR22][R224.64], R251 ;  /* 0x000000fbe0000986 */ /* 0x0087e8000c101916 */
[----:B------:R-:W2:Y:S01]  /*5b570*/  LDL.LU R226, [R1+0xf38] ;  /* 0x000f380001e27983 */ /* 0x000ea20000300800 */
[----:B-1----:R-:W-:Y:S01]  /*5b580*/  ISETP.LT.AND P0, PT, R231, UR4, !P1 ;  /* 0x00000004e7007c0c */ /* 0x002fe2000cf01270 */
[----:B------:R-:W1:Y:S02]  /*5b590*/  LDCU UR4, c[0x0][0x39c] ;  /* 0x00007380ff0477ac */ /* 0x000e640008000800 */
[----:B------:R-:W2:Y:S04]  /*5b5a0*/  LDL.LU R231, [R1+0xdc] ;  /* 0x0000dc0001e77983 */ /* 0x000ea80000300800 */
[----:B---3--:R-:W3:Y:S04]  /*5b5b0*/  LDL.LU R224, [R1+0xf34] ;  /* 0x000f340001e07983 */ /* 0x008ee80000300800 */
[----:B-----5:R5:W-:Y:S04]  /*5b5c0*/  @P2 STG.E desc[UR22][R222.64], R252 ;  /* 0x000000fcde002986 */ /* 0x020be8000c101916 */
[----:B------:R-:W3:Y:S04]  /*5b5d0*/  LDL.LU R251, [R1+0xe0] ;  /* 0x0000e00001fb7983 */ /* 0x000ee80000300800 */
[----:B------:R1:W-:Y:S04]  /*5b5e0*/  @P5 STG.E desc[UR22][R220.64], R242 ;  /* 0x000000f2dc005986 */ /* 0x0003e8000c101916 */
[----:B-----5:R-:W5:Y:S04]  /*5b5f0*/  LDL.LU R222, [R1+0xf30] ;  /* 0x000f300001de7983 */ /* 0x020f680000300800 */
[----:B------:R-:W5:Y:S04]  /*5b600*/  LDL.LU R252, [R1+0xe4] ;  /* 0x0000e40001fc7983 */ /* 0x000f680000300800 */
[----:B-1----:R-:W5:Y:S01]  /*5b610*/  LDL.LU R221, [R1+0xf2c] ;  /* 0x000f2c0001dd7983 */ /* 0x002f620000300800 */
[----:B------:R-:W-:Y:S01]  /*5b620*/  ISETP.LT.AND P2, PT, R240, UR4, !P1 ;  /* 0x00000004f0007c0c */ /* 0x000fe2000cf41270 */
[----:B------:R-:W1:Y:S02]  /*5b630*/  LDCU UR4, c[0x0][0x39c] ;  /* 0x00007380ff0477ac */ /* 0x000e640008000800 */
[----:B------:R-:W5:Y:S04]  /*5b640*/  LDL.LU R242, [R1+0xe8] ;  /* 0x0000e80001f27983 */ /* 0x000f680000300800 */
[----:B------:R1:W-:Y:S04]  /*5b650*/  @P3 STG.E desc[UR22][R218.64], R243 ;  /* 0x000000f3da003986 */ /* 0x0003e8000c101916 */
[----:B------:R-:W5:Y:S01]  /*5b660*/  LDL.LU R220, [R1+0xf28] ;  /* 0x000f280001dc7983 */ /* 0x000f620000300800 */
[----:B-1----:R-:W-:Y:S01]  /*5b670*/  ISETP.LT.AND P5, PT, R238, UR4, !P1 ;  /* 0x00000004ee007c0c */ /* 0x002fe2000cfa1270 */
[----:B------:R-:W4:Y:S02]  /*5b680*/  LDCU UR4, c[0x0][0x39c] ;  /* 0x00007380ff0477ac */ /* 0x000f240008000800 */
[----:B------:R-:W5:Y:S04]  /*5b690*/  LDL.LU R243, [R1+0xec] ;  /* 0x0000ec0001f37983 */ /* 0x000f680000300800 */
[----:B------:R-:W5:Y:S01]  /*5b6a0*/  LDL.LU R219, [R1+0xf24] ;  /* 0x000f240001db7983 */ /* 0x000f620000300800 */
[----:B----4-:R-:W-:Y:S01]  /*5b6b0*/  ISETP.LT.AND P3, PT, R236, UR4, !P1 ;  /* 0x00000004ec007c0c */ /* 0x010fe2000cf61270 */
[----:B------:R-:W1:Y:S02]  /*5b6c0*/  LDCU UR4, c[0x0][0x39c] ;  /* 0x00007380ff0477ac */ /* 0x000e640008000800 */
[----:B------:R-:W4:Y:S04]  /*5b6d0*/  LDL.LU R236, [R1+0xf0] ;  /* 0x0000f00001ec7983 */ /* 0x000f280000300800 */
[----:B------:R-:W4:Y:S04]  /*5b6e0*/  LDL.LU R218, [R1+0xf0c] ;  /* 0x000f0c0001da7983 */ /* 0x000f280000300800 */
[----:B------:R1:W-:Y:S04]  /*5b6f0*/  @P4 STG.E desc[UR22][R216.64], R237 ;  /* 0x000000edd8004986 */ /* 0x0003e8000c101916 */
[----:B-1----:R-:W4:Y:S04]  /*5b700*/  LDL.LU R237, [R1+0xf4] ;  /* 0x0000f40001ed7983 */ /* 0x002f280000300800 */
[----:B------:R-:W4:Y:S04]  /*5b710*/  LDL.LU R216, [R1+0xf08] ;  /* 0x000f080001d87983 */ /* 0x000f280000300800 */
[----:B--2---:R1:W-:Y:S01]  /*5b720*/  @P0 STG.E desc[UR22][R214.64], R230 ;  /* 0x000000e6d6000986 */ /* 0x0043e2000c101916 */
[----:B------:R-:W-:Y:S01]  /*5b730*/  ISETP.LT.AND P4, PT, R228, UR4, !P1 ;  /* 0x00000004e4007c0c */ /* 0x000fe2000cf81270 */
[----:B------:R-:W2:Y:S02]  /*5b740*/  LDCU UR4, c[0x0][0x39c] ;  /* 0x00007380ff0477ac */ /* 0x000ea40008000800 */
[----:B-1----:R-:W4:Y:S04]  /*5b750*/  LDL.LU R230, [R1+0xf8] ;  /* 0x0000f80001e67983 */ /* 0x002f280000300800 */
[----:B------:R1:W-:Y:S04]  /*5b760*/  @P2 STG.E desc[UR22][R212.64], R231 ;  /* 0x000000e7d4002986 */ /* 0x0003e8000c101916 */
[----:B-1----:R-:W4:Y:S04]  /*5b770*/  LDL.LU R231, [R1+0xfc] ;  /* 0x0000fc0001e77983 */ /* 0x002f280000300800 */
[----:B------:R-:W4:Y:S04]  /*5b780*/  LDL.LU R212, [R1+0x102c] ;  /* 0x00102c0001d47983 */ /* 0x000f280000300800 */
[----:B---3--:R1:W-:Y:S04]  /*5b790*/  @P5 STG.E desc[UR22][R210.64], R251 ;  /* 0x000000fbd2005986 */ /* 0x0083e8000c101916 */
[----:B-----5:R-:W-:Y:S04]  /*5b7a0*/  @P3 STG.E desc[UR22][R208.64], R252 ;  /* 0x000000fcd0003986 */ /* 0x020fe8000c101916 */
[----:B-1----:R-:W3:Y:S04]  /*5b7b0*/  LDL.LU R210, [R1+0x1030] ;  /* 0x0010300001d27983 */ /* 0x002ee80000300800 */
[----:B------:R1:W-:Y:S01]  /*5b7c0*/  @P4 STG.E desc[UR22][R206.64], R242 ;  /* 0x000000f2ce004986 */ /* 0x0003e2000c101916 */
[----:B--2---:R-:W-:Y:S01]  /*5b7d0*/  ISETP.LT.AND P0, PT, R226, UR4, !P1 ;  /* 0x00000004e2007c0c */ /* 0x004fe2000cf01270 */
[----:B------:R-:W2:Y:S02]  /*5b7e0*/  LDCU UR4, c[0x0][0x39c] ;  /* 0x00007380ff0477ac */ /* 0x000ea40008000800 */
[----:B-1----:R-:W5:Y:S10]  /*5b7f0*/  LDL.LU R206, [R1+0x1038] ;  /* 0x0010380001ce7983 */ /* 0x002f740000300800 */
[----:B------:R1:W-:Y:S01]  /*5b800*/  @P0 STG.E desc[UR22][R204.64], R243 ;  /* 0x000000f3cc000986 */ /* 0x0003e2000c101916 */
[----:B--2---:R-:W-:Y:S01]  /*5b810*/  ISETP.LT.AND P2, PT, R224, UR4, !P1 ;  /* 0x00000004e0007c0c */ /* 0x004fe2000cf41270 */
[----:B------:R-:W2:Y:S02]  /*5b820*/  LDCU UR4, c[0x0][0x39c] ;  /* 0x00007380ff0477ac */ /* 0x000ea40008000800 */
[----:B-1----:R-:W5:Y:S04]  /*5b830*/  LDL.LU R205, [R1+0x1040] ;  /* 0x0010400001cd7983 */ /* 0x002f680000300800 */
[----:B------:R-:W5:Y:S06]  /*5b840*/  LDL.LU R204, [R1+0x1050] ;  /* 0x0010500001cc7983 */ /* 0x000f6c0000300800 */
[----:B----4-:R1:W-:Y:S04]  /*5b850*/  @P2 STG.E desc[UR22][R202.64], R236 ;  /* 0x000000ecca002986 */ /* 0x0103e8000c101916 */
[----:B-1----:R-:W4:Y:S01]  /*5b860*/  LDL.LU R203, [R1+0x1054] ;  /* 0x0010540001cb7983 */ /* 0x002f220000300800 */
[----:B--2---:R-:W-:Y:S01]  /*5b870*/  ISETP.LT.AND P5, PT, R222, UR4, !P1 ;  /* 0x00000004de007c0c */ /* 0x004fe2000cfa1270 */
[----:B------:R-:W1:Y:S01]  /*5b880*/  LDCU UR4, c[0x0][0x39c] ;  /* 0x00007380ff0477ac */ /* 0x000e620008000800 */
[----:B------:R-:W-:Y:S01]  /*5b890*/  ISETP.LT.AND P4, PT, R220, UR6, !P1 ;  /* 0x00000006dc007c0c */ /* 0x000fe2000cf81270 */
[----:B------:R-:W-:Y:S01]  /*5b8a0*/  VIADD R3, R3, UR5 ;  /* 0x0000000503037c36 */ /* 0x000fe20008000000 */
[----:B------:R-:W-:Y:S01]  /*5b8b0*/  ISETP.LT.AND P0, PT, R219, UR7, !P1 ;  /* 0x00000007db007c0c */ /* 0x000fe2000cf01270 */
[----:B------:R-:W2:Y:S01]  /*5b8c0*/  LDL.LU R202, [R1+0x1058] ;  /* 0x0010580001ca7983 */ /* 0x000ea20000300800 */
[----:B------:R-:W-:Y:S01]  /*5b8d0*/  ISETP.LT.AND P2, PT, R218, UR8, !P1 ;  /* 0x00000008da007c0c */ /* 0x000fe2000cf41270 */
[----:B------:R-:W3:Y:S01]  /*5b8e0*/  LDCU UR6, c[0x0][0x39c] ;  /* 0x00007380ff0677ac */ /* 0x000ee20008000800 */
[----:B------:R-:W5:Y:S01]  /*5b8f0*/  LDCU UR7, c[0x0][0x39c] ;  /* 0x00007380ff0777ac */ /* 0x000f620008000800 */
[----:B-1----:R-:W-:Y:S01]  /*5b900*/  ISETP.LT.AND P3, PT, R221, UR4, !P1 ;  /* 0x00000004dd007c0c */ /* 0x002fe2000cf61270 */
[----:B------:R-:W1:Y:S03]  /*5b910*/  LDCU UR4, c[0x0][0x39c] ;  /* 0x00007380ff0477ac */ /* 0x000e660008000800 */
[----:B------:R1:W-:Y:S01]  /*5b920*/  @P5 STG.E desc[UR22][R200.64], R237 ;  /* 0x000000edc8005986 */ /* 0x0003e2000c101916 */
[----:B------:R-:W-:-:S02]  /*5b930*/  ISETP.LT.AND P5, PT, R216, UR9, !P1 ;  /* 0x00000009d8007c0c */ /* 0x000fc4000cfa1270 */
[C---:B-1----:R-:W-:Y:S01]  /*5b940*/  IADD3 R200, PT, PT, R3.reuse, UR5, RZ ;  /* 0x0000000503c87c10 */ /* 0x042fe2000fffe0ff */
[----:B------:R-:W2:Y:S05]  /*5b950*/  LDL.LU R201, [R1+0x105c] ;  /* 0x00105c0001c97983 */ /* 0x000eaa0000300800 */
[----:B------:R1:W-:Y:S02]  /*5b960*/  @P3 STG.E desc[UR22][R196.64], R230 ;  /* 0x000000e6c4003986 */ /* 0x0003e4000c101916 */
[----:B-1----:R-:W-:-:S04]  /*5b970*/  LEA R196, P3, R3, R2, 0x2 ;  /* 0x0000000203c47211 */ /* 0x002fc800078610ff */
[----:B------:R-:W-:Y:S01]  /*5b980*/  LEA.HI.X.SX32 R197, R3, R0, 0x2, P3 ;  /* 0x0000000003c57211 */ /* 0x000fe200018f16ff */
[----:B------:R1:W-:Y:S01]  /*5b990*/  @P4 STG.E desc[UR22][R198.64], R231 ;  /* 0x000000e7c6004986 */ /* 0x0003e2000c101916 */
[----:B------:R-:W-:-:S03]  /*5b9a0*/  VIADD R3, R200, UR5 ;  /* 0x00000005c8037c36 */ /* 0x000fc60008000000 */
[----:B------:R3:W-:Y:S01]  /*5b9b0*/  @P0 STG.E desc[UR22][R196.64], R132 ;  /* 0x00000084c4000986 */ /* 0x0007e2000c101916 */
[----:B-1----:R-:W-:-:S04]  /*5b9c0*/  LEA R198, P4, R200, R2, 0x2 ;  /* 0x00000002c8c67211 */ /* 0x002fc800078810ff */
[----:B------:R-:W-:Y:S01]  /*5b9d0*/  LEA.HI.X.SX32 R199, R200, R0, 0x2, P4 ;  /* 0x00000000c8c77211 */ /* 0x000fe200020f16ff */
[C---:B---3--:R-:W-:Y:S01]  /*5b9e0*/  VIADD R197, R3.reuse, UR5 ;  /* 0x0000000503c57c36 */ /* 0x048fe20008000000 */
[C---:B------:R-:W-:Y:S01]  /*5b9f0*/  LEA R132, P4, R3.reuse, R2, 0x2 ;  /* 0x0000000203847211 */ /* 0x040fe200078810ff */
[----:B------:R-:W3:Y:S01]  /*5ba00*/  LDL.LU R200, [R1+0x1060] ;  /* 0x0010600001c87983 */ /* 0x000ee20000300800 */
[----:B------:R-:W-:Y:S01]  /*5ba10*/  ISETP.LT.AND P3, PT, R212, UR4, !P1 ;  /* 0x00000004d4007c0c */ /* 0x000fe2000cf61270 */
[----:B------:R-:W1:Y:S02]  /*5ba20*/  LDCU UR4, c[0x0][0x39c] ;  /* 0x00007380ff0477ac */ /* 0x000e640008000800 */
[----:B------:R1:W-:Y:S01]  /*5ba30*/  @P2 STG.E desc[UR22][R198.64], R133 ;  /* 0x00000085c6002986 */ /* 0x0003e2000c101916 */
[----:B------:R-:W-:Y:S01]  /*5ba40*/  ISETP.LT.AND P0, PT, R210, UR6, !P1 ;  /* 0x00000006d2007c0c */ /* 0x000fe2000cf01270 */
[----:B------:R-:W4:Y:S01]  /*5ba50*/  LDCU UR6, c[0x0][0x39c] ;  /* 0x00007380ff0677ac */ /* 0x000f220008000800 */
[----:B-1----:R-:W-:Y:S01]  /*5ba60*/  LEA.HI.X.SX32 R133, R3, R0, 0x2, P4 ;  /* 0x0000000003857211 */ /* 0x002fe200020f16ff */
[----:B------:R-:W3:Y:S01]  /*5ba70*/  LDL.LU R199, [R1+0x1074] ;  /* 0x0010740001c77983 */ /* 0x000ee20000300800 */
[----:B------:R-:W-:-:S02]  /*5ba80*/  IADD3 R3, PT, PT, R197, UR5, RZ ;  /* 0x00000005c5037c10 */ /* 0x000fc4000fffe0ff */
[----:B------:R-:W-:Y:S01]  /*5ba90*/  LEA R196, P4, R197, R2, 0x2 ;  /* 0x00000002c5c47211 */ /* 0x000fe200078810ff */
[----:B------:R1:W-:Y:S01]  /*5baa0*/  @P5 STG.E desc[UR22][R132.64], R134 ;  /* 0x0000008684005986 */ /* 0x0003e2000c101916 */
[----:B-----5:R-:W-:Y:S01]  /*5bab0*/  ISETP.LT.AND P2, PT, R206, UR7, !P1 ;  /* 0x00000007ce007c0c */ /* 0x020fe2000cf41270 */
[----:B------:R-:W-:Y:S01]  /*5bac0*/  VIADD R198, R3, UR5 ;  /* 0x0000000503c67c36 */ /* 0x000fe20008000000 */
[----:B------:R-:W-:Y:S01]  /*5bad0*/  LEA.HI.X.SX32 R197, R197, R0, 0x2, P4 ;  /* 0x00000000c5c57211 */ /* 0x000fe200020f16ff */
[----:B------:R-:W5:Y:S01]  /*5bae0*/  LDCU UR7, c[0x0][0x39c] ;  /* 0x00007380ff0777ac */ /* 0x000f620008000800 */
[----:B-1----:R-:W-:-:S04]  /*5baf0*/  LEA R132, P5, R3, R2, 0x2 ;  /* 0x0000000203847211 */ /* 0x002fc800078a10ff */
[----:B------:R-:W-:Y:S02]  /*5bb00*/  LEA.HI.X.SX32 R133, R3, R0, 0x2, P5 ;  /* 0x0000000003857211 */ /* 0x000fe400028f16ff */
[C---:B------:R-:W-:Y:S01]  /*5bb10*/  LEA R134, P5, R198.reuse, R2, 0x2 ;  /* 0x00000002c6867211 */ /* 0x040fe200078a10ff */
[----:B------:R1:W-:Y:S04]  /*5bb20*/  @P3 STG.E desc[UR22][R196.64], R135 ;  /* 0x00000087c4003986 */ /* 0x0003e8000c101916 */
[----:B------:R4:W-:Y:S01]  /*5bb30*/  @P0 STG.E desc[UR22][R132.64], R136 ;  /* 0x0000008884000986 */ /* 0x0009e2000c101916 */
[C---:B-1----:R-:W-:Y:S01]  /*5bb40*/  LEA.HI.X.SX32 R135, R198.reuse, R0, 0x2, P5 ;  /* 0x00000000c6877211 */ /* 0x042fe200028f16ff */
[----:B----4-:R-:W-:-:S04]  /*5bb50*/  VIADD R133, R198, UR5 ;  /* 0x00000005c6857c36 */ /* 0x010fc80008000000 */
[----:B------:R1:W-:Y:S04]  /*5bb60*/  @P2 STG.E desc[UR22][R134.64], R137 ;  /* 0x0000008986002986 */ /* 0x0003e8000c101916 */
[----:B------:R-:W4:Y:S04]  /*5bb70*/  LDL.LU R198, [R1+0x107c] ;  /* 0x00107c0001c67983 */ /* 0x000f280000300800 */
[----:B------:R-:W4:Y:S04]  /*5bb80*/  LDL.LU R197, [R1+0x1080] ;  /* 0x0010800001c57983 */ /* 0x000f280000300800 */
[----:B-1----:R-:W4:Y:S01]  /*5bb90*/  LDL.LU R137, [R1+0x1084] ;  /* 0x0010840001897983 */ /* 0x002f220000300800 */
[----:B------:R-:W-:Y:S01]  /*5bba0*/  ISETP.LT.AND P4, PT, R205, UR4, !P1 ;  /* 0x00000004cd007c0c */ /* 0x000fe2000cf81270 */
[----:B------:R-:W2:Y:S01]  /*5bbb0*/  LDCU UR4, c[0x0][0x39c] ;  /* 0x00007380ff0477ac */ /* 0x000ea20008000800 */
[C---:B------:R-:W-:Y:S01]  /*5bbc0*/  LEA R132, P5, R133.reuse, R2, 0x2 ;  /* 0x0000000285847211 */ /* 0x040fe200078a10ff */
[----:B------:R-:W4:Y:S01]  /*5bbd0*/  LDL.LU R196, [R1+0x1088] ;  /* 0x0010880001c47983 */ /* 0x000f220000300800 */
[----:B------:R-:W-:-:S02]  /*5bbe0*/  IADD3 R3, PT, PT, R133, UR5, RZ ;  /* 0x0000000585037c10 */ /* 0x000fc4000fffe0ff */
[----:B------:R-:W-:Y:S02]  /*5bbf0*/  LEA.HI.X.SX32 R133, R133, R0, 0x2, P5 ;  /* 0x0000000085857211 */ /* 0x000fe400028f16ff */
[----:B------:R-:W-:Y:S01]  /*5bc00*/  ISETP.LT.AND P3, PT, R204, UR6, !P1 ;  /* 0x00000006cc007c0c */ /* 0x000fe2000cf61270 */
[C---:B------:R-:W-:Y:S01]  /*5bc10*/  VIADD R136, R3.reuse, UR5 ;  /* 0x0000000503887c36 */ /* 0x040fe20008000000 */
[----:B------:R-:W-:Y:S01]  /*5bc20*/  LEA R134, P5, R3, R2, 0x2 ;  /* 0x0000000203867211 */ /* 0x000fe200078a10ff */
[----:B------:R-:W1:Y:S01]  /*5bc30*/  LDCU UR6, c[0x0][0x39c] ;  /* 0x00007380ff0677ac */ /* 0x000e620008000800 */
[----:B-----5:R-:W-:Y:S01]  /*5bc40*/  ISETP.LT.AND P0, PT, R203, UR7, !P1 ;  /* 0x00000007cb007c0c */ /* 0x020fe2000cf01270 */
[----:B------:R5:W-:Y:S01]  /*5bc50*/  @P4 STG.E desc[UR22][R132.64], R138 ;  /* 0x0000008a84004986 */ /* 0x000be2000c101916 */
[----:B------:R-:W-:Y:S01]  /*5bc60*/  LEA.HI.X.SX32 R135, R3, R0, 0x2, P5 ;  /* 0x0000000003877211 */ /* 0x000fe200028f16ff */
[----:B------:R-:W3:Y:S01]  /*5bc70*/  LDCU UR7, c[0x0][0x39c] ;  /* 0x00007380ff0777ac */ /* 0x000ee20008000800 */
[----:B-----5:R-:W-:-:S04]  /*5bc80*/  LEA R132, P5, R136, R2, 0x2 ;  /* 0x0000000288847211 */ /* 0x020fc800078a10ff */
[----:B------:R-:W-:Y:S01]  /*5bc90*/  LEA.HI.X.SX32 R133, R136, R0, 0x2, P5 ;  /* 0x0000000088857211 */ /* 0x000fe200028f16ff */
[----:B------:R-:W-:Y:S04]  /*5bca0*/  @P3 STG.E desc[UR22][R134.64], R139 ;  /* 0x0000008b86003986 */ /* 0x000fe8000c101916 */
[----:B------:R5:W-:Y:S04]  /*5bcb0*/  @P0 STG.E desc[UR22][R132.64], R140 ;  /* 0x0000008c84000986 */ /* 0x000be8000c101916 */
[----:B-----5:R-:W5:Y:S04]  /*5bcc0*/  LDL.LU R140, [R1+0x1094] ;  /* 0x00109400018c7983 */ /* 0x020f680000300800 */
[----:B------:R-:W5:Y:S01]  /*5bcd0*/  LDL.LU R139, [R1+0x109c] ;  /* 0x00109c00018b7983 */ /* 0x000f620000300800 */
[----:B--2---:R-:W-:Y:S01]  /*5bce0*/  ISETP.LT.AND P2, PT, R202, UR4, !P1 ;  /* 0x00000004ca007c0c */ /* 0x004fe2000cf41270 */
[----:B------:R-:W2:Y:S01]  /*5bcf0*/  LDCU UR4, c[0x0][0x39c] ;  /* 0x00007380ff0477ac */ /* 0x000ea20008000800 */
[----:B------:R-:W-:Y:S01]  /*5bd00*/  VIADD R3, R136, UR5 ;  /* 0x0000000588037c36 */ /* 0x000fe20008000000 */
[----:B------:R-:W5:Y:S04]  /*5bd10*/  LDL.LU R138, [R1+0x10a0] ;  /* 0x0010a000018a7983 */ /* 0x000f680000300800 */
[----:B------:R-:W-:-:S02]  /*5bd20*/  LEA R134, P5, R3, R2, 0x2 ;  /* 0x0000000203867211 */ /* 0x000fc400078a10ff */
[C---:B------:R-:W-:Y:S02]  /*5bd30*/  IADD3 R136, PT, PT, R3.reuse, UR5, RZ ;  /* 0x0000000503887c10 */ /* 0x040fe4000fffe0ff */
[----:B------:R-:W-:Y:S02]  /*5bd40*/  LEA.HI.X.SX32 R135, R3, R0, 0x2, P5 ;  /* 0x0000000003877211 */ /* 0x000fe400028f16ff */
[C---:B------:R-:W-:Y:S01]  /*5bd50*/  LEA R132, P5, R136.reuse, R2, 0x2 ;  /* 0x0000000288847211 */ /* 0x040fe200078a10ff */
[C---:B------:R-:W-:Y:S02]  /*5bd60*/  VIADD R3, R136.reuse, UR5 ;  /* 0x0000000588037c36 */ /* 0x040fe40008000000 */
[----:B------:R1:W-:Y:S01]  /*5bd70*/  @P2 STG.E desc[UR22][R134.64], R141 ;  /* 0x0000008d86002986 */ /* 0x0003e2000c101916 */
[----:B------:R-:W-:Y:S02]  /*5bd80*/  LEA.HI.X.SX32 R133, R136, R0, 0x2, P5 ;  /* 0x0000000088857211 */ /* 0x000fe400028f16ff */
[----:B-1----:R-:W-:-:S04]  /*5bd90*/  LEA R134, P5, R3, R2, 0x2 ;  /* 0x0000000203867211 */ /* 0x002fc800078a10ff */
[----:B------:R-:W-:Y:S02]  /*5bda0*/  LEA.HI.X.SX32 R135, R3, R0, 0x2, P5 ;  /* 0x0000000003877211 */ /* 0x000fe400028f16ff */
[----:B------:R-:W-:Y:S01]  /*5bdb0*/  ISETP.LT.AND P4, PT, R201, UR6, !P1 ;  /* 0x00000006c9007c0c */ /* 0x000fe2000cf81270 */
[----:B------:R-:W1:-:S12]  /*5bdc0*/  LDCU UR6, c[0x0][0x39c] ;  /* 0x00007380ff0677ac */ /* 0x000e580008000800 */
[----:B------:R1:W-:Y:S01]  /*5bdd0*/  @P4 STG.E desc[UR22][R132.64], R142 ;  /* 0x0000008e84004986 */ /* 0x0003e2000c101916 */
[----:B---3--:R-:W-:Y:S01]  /*5bde0*/  ISETP.LT.AND P3, PT, R200, UR7, !P1 ;  /* 0x00000007c8007c0c */ /* 0x008fe2000cf61270 */
[----:B------:R-:W3:Y:S01]  /*5bdf0*/  LDCU UR7, c[0x0][0x39c] ;  /* 0x00007380ff0777ac */ /* 0x000ee20008000800 */
[----:B--2---:R-:W-:Y:S01]  /*5be00*/  ISETP.LT.AND P0, PT, R199, UR4, !P1 ;  /* 0x00000004c7007c0c */ /* 0x004fe2000cf01270 */
[----:B------:R-:W4:Y:S10]  /*5be10*/  LDCU UR4, c[0x0][0x39c] ;  /* 0x00007380ff0477ac */ /* 0x000f340008000800 */
[----:B------:R2:W-:Y:S01]  /*5be20*/  @P3 STG.E desc[UR22][R134.64], R143 ;  /* 0x0000008f86003986 */ /* 0x0005e2000c101916 */
[----:B-1----:R-:W-:-:S05]  /*5be30*/  VIADD R133, R3, UR5 ;  /* 0x0000000503857c36 */ /* 0x002fca0008000000 */
[C---:B------:R-:W-:Y:S02]  /*5be40*/  LEA R132, P5, R133.reuse, R2, 0x2 ;  /* 0x0000000285847211 */ /* 0x040fe400078a10ff */
[C---:B------:R-:W-:Y:S02]  /*5be50*/  IADD3 R3, PT, PT, R133.reuse, UR5, RZ ;  /* 0x0000000585037c10 */ /* 0x040fe4000fffe0ff */
[----:B------:R-:W-:Y:S02]  /*5be60*/  LEA.HI.X.SX32 R133, R133, R0, 0x2, P5 ;  /* 0x0000000085857211 */ /* 0x000fe400028f16ff */
[C---:B--2---:R-:W-:Y:S01]  /*5be70*/  LEA R134, P5, R3.reuse, R2, 0x2 ;  /* 0x0000000203867211 */ /* 0x044fe200078a10ff */
[C---:B------:R-:W-:Y:S02]  /*5be80*/  VIADD R136, R3.reuse, UR5 ;  /* 0x0000000503887c36 */ /* 0x040fe40008000000 */
[----:B------:R1:W-:Y:S01]  /*5be90*/  @P0 STG.E desc[UR22][R132.64], R144 ;  /* 0x0000009084000986 */ /* 0x0003e2000c101916 */
[----:B------:R-:W-:-:S02]  /*5bea0*/  LEA.HI.X.SX32 R135, R3, R0, 0x2, P5 ;  /* 0x0000000003877211 */ /* 0x000fc400028f16ff */
[----:B----4-:R-:W-:Y:S01]  /*5beb0*/  ISETP.LT.AND P3, PT, R137, UR4, !P1 ;  /* 0x0000000489007c0c */ /* 0x010fe2000cf61270 */
[----:B------:R-:W2:Y:S01]  /*5bec0*/  LDCU UR4, c[0x0][0x39c] ;  /* 0x00007380ff0477ac */ /* 0x000ea20008000800 */
[----:B------:R-:W4:Y:S01]  /*5bed0*/  LDL.LU R137, [R1+0x10a8] ;  /* 0x0010a80001897983 */ /* 0x000f220000300800 */
[----:B---3--:R-:W-:Y:S01]  /*5bee0*/  ISETP.LT.AND P4, PT, R197, UR7, !P1 ;  /* 0x00000007c5007c0c */ /* 0x008fe2000cf81270 */
[----:B------:R-:W5:Y:S02]  /*5bef0*/  LDCU UR7, c[0x0][0x39c] ;  /* 0x00007380ff0777ac */ /* 0x000f640008000800 */
[----:B------:R-:W3:Y:S01]  /*5bf00*/  LDL.LU R141, [R1+0x10ac] ;  /* 0x0010ac00018d7983 */ /* 0x000ee20000300800 */
[----:B------:R-:W-:Y:S02]  /*5bf10*/  ISETP.LT.AND P2, PT, R198, UR6, !P1 ;  /* 0x00000006c6007c0c */ /* 0x000fe4000cf41270 */
[C---:B-1----:R-:W-:Y:S01]  /*5bf20*/  LEA R132, P5, R136.reuse, R2, 0x2 ;  /* 0x0000000288847211 */ /* 0x042fe200078a10ff */
[----:B------:R-:W1:Y:S03]  /*5bf30*/  LDCU UR6, c[0x0][0x39c] ;  /* 0x00007380ff0677ac */ /* 0x000e660008000800 */
[----:B------:R-:W-:-:S07]  /*5bf40*/  LEA.HI.X.SX32 R133, R136, R0, 0x2, P5 ;  /* 0x0000000088857211 */ /* 0x000fce00028f16ff */
[----:B------:R1:W-:Y:S04]  /*5bf50*/  @P2 STG.E desc[UR22][R134.64], R145 ;  /* 0x0000009186002986 */ /* 0x0003e8000c101916 */
[----:B------:R1:W-:Y:S01]  /*5bf60*/  @P4 STG.E desc[UR22][R132.64], R146 ;  /* 0x0000009284004986 */ /* 0x0003e2000c101916 */
[----:B-----5:R-:W-:Y:S01]  /*5bf70*/  ISETP.LT.AND P2, PT, R140, UR7, !P1 ;  /* 0x000000078c007c0c */ /* 0x020fe2000cf41270 */
[----:B-1----:R-:W-:Y:S02]  /*5bf80*/  VIADD R135, R136, UR5 ;  /* 0x0000000588877c36 */ /* 0x002fe40008000000 */
[----:B------:R-:W5:Y:S01]  /*5bf90*/  LDL.LU R140, [R1+0x10b4] ;  /* 0x0010b400018c7983 */ /* 0x000f620000300800 */
[----:B------:R-:W-:Y:S01]  /*5bfa0*/  ISETP.LT.AND P0, PT, R196, UR6, !P1 ;  /* 0x00000006c4007c0c */ /* 0x000fe2000cf01270 */
[----:B------:R-:W1:Y:S01]  /*5bfb0*/  LDCU UR6, c[0x0][0x39c] ;  /* 0x00007380ff0677ac */ /* 0x000e620008000800 */
[----:B--2---:R-:W-:-:S02]  /*5bfc0*/  ISETP.LT.AND P4, PT, R139, UR4, !P1 ;  /* 0x000000048b007c0c */ /* 0x004fc4000cf81270 */
[----:B------:R-:W2:Y:S01]  /*5bfd0*/  LDL.LU R139, [R1+0x10b8] ;  /* 0x0010b800018b7983 */ /* 0x000ea20000300800 */
[----:B------:R-:W4:Y:S01]  /*5bfe0*/  LDCU UR7, c[0x0][0x39c] ;  /* 0x00007380ff0777ac */ /* 0x000f220008000800 */
[C---:B------:R-:W-:Y:S02]  /*5bff0*/  LEA R134, P5, R135.reuse, R2, 0x2 ;  /* 0x0000000287867211 */ /* 0x040fe400078a10ff */
[C---:B------:R-:W-:Y:S01]  /*5c000*/  IADD3 R3, PT, PT, R135.reuse, UR5, RZ ;  /* 0x0000000587037c10 */ /* 0x040fe2000fffe0ff */
[----:B------:R-:W3:Y:S01]  /*5c010*/  LDCU UR4, c[0x0][0x39c] ;  /* 0x00007380ff0477ac */ /* 0x000ee20008000800 */
[----:B------:R-:W-:Y:S02]  /*5c020*/  LEA.HI.X.SX32 R135, R135, R0, 0x2, P5 ;  /* 0x0000000087877211 */ /* 0x000fe400028f16ff */
[----:B------:R-:W-:-:S04]  /*5c030*/  LEA R132, P5, R3, R2, 0x2 ;  /* 0x0000000203847211 */ /* 0x000fc800078a10ff */
[C---:B------:R-:W-:Y:S01]  /*5c040*/  LEA.HI.X.SX32 R133, R3.reuse, R0, 0x2, P5 ;  /* 0x0000000003857211 */ /* 0x040fe200028f16ff */
[----:B------:R1:W-:Y:S02]  /*5c050*/  @P3 STG.E desc[UR22][R134.64], R147 ;  /* 0x0000009386003986 */ /* 0x0003e4000c101916 */
[----:B-1----:R-:W-:Y:S01]  /*5c060*/  ISETP.LT.AND P3, PT, R138, UR6, !P1 ;  /* 0x000000068a007c0c */ /* 0x002fe2000cf61270 */
[----:B------:R-:W-:Y:S01]  /*5c070*/  VIADD R136, R3, UR5 ;  /* 0x0000000503887c36 */ /* 0x000fe20008000000 */
[----:B------:R1:W-:Y:S01]  /*5c080*/  @P0 STG.E desc[UR22][R132.64], R148 ;  /* 0x0000009484000986 */ /* 0x0003e2000c101916 */
[----:B------:R-:W5:Y:S03]  /*5c090*/  LDCU UR6, c[0x0][0x39c] ;  /* 0x00007380ff0677ac */ /* 0x000f660008000800 */
[----:B------:R-:W2:Y:S01]  /*5c0a0*/  LDL.LU R138, [R1+0x10c0] ;  /* 0x0010c000018a7983 */ /* 0x000ea20000300800 */
[----:B------:R-:W-:-:S04]  /*5c0b0*/  LEA R134, P5, R136, R2, 0x2 ;  /* 0x0000000288867211 */ /* 0x000fc800078a10ff */
[C---:B------:R-:W-:Y:S01]  /*5c0c0*/  LEA.HI.X.SX32 R135, R136.reuse, R0, 0x2, P5 ;  /* 0x0000000088877211 */ /* 0x040fe200028f16ff */
[----:B------:R-:W-:-:S04]  /*5c0d0*/  VIADD R3, R136, UR5 ;  /* 0x0000000588037c36 */ /* 0x000fc80008000000 */
[----:B------:R1:W-:Y:S02]  /*5c0e0*/  @P2 STG.E desc[UR22][R134.64], R149 ;  /* 0x0000009586002986 */ /* 0x0003e4000c101916 */
[C---:B-1----:R-:W-:Y:S02]  /*5c0f0*/  LEA R132, P5, R3.reuse, R2, 0x2 ;  /* 0x0000000203847211 */ /* 0x042fe400078a10ff */
[C---:B------:R-:W-:Y:S02]  /*5c100*/  IADD3 R136, PT, PT, R3.reuse, UR5, RZ ;  /* 0x0000000503887c10 */ /* 0x040fe4000fffe0ff */
[----:B------:R-:W-:Y:S02]  /*5c110*/  LEA.HI.X.SX32 R133, R3, R0, 0x2, P5 ;  /* 0x0000000003857211 */ /* 0x000fe400028f16ff */
[----:B------:R-:W-:-:S04]  /*5c120*/  LEA R134, P5, R136, R2, 0x2 ;  /* 0x0000000288867211 */ /* 0x000fc800078a10ff */
[C---:B------:R-:W-:Y:S01]  /*5c130*/  LEA.HI.X.SX32 R135, R136.reuse, R0, 0x2, P5 ;  /* 0x0000000088877211 */ /* 0x040fe200028f16ff */
[----:B------:R-:W-:Y:S04]  /*5c140*/  @P4 STG.E desc[UR22][R132.64], R150 ;  /* 0x0000009684004986 */ /* 0x000fe8000c101916 */
[----:B------:R1:W-:Y:S01]  /*5c150*/  @P3 STG.E desc[UR22][R134.64], R151 ;  /* 0x0000009786003986 */ /* 0x0003e2000c101916 */
[----:B----4-:R-:W-:Y:S01]  /*5c160*/  ISETP.LT.AND P0, PT, R137, UR7, !P1 ;  /* 0x0000000789007c0c */ /* 0x010fe2000cf01270 */
[----:B------:R-:W2:Y:S02]  /*5c170*/  LDCU UR7, c[0x0][0x39c] ;  /* 0x00007380ff0777ac */ /* 0x000ea40008000800 */
[----:B------:R-:W4:Y:S01]  /*5c180*/  LDL.LU R137, [R1+0x10c4] ;  /* 0x0010c40001897983 */ /* 0x000f220000300800 */
[----:B---3--:R-:W-:Y:S01]  /*5c190*/  ISETP.LT.AND P2, PT, R141, UR4, !P1 ;  /* 0x000000048d007c0c */ /* 0x008fe2000cf41270 */
[----:B------:R-:W-:-:S02]  /*5c1a0*/  VIADD R3, R136, UR5 ;  /* 0x0000000588037c36 */ /* 0x000fc40008000000 */
[----:B------:R-:W3:Y:S01]  /*5c1b0*/  LDL.LU R141, [R1+0x10cc] ;  /* 0x0010cc00018d7983 */ /* 0x000ee20000300800 */
[----:B------:R-:W1:Y:S01]  /*5c1c0*/  LDCU UR4, c[0x0][0x39c] ;  /* 0x00007380ff0477ac */ /* 0x000e620008000800 */
[----:B-----5:R-:W-:Y:S01]  /*5c1d0*/  ISETP.LT.AND P4, PT, R140, UR6, !P1 ;  /* 0x000000068c007c0c */ /* 0x020fe2000cf81270 */
[----:B------:R-:W4:Y:S01]  /*5c1e0*/  LDCU UR6, c[0x0][0x39c] ;  /* 0x00007380ff0677ac */ /* 0x000f220008000800 */
[----:B------:R-:W5:Y:S01]  /*5c1f0*/  LDL.LU R140, [R1+0x10dc] ;  /* 0x0010dc00018c7983 */ /* 0x000f620000300800 */
[----:B--2---:R-:W-:Y:S01]  /*5c200*/  ISETP.LT.AND P3, PT, R139, UR7, !P1 ;  /* 0x000000078b007c0c */ /* 0x004fe2000cf61270 */
[C---:B-1----:R-:W-:Y:S02]  /*5c210*/  VIADD R135, R3.reuse, UR5 ;  /* 0x0000000503877c36 */ /* 0x042fe40008000000 */
[----:B------:R-:W2:Y:S01]  /*5c220*/  LDL.LU R139, [R1+0x10e0] ;  /* 0x0010e000018b7983 */ /* 0x000ea20000300800 */
[C---:B------:R-:W-:Y:S01]  /*5c230*/  LEA R132, P5, R3.reuse, R2, 0x2 ;  /* 0x0000000203847211 */ /* 0x040fe200078a10ff */
[----:B------:R-:W3:Y:S03]  /*5c240*/  LDCU UR7, c[0x0][0x39c] ;  /* 0x00007380ff0777ac */ /* 0x000ee60008000800 */
[----:B------:R-:W-:-:S02]  /*5c250*/  LEA.HI.X.SX32 R133, R3, R0, 0x2, P5 ;  /* 0x0000000003857211 */ /* 0x000fc400028f16ff */
[C---:B------:R-:W-:Y:S02]  /*5c260*/  LEA R134, P5, R135.reuse, R2, 0x2 ;  /* 0x0000000287867211 */ /* 0x040fe400078a10ff */
[C---:B------:R-:W-:Y:S02]  /*5c270*/  IADD3 R3, PT, PT, R135.reuse, UR5, RZ ;  /* 0x0000000587037c10 */ /* 0x040fe4000fffe0ff */
[----:B------:R-:W-:Y:S01]  /*5c280*/  LEA.HI.X.SX32 R135, R135, R0, 0x2, P5 ;  /* 0x0000000087877211 */ /* 0x000fe200028f16ff */
[----:B------:R1:W-:Y:S04]  /*5c290*/  @P0 STG.E desc[UR22][R132.64], R152 ;  /* 0x0000009884000986 */ /* 0x0003e8000c101916 */
[----:B------:R1:W-:Y:S01]  /*5c2a0*/  @P2 STG.E desc[UR22][R134.64], R153 ;  /* 0x0000009986002986 */ /* 0x0003e2000c101916 */
[----:B------:R-:W-:Y:S01]  /*5c2b0*/  ISETP.LT.AND P0, PT, R138, UR4, !P1 ;  /* 0x000000048a007c0c */ /* 0x000fe2000cf01270 */
[----:B------:R-:W-:-:S02]  /*5c2c0*/  VIADD R136, R3, UR5 ;  /* 0x0000000503887c36 */ /* 0x000fc40008000000 */
[----:B------:R-:W2:Y:S01]  /*5c2d0*/  LDL.LU R138, [R1+0x10e4] ;  /* 0x0010e400018a7983 */ /* 0x000ea20000300800 */
[----:B------:R-:W5:Y:S01]  /*5c2e0*/  LDCU UR4, c[0x0][0x39c] ;  /* 0x00007380ff0477ac */ /* 0x000f620008000800 */
[----:B-1----:R-:W-:-:S04]  /*5c2f0*/  LEA R132, P5, R3, R2, 0x2 ;  /* 0x0000000203847211 */ /* 0x002fc800078a10ff */
[----:B------:R-:W-:-:S05]  /*5c300*/  LEA.HI.X.SX32 R133, R3, R0, 0x2, P5 ;  /* 0x0000000003857211 */ /* 0x000fca00028f16ff */
[----:B------:R1:W-:Y:S01]  /*5c310*/  @P4 STG.E desc[UR22][R132.64], R154 ;  /* 0x0000009a84004986 */ /* 0x0003e2000c101916 */
[C---:B------:R-:W-:Y:S01]  /*5c320*/  LEA R134, P5, R136.reuse, R2, 0x2 ;  /* 0x0000000288867211 */ /* 0x040fe200078a10ff */
[----:B------:R-:W-:-:S03]  /*5c330*/  VIADD R3, R136, UR5 ;  /* 0x0000000588037c36 */ /* 0x000fc60008000000 */
[----:B------:R-:W-:Y:S02]  /*5c340*/  LEA.HI.X.SX32 R135, R136, R0, 0x2, P5 ;  /* 0x0000000088877211 */ /* 0x000fe400028f16ff */
[----:B-1----:R-:W-:-:S04]  /*5c350*/  LEA R132, P5, R3, R2, 0x2 ;  /* 0x0000000203847211 */ /* 0x002fc800078a10ff */
[----:B------:R-:W-:Y:S01]  /*5c360*/  LEA.HI.X.SX32 R133, R3, R0, 0x2, P5 ;  /* 0x0000000003857211 */ /* 0x000fe200028f16ff */
[----:B------:R1:W-:Y:S04]  /*5c370*/  @P3 STG.E desc[UR22][R134.64], R155 ;  /* 0x0000009b86003986 */ /* 0x0003e8000c101916 */
[----:B------:R1:W-:Y:S01]  /*5c380*/  @P0 STG.E desc[UR22][R132.64], R156 ;  /* 0x0000009c84000986 */ /* 0x0003e2000c101916 */
[----:B----4-:R-:W-:Y:S01]  /*5c390*/  ISETP.LT.AND P2, PT, R137, UR6, !P1 ;  /* 0x0000000689007c0c */ /* 0x010fe2000cf41270 */
[----:B------:R-:W2:Y:S02]  /*5c3a0*/  LDCU UR6, c[0x0][0x39c] ;  /* 0x00007380ff0677ac */ /* 0x000ea40008000800 */
[----:B------:R-:W4:Y:S01]  /*5c3b0*/  LDL.LU R137, [R1+0x10e8] ;  /* 0x0010e80001897983 */ /* 0x000f220000300800 */
[----:B---3--:R-:W-:Y:S01]  /*5c3c0*/  ISETP.LT.AND P4, PT, R141, UR7, !P1 ;  /* 0x000000078d007c0c */ /* 0x008fe2000cf81270 */
[----:B------:R-:W3:Y:S02]  /*5c3d0*/  LDCU UR7, c[0x0][0x39c] ;  /* 0x00007380ff0777ac */ /* 0x000ee40008000800 */
[----:B------:R-:W4:Y:S01]  /*5c3e0*/  LDL.LU R141, [R1+0x10ec] ;  /* 0x0010ec00018d7983 */ /* 0x000f220000300800 */
[----:B-----5:R-:W-:Y:S01]  /*5c3f0*/  ISETP.LT.AND P3, PT, R140, UR4, !P1 ;  /* 0x000000048c007c0c */ /* 0x020fe2000cf61270 */
[----:B------:R-:W4:Y:S02]  /*5c400*/  LDCU UR4, c[0x0][0x39c] ;  /* 0x00007380ff0477ac */ /* 0x000f240008000800 */
[----:B------:R-:W5:Y:S01]  /*5c410*/  LDL.LU R140, [R1+0x1104] ;  /* 0x00110400018c7983 */ /* 0x000f620000300800 */
[----:B--2---:R-:W-:Y:S01]  /*5c420*/  ISETP.LT.AND P0, PT, R139, UR6, !P1 ;  /* 0x000000068b007c0c */ /* 0x004fe2000cf01270 */
[----:B------:R-:W2:Y:S02]  /*5c430*/  LDCU UR6, c[0x0][0x39c] ;  /* 0x00007380ff0677ac */ /* 0x000ea40008000800 */
[----:B------:R-:W5:Y:S01]  /*5c440*/  LDL.LU R139, [R1+0x1108] ;  /* 0x00110800018b7983 */ /* 0x000f620000300800 */
[----:B------:R-:W-:-:S04]  /*5c450*/  IADD3 R136, PT, PT, R3, UR5, RZ ;  /* 0x0000000503887c10 */ /* 0x000fc8000fffe0ff */
[C---:B-1----:R-:W-:Y:S01]  /*5c460*/  LEA R134, P5, R136.reuse, R2, 0x2 ;  /* 0x0000000288867211 */ /* 0x042fe200078a10ff */
[----:B------:R-:W-:-:S03]  /*5c470*/  VIADD R3, R136, UR5 ;  /* 0x0000000588037c36 */ /* 0x000fc60008000000 */
[----:B------:R-:W-:Y:S02]  /*5c480*/  LEA.HI.X.SX32 R135, R136, R0, 0x2, P5 ;  /* 0x0000000088877211 */ /* 0x000fe400028f16ff */
[----:B------:R-:W-:-:S04]  /*5c490*/  LEA R132, P5, R3, R2, 0x2 ;  /* 0x0000000203847211 */ /* 0x000fc800078a10ff */
[----:B------:R-:W-:Y:S01]  /*5c4a0*/  LEA.HI.X.SX32 R133, R3, R0, 0x2, P5 ;  /* 0x0000000003857211 */ /* 0x000fe200028f16ff */
[----:B------:R1:W-:Y:S01]  /*5c4b0*/  @P2 STG.E desc[UR22][R134.64], R157 ;  /* 0x0000009d86002986 */ /* 0x0003e2000c101916 */
[----:B---3--:R-:W-:-:S03]  /*5c4c0*/  ISETP.LT.AND P2, PT, R138, UR7, !P1 ;  /* 0x000000078a007c0c */ /* 0x008fc6000cf41270 */
[----:B------:R3:W-:Y:S01]  /*5c4d0*/  @P4 STG.E desc[UR22][R132.64], R158 ;  /* 0x0000009e84004986 */ /* 0x0007e2000c101916 */
[----:B------:R-:W5:Y:S03]  /*5c4e0*/  LDCU UR7, c[0x0][0x39c] ;  /* 0x00007380ff0777ac */ /* 0x000f660008000800 */
[----:B------:R-:W5:Y:S01]  /*5c4f0*/  LDL.LU R138, [R1+0x110c] ;  /* 0x00110c00018a7983 */ /* 0x000f620000300800 */
[----:B-1----:R-:W-:-:S05]  /*5c500*/  VIADD R135, R3, UR5 ;  /* 0x0000000503877c36 */ /* 0x002fca0008000000 */
[C---:B------:R-:W-:Y:S02]  /*5c510*/  LEA R134, P5, R135.reuse, R2, 0x2 ;  /* 0x0000000287867211 */ /* 0x040fe400078a10ff */
[C---:B------:R-:W-:Y:S02]  /*5c520*/  IADD3 R3, PT, PT, R135.reuse, UR5, RZ ;  /* 0x0000000587037c10 */ /* 0x040fe4000fffe0ff */
[----:B------:R-:W-:-:S05]  /*5c530*/  LEA.HI.X.SX32 R135, R135, R0, 0x2, P5 ;  /* 0x0000000087877211 */ /* 0x000fca00028f16ff */
[----:B------:R1:W-:Y:S01]  /*5c540*/  @P3 STG.E desc[UR22][R134.64], R159 ;  /* 0x0000009f86003986 */ /* 0x0003e2000c101916 */
[C---:B---3--:R-:W-:Y:S01]  /*5c550*/  LEA R132, P5, R3.reuse, R2, 0x2 ;  /* 0x0000000203847211 */ /* 0x048fe200078a10ff */
[----:B------:R-:W-:-:S03]  /*5c560*/  VIADD R136, R3, UR5 ;  /* 0x0000000503887c36 */ /* 0x000fc60008000000 */
[----:B------:R-:W-:Y:S02]  /*5c570*/  LEA.HI.X.SX32 R133, R3, R0, 0x2, P5 ;  /* 0x0000000003857211 */ /* 0x000fe400028f16ff */
[----:B-1----:R-:W-:-:S04]  /*5c580*/  LEA R134, P5, R136, R2, 0x2 ;  /* 0x0000000288867211 */ /* 0x002fc800078a10ff */
[C---:B------:R-:W-:Y:S01]  /*5c590*/  LEA.HI.X.SX32 R135, R136.reuse, R0, 0x2, P5 ;  /* 0x0000000088877211 */ /* 0x040fe200028f16ff */
[----:B------:R1:W-:Y:S04]  /*5c5a0*/  @P0 STG.E desc[UR22][R132.64], R160 ;  /* 0x000000a084000986 */ /* 0x0003e8000c101916 */
[----:B------:R3:W-:Y:S01]  /*5c5b0*/  @P2 STG.E desc[UR22][R134.64], R161 ;  /* 0x000000a186002986 */ /* 0x0007e2000c101916 */
[----:B----4-:R-:W-:Y:S01]  /*5c5c0*/  ISETP.LT.AND P4, PT, R137, UR4, !P1 ;  /* 0x0000000489007c0c */ /* 0x010fe2000cf81270 */
[----:B------:R-:W4:Y:S02]  /*5c5d0*/  LDCU UR4, c[0x0][0x39c] ;  /* 0x00007380ff0477ac */ /* 0x000f240008000800 */
[----:B------:R-:W5:Y:S01]  /*5c5e0*/  LDL.LU R137, [R1+0x1110] ;  /* 0x0011100001897983 */ /* 0x000f620000300800 */
[----:B--2---:R-:W-:Y:S01]  /*5c5f0*/  ISETP.LT.AND P3, PT, R141, UR6, !P1 ;  /* 0x000000068d007c0c */ /* 0x004fe2000cf61270 */
[----:B------:R-:W-:-:S02]  /*5c600*/  VIADD R3, R136, UR5 ;  /* 0x0000000588037c36 */ /* 0x000fc40008000000 */
[----:B------:R-:W2:Y:S01]  /*5c610*/  LDL.LU R141, [R1+0x1114] ;  /* 0x00111400018d7983 */ /* 0x000ea20000300800 */
[----:B------:R-:W1:Y:S01]  /*5c620*/  LDCU UR6, c[0x0][0x39c] ;  /* 0x00007380ff0677ac */ /* 0x000e620008000800 */
[----:B-----5:R-:W-:Y:S01]  /*5c630*/  ISETP.LT.AND P0, PT, R140, UR7, !P1 ;  /* 0x000000078c007c0c */ /* 0x020fe2000cf01270 */
[----:B------:R-:W5:Y:S01]  /*5c640*/  LDCU UR7, c[0x0][0x39c] ;  /* 0x00007380ff0777ac */ /* 0x000f620008000800 */
[----:B------:R-:W2:Y:S01]  /*5c650*/  LDL.LU R140, [R1+0x1134] ;  /* 0x00113400018c7983 */ /* 0x000ea20000300800 */
[----:B----4-:R-:W-:Y:S01]  /*5c660*/  ISETP.LT.AND P2, PT, R139, UR4, !P1 ;  /* 0x000000048b007c0c */ /* 0x010fe2000cf41270 */
[----:B------:R-:W2:Y:S02]  /*5c670*/  LDCU UR4, c[0x0][0x39c] ;  /* 0x00007380ff0477ac */ /* 0x000ea40008000800 */
[----:B------:R-:W4:Y:S01]  /*5c680*/  LDL.LU R139, [R1+0x113c] ;  /* 0x00113c00018b7983 */ /* 0x000f220000300800 */
[C---:B-1----:R-:W-:Y:S02]  /*5c690*/  LEA R132, P5, R3.reuse, R2, 0x2 ;  /* 0x0000000203847211 */ /* 0x042fe400078a10ff */
[----:B------:R-:W-:-:S02]  /*5c6a0*/  IADD3 R136, PT, PT, R3, UR5, RZ ;  /* 0x0000000503887c10 */ /* 0x000fc4000fffe0ff */
[----:B------:R-:W-:Y:S02]  /*5c6b0*/  LEA.HI.X.SX32 R133, R3, R0, 0x2, P5 ;  /* 0x0000000003857211 */ /* 0x000fe400028f16ff */
[----:B---3--:R-:W-:-:S04]  /*5c6c0*/  LEA R134, P5, R136, R2, 0x2 ;  /* 0x0000000288867211 */ /* 0x008fc800078a10ff */
[----:B------:R-:W-:Y:S01]  /*5c6d0*/  LEA.HI.X.SX32 R135, R136, R0, 0x2, P5 ;  /* 0x0000000088877211 */ /* 0x000fe200028f16ff */
[----:B------:R1:W-:Y:S04]  /*5c6e0*/  @P4 STG.E desc[UR22][R132.64], R162 ;  /* 0x000000a284004986 */ /* 0x0003e8000c101916 */
[----:B------:R3:W-:Y:S01]  /*5c6f0*/  @P3 STG.E desc[UR22][R134.64], R163 ;  /* 0x000000a386003986 */ /* 0x0007e2000c101916 */
[----:B------:R-:W-:Y:S01]  /*5c700*/  ISETP.LT.AND P4, PT, R138, UR6, !P1 ;  /* 0x000000068a007c0c */ /* 0x000fe2000cf81270 */
[----:B------:R-:W-:Y:S02]  /*5c710*/  VIADD R3, R136, UR5 ;  /* 0x0000000588037c36 */ /* 0x000fe40008000000 */
[----:B------:R-:W4:Y:S01]  /*5c720*/  LDL.LU R138, [R1+0x1144] ;  /* 0x00114400018a7983 */ /* 0x000f220000300800 */
[----:B------:R-:W2:Y:S02]  /*5c730*/  LDCU UR6, c[0x0][0x39c] ;  /* 0x00007380ff0677ac */ /* 0x000ea40008000800 */
[----:B-1----:R-:W-:-:S04]  /*5c740*/  LEA R132, P5, R3, R2, 0x2 ;  /* 0x0000000203847211 */ /* 0x002fc800078a10ff */
[C---:B------:R-:W-:Y:S01]  /*5c750*/  LEA.HI.X.SX32 R133, R3.reuse, R0, 0x2, P5 ;  /* 0x0000000003857211 */ /* 0x040fe200028f16ff */
[----:B---3--:R-:W-:-:S04]  /*5c760*/  VIADD R135, R3, UR5 ;  /* 0x0000000503877c36 */ /* 0x008fc80008000000 */
[----:B------:R1:W-:Y:S01]  /*5c770*/  @P0 STG.E desc[UR22][R132.64], R164 ;  /* 0x000000a484000986 */ /* 0x0003e2000c101916 */
[C---:B------:R-:W-:Y:S02]  /*5c780*/  LEA R134, P5, R135.reuse, R2, 0x2 ;  /* 0x0000000287867211 */ /* 0x040fe400078a10ff */
[C---:B------:R-:W-:Y:S02]  /*5c790*/  IADD3 R3, PT, PT, R135.reuse, UR5, RZ ;  /* 0x0000000587037c10 */ /* 0x040fe4000fffe0ff */
[----:B------:R-:W-:Y:S02]  /*5c7a0*/  LEA.HI.X.SX32 R135, R135, R0, 0x2, P5 ;  /* 0x0000000087877211 */ /* 0x000fe400028f16ff */
[----:B-1----:R-:W-:-:S04]  /*5c7b0*/  LEA R132, P5, R3, R2, 0x2 ;  /* 0x0000000203847211 */ /* 0x002fc800078a10ff */
[----:B------:R-:W-:Y:S01]  /*5c7c0*/  LEA.HI.X.SX32 R133, R3, R0, 0x2, P5 ;  /* 0x0000000003857211 */ /* 0x000fe200028f16ff */
[----:B------:R-:W-:Y:S04]  /*5c7d0*/  @P2 STG.E desc[UR22][R134.64], R165 ;  /* 0x000000a586002986 */ /* 0x000fe8000c101916 */
[----:B------:R1:W-:Y:S01]  /*5c7e0*/  @P4 STG.E desc[UR22][R132.64], R166 ;  /* 0x000000a684004986 */ /* 0x0003e2000c101916 */
[----:B-----5:R-:W-:Y:S01]  /*5c7f0*/  ISETP.LT.AND P3, PT, R137, UR7, !P1 ;  /* 0x0000000789007c0c */ /* 0x020fe2000cf61270 */
[----:B------:R-:W4:Y:S02]  /*5c800*/  LDCU UR7, c[0x0][0x39c] ;  /* 0x00007380ff0777ac */ /* 0x000f240008000800 */
[----:B------:R-:W3:Y:S01]  /*5c810*/  LDL.LU R137, [R1+0x114c] ;  /* 0x00114c0001897983 */ /* 0x000ee20000300800 */
[----:B--2---:R-:W-:Y:S01]  /*5c820*/  ISETP.LT.AND P0, PT, R141, UR4, !P1 ;  /* 0x000000048d007c0c */ /* 0x004fe2000cf01270 */
[----:B------:R-:W-:-:S02]  /*5c830*/  VIADD R136, R3, UR5 ;  /* 0x0000000503887c36 */ /* 0x000fc40008000000 */
[----:B------:R-:W2:Y:S01]  /*5c840*/  LDL.LU R141, [R1+0x1154] ;  /* 0x00115400018d7983 */ /* 0x000ea20000300800 */
[----:B------:R-:W5:Y:S01]  /*5c850*/  LDCU UR4, c[0x0][0x39c] ;  /* 0x00007380ff0477ac */ /* 0x000f620008000800 */
[----:B------:R-:W-:Y:S01]  /*5c860*/  ISETP.LT.AND P2, PT, R140, UR6, !P1 ;  /* 0x000000068c007c0c */ /* 0x000fe2000cf41270 */
[----:B------:R-:W3:Y:S01]  /*5c870*/  LDCU UR6, c[0x0][0x39c] ;  /* 0x00007380ff0677ac */ /* 0x000ee20008000800 */
[----:B------:R-:W2:Y:S01]  /*5c880*/  LDL.LU R140, [R1+0x1178] ;  /* 0x00117800018c7983 */ /* 0x000ea20000300800 */
[----:B----4-:R-:W-:Y:S01]  /*5c890*/  ISETP.LT.AND P4, PT, R139, UR7, !P1 ;  /* 0x000000078b007c0c */ /* 0x010fe2000cf81270 */
[C---:B-1----:R-:W-:Y:S02]  /*5c8a0*/  VIADD R133, R136.reuse, UR5 ;  /* 0x0000000588857c36 */ /* 0x042fe40008000000 */
[----:B------:R-:W4:Y:S01]  /*5c8b0*/  LDL.LU R139, [R1+0x1180] ;  /* 0x00118000018b7983 */ /* 0x000f220000300800 */
[C---:B------:R-:W-:Y:S01]  /*5c8c0*/  LEA R134, P5, R136.reuse, R2, 0x2 ;  /* 0x0000000288867211 */ /* 0x040fe200078a10ff */
[----:B------:R-:W2:Y:S03]  /*5c8d0*/  LDCU UR7, c[0x0][0x39c] ;  /* 0x00007380ff0777ac */ /* 0x000ea60008000800 */
[----:B------:R-:W-:-:S02]  /*5c8e0*/  LEA.HI.X.SX32 R135, R136, R0, 0x2, P5 ;  /* 0x0000000088877211 */ /* 0x000fc400028f16ff */
[C---:B------:R-:W-:Y:S02]  /*5c8f0*/  LEA R132, P5, R133.reuse, R2, 0x2 ;  /* 0x0000000285847211 */ /* 0x040fe400078a10ff */
[C---:B------:R-:W-:Y:S02]  /*5c900*/  IADD3 R3, PT, PT, R133.reuse, UR5, RZ ;  /* 0x0000000585037c10 */ /* 0x040fe4000fffe0ff */
[----:B------:R-:W-:Y:S01]  /*5c910*/  LEA.HI.X.SX32 R133, R133, R0, 0x2, P5 ;  /* 0x0000000085857211 */ /* 0x000fe200028f16ff */
[----:B------:R1:W-:Y:S04]  /*5c920*/  @P3 STG.E desc[UR22][R134.64], R167 ;  /* 0x000000a786003986 */ /* 0x0003e8000c101916 */
[----:B------:R1:W-:Y:S01]  /*5c930*/  @P0 STG.E desc[UR22][R132.64], R168 ;  /* 0x000000a884000986 */ /* 0x0003e2000c101916 */
[----:B-----5:R-:W-:Y:S01]  /*5c940*/  ISETP.LT.AND P3, PT, R138, UR4, !P1 ;  /* 0x000000048a007c0c */ /* 0x020fe2000cf61270 */
[----:B------:R-:W-:-:S02]  /*5c950*/  VIADD R136, R3, UR5 ;  /* 0x0000000503887c36 */ /* 0x000fc40008000000 */
[----:B------:R-:W5:Y:S01]  /*5c960*/  LDL.LU R138, [R1+0x1184] ;  /* 0x00118400018a7983 */ /* 0x000f620000300800 */
[C---:B-1----:R-:W-:Y:S01]  /*5c970*/  LEA R134, P5, R3.reuse, R2, 0x2 ;  /* 0x0000000203867211 */ /* 0x042fe200078a10ff */
[----:B------:R-:W1:Y:S03]  /*5c980*/  LDCU UR4, c[0x0][0x39c] ;  /* 0x00007380ff0477ac */ /* 0x000e660008000800 */
[----:B------:R-:W-:-:S05]  /*5c990*/  LEA.HI.X.SX32 R135, R3, R0, 0x2, P5 ;  /* 0x0000000003877211 */ /* 0x000fca00028f16ff */
[----:B------:R1:W-:Y:S01]  /*5c9a0*/  @P2 STG.E desc[UR22][R134.64], R169 ;  /* 0x000000a986002986 */ /* 0x0003e2000c101916 */
[----:B------:R-:W-:-:S04]  /*5c9b0*/  LEA R132, P5, R136, R2, 0x2 ;  /* 0x0000000288847211 */ /* 0x000fc800078a10ff */
[C---:B------:R-:W-:Y:S01]  /*5c9c0*/  LEA.HI.X.SX32 R133, R136.reuse, R0, 0x2, P5 ;  /* 0x0000000088857211 */ /* 0x040fe200028f16ff */
[----:B-1----:R-:W-:-:S05]  /*5c9d0*/  VIADD R135, R136, UR5 ;  /* 0x0000000588877c36 */ /* 0x002fca0008000000 */
[C---:B------:R-:W-:Y:S02]  /*5c9e0*/  LEA R134, P5, R135.reuse, R2, 0x2 ;  /* 0x0000000287867211 */ /* 0x040fe400078a10ff */
[C---:B------:R-:W-:Y:S02]  /*5c9f0*/  IADD3 R3, PT, PT, R135.reuse, UR5, RZ ;  /* 0x0000000587037c10 */ /* 0x040fe4000fffe0ff */
[----:B------:R-:W-:Y:S01]  /*5ca00*/  LEA.HI.X.SX32 R135, R135, R0, 0x2, P5 ;  /* 0x0000000087877211 */ /* 0x000fe200028f16ff */
[----:B------:R1:W-:Y:S04]  /*5ca10*/  @P4 STG.E desc[UR22][R132.64], R170 ;  /* 0x000000aa84004986 */ /* 0x0003e8000c101916 */
[----:B------:R1:W-:Y:S01]  /*5ca20*/  @P3 STG.E desc[UR22][R134.64], R171 ;  /* 0x000000ab86003986 */ /* 0x0003e2000c101916 */
[----:B---3--:R-:W-:Y:S01]  /*5ca30*/  ISETP.LT.AND P0, PT, R137, UR6, !P1 ;  /* 0x0000000689007c0c */ /* 0x008fe2000cf01270 */
[----:B------:R-:W4:Y:S02]  /*5ca40*/  LDCU UR6, c[0x0][0x39c] ;  /* 0x00007380ff0677ac */ /* 0x000f240008000800 */
[----:B------:R-:W3:Y:S01]  /*5ca50*/  LDL.LU R137, [R1+0x1190] ;  /* 0x0011900001897983 */ /* 0x000ee20000300800 */
[----:B--2---:R-:W-:Y:S01]  /*5ca60*/  ISETP.LT.AND P2, PT, R141, UR7, !P1 ;  /* 0x000000078d007c0c */ /* 0x004fe2000cf41270 */
[----:B------:R-:W5:Y:S02]  /*5ca70*/  LDCU UR7, c[0x0][0x39c] ;  /* 0x00007380ff0777ac */ /* 0x000f640008000800 */
[----:B------:R-:W2:Y:S01]  /*5ca80*/  LDL.LU R141, [R1+0x1198] ;  /* 0x00119800018d7983 */ /* 0x000ea20000300800 */
[----:B------:R-:W-:Y:S01]  /*5ca90*/  ISETP.LT.AND P4, PT, R140, UR4, !P1 ;  /* 0x000000048c007c0c */ /* 0x000fe2000cf81270 */
[----:B------:R-:W3:Y:S02]  /*5caa0*/  LDCU UR4, c[0x0][0x39c] ;  /* 0x00007380ff0477ac */ /* 0x000ee40008000800 */
[----:B------:R-:W2:Y:S01]  /*5cab0*/  LDL.LU R140, [R1+0x11b8] ;  /* 0x0011b800018c7983 */ /* 0x000ea20000300800 */
[----:B----4-:R-:W-:Y:S01]  /*5cac0*/  ISETP.LT.AND P3, PT, R139, UR6, !P1 ;  /* 0x000000068b007c0c */ /* 0x010fe2000cf61270 */
[----:B------:R-:W-:-:S02]  /*5cad0*/  VIADD R136, R3, UR5 ;  /* 0x0000000503887c36 */ /* 0x000fc40008000000 */
[----:B------:R-:W4:Y:S01]  /*5cae0*/  LDL.LU R139, [R1+0x11c4] ;  /* 0x0011c400018b7983 */ /* 0x000f220000300800 */
[C---:B-1----:R-:W-:Y:S01]  /*5caf0*/  LEA R132, P5, R3.reuse, R2, 0x2 ;  /* 0x0000000203847211 */ /* 0x042fe200078a10ff */
[----:B------:R-:W2:Y:S03]  /*5cb00*/  LDCU UR6, c[0x0][0x39c] ;  /* 0x00007380ff0677ac */ /* 0x000ea60008000800 */
[----:B------:R-:W-:Y:S02]  /*5cb10*/  LEA.HI.X.SX32 R133, R3, R0, 0x2, P5 ;  /* 0x0000000003857211 */ /* 0x000fe400028f16ff */
[----:B------:R-:W-:-:S04]  /*5cb20*/  LEA R134, P5, R136, R2, 0x2 ;  /* 0x0000000288867211 */ /* 0x000fc800078a10ff */
[----:B------:R-:W-:Y:S01]  /*5cb30*/  LEA.HI.X.SX32 R135, R136, R0, 0x2, P5 ;  /* 0x0000000088877211 */ /* 0x000fe200028f16ff */
[----:B------:R1:W-:Y:S04]  /*5cb40*/  @P0 STG.E desc[UR22][R132.64], R172 ;  /* 0x000000ac84000986 */ /* 0x0003e8000c101916 */
[----:B------:R1:W-:Y:S01]  /*5cb50*/  @P2 STG.E desc[UR22][R134.64], R173 ;  /* 0x000000ad86002986 */ /* 0x0003e2000c101916 */
[----:B-----5:R-:W-:Y:S01]  /*5cb60*/  ISETP.LT.AND P0, PT, R138, UR7, !P1 ;  /* 0x000000078a007c0c */ /* 0x020fe2000cf01270 */
[----:B------:R-:W5:Y:S02]  /*5cb70*/  LDCU UR7, c[0x0][0x39c] ;  /* 0x00007380ff0777ac */ /* 0x000f640008000800 */
[----:B------:R-:W4:Y:S01]  /*5cb80*/  LDL.LU R138, [R1+0x11c8] ;  /* 0x0011c800018a7983 */ /* 0x000f220000300800 */
[----:B-1----:R-:W-:-:S05]  /*5cb90*/  VIADD R133, R136, UR5 ;  /* 0x0000000588857c36 */ /* 0x002fca0008000000 */
[C---:B------:R-:W-:Y:S02]  /*5cba0*/  LEA R132, P5, R133.reuse, R2, 0x2 ;  /* 0x0000000285847211 */ /* 0x040fe400078a10ff */
[C---:B------:R-:W-:Y:S02]  /*5cbb0*/  IADD3 R3, PT, PT, R133.reuse, UR5, RZ ;  /* 0x0000000585037c10 */ /* 0x040fe4000fffe0ff */
[----:B------:R-:W-:-:S05]  /*5cbc0*/  LEA.HI.X.SX32 R133, R133, R0, 0x2, P5 ;  /* 0x0000000085857211 */ /* 0x000fca00028f16ff */
[----:B------:R1:W-:Y:S01]  /*5cbd0*/  @P4 STG.E desc[UR22][R132.64], R174 ;  /* 0x000000ae84004986 */ /* 0x0003e2000c101916 */
[C---:B------:R-:W-:Y:S01]  /*5cbe0*/  LEA R134, P5, R3.reuse, R2, 0x2 ;  /* 0x0000000203867211 */ /* 0x040fe200078a10ff */
[----:B------:R-:W-:-:S03]  /*5cbf0*/  VIADD R136, R3, UR5 ;  /* 0x0000000503887c36 */ /* 0x000fc60008000000 */
[----:B------:R-:W-:Y:S02]  /*5cc00*/  LEA.HI.X.SX32 R135, R3, R0, 0x2, P5 ;  /* 0x0000000003877211 */ /* 0x000fe400028f16ff */
[----:B-1----:R-:W-:-:S04]  /*5cc10*/  LEA R132, P5, R136, R2, 0x2 ;  /* 0x0000000288847211 */ /* 0x002fc800078a10ff */
[C---:B------:R-:W-:Y:S01]  /*5cc20*/  LEA.HI.X.SX32 R133, R136.reuse, R0, 0x2, P5 ;  /* 0x0000000088857211 */ /* 0x040fe200028f16ff */
[----:B------:R1:W-:Y:S04]  /*5cc30*/  @P3 STG.E desc[UR22][R134.64], R175 ;  /* 0x000000af86003986 */ /* 0x0003e8000c101916 */
[----:B------:R1:W-:Y:S01]  /*5cc40*/  @P0 STG.E desc[UR22][R132.64], R176 ;  /* 0x000000b084000986 */ /* 0x0003e2000c101916 */
[----:B---3--:R-:W-:Y:S01]  /*5cc50*/  ISETP.LT.AND P2, PT, R137, UR4, !P1 ;  /* 0x0000000489007c0c */ /* 0x008fe2000cf41270 */
[----:B------:R-:W4:Y:S02]  /*5cc60*/  LDCU UR4, c[0x0][0x39c] ;  /* 0x00007380ff0477ac */ /* 0x000f240008000800 */
[----:B------:R-:W3:Y:S01]  /*5cc70*/  LDL.LU R137, [R1+0x11d0] ;  /* 0x0011d00001897983 */ /* 0x000ee20000300800 */
[----:B--2---:R-:W-:Y:S01]  /*5cc80*/  ISETP.LT.AND P4, PT, R141, UR6, !P1 ;  /* 0x000000068d007c0c */ /* 0x004fe2000cf81270 */
[----:B-1----:R-:W-:-:S02]  /*5cc90*/  VIADD R135, R136, UR5 ;  /* 0x0000000588877c36 */ /* 0x002fc40008000000 */
[----:B------:R-:W2:Y:S01]  /*5cca0*/  LDL.LU R141, [R1+0x11dc] ;  /* 0x0011dc00018d7983 */ /* 0x000ea20000300800 */
[----:B------:R-:W1:Y:S01]  /*5ccb0*/  LDCU UR6, c[0x0][0x39c] ;  /* 0x00007380ff0677ac */ /* 0x000e620008000800 */
[----:B-----5:R-:W-:Y:S01]  /*5ccc0*/  ISETP.LT.AND P3, PT, R140, UR7, !P1 ;  /* 0x000000078c007c0c */ /* 0x020fe2000cf61270 */
[----:B------:R-:W3:Y:S01]  /*5ccd0*/  LDCU UR7, c[0x0][0x39c] ;  /* 0x00007380ff0777ac */ /* 0x000ee20008000800 */
[----:B------:R-:W5:Y:S01]  /*5cce0*/  LDL.LU R140, [R1+0x1204] ;  /* 0x00120400018c7983 */ /* 0x000f620000300800 */
[----:B----4-:R-:W-:Y:S01]  /*5ccf0*/  ISETP.LT.AND P0, PT, R139, UR4, !P1 ;  /* 0x000000048b007c0c */ /* 0x010fe2000cf01270 */
[----:B------:R-:W2:Y:S02]  /*5cd00*/  LDCU UR4, c[0x0][0x39c] ;  /* 0x00007380ff0477ac */ /* 0x000ea40008000800 */
[----:B------:R-:W4:Y:S01]  /*5cd10*/  LDL.LU R139, [R1+0x1214] ;  /* 0x00121400018b7983 */ /* 0x000f220000300800 */
[C---:B------:R-:W-:Y:S02]  /*5cd20*/  LEA R134, P5, R135.reuse, R2, 0x2 ;  /* 0x0000000287867211 */ /* 0x040fe400078a10ff */
[----:B------:R-:W-:-:S02]  /*5cd30*/  IADD3 R3, PT, PT, R135, UR5, RZ ;  /* 0x0000000587037c10 */ /* 0x000fc4000fffe0ff */
[----:B------:R-:W-:Y:S02]  /*5cd40*/  LEA.HI.X.SX32 R135, R135, R0, 0x2, P5 ;  /* 0x0000000087877211 */ /* 0x000fe400028f16ff */
[----:B------:R-:W-:-:S04]  /*5cd50*/  LEA R132, P5, R3, R2, 0x2 ;  /* 0x0000000203847211 */ /* 0x000fc800078a10ff */
[C---:B------:R-:W-:Y:S01]  /*5cd60*/  LEA.HI.X.SX32 R133, R3.reuse, R0, 0x2, P5 ;  /* 0x0000000003857211 */ /* 0x040fe200028f16ff */
[----:B------:R1:W-:Y:S04]  /*5cd70*/  @P2 STG.E desc[UR22][R134.64], R177 ;  /* 0x000000b186002986 */ /* 0x0003e8000c101916 */
[----:B------:R1:W-:Y:S02]  /*5cd80*/  @P4 STG.E desc[UR22][R132.64], R178 ;  /* 0x000000b284004986 */ /* 0x0003e4000c101916 */
[----:B-1----:R-:W-:Y:S01]  /*5cd90*/  ISETP.LT.AND P2, PT, R138, UR6, !P1 ;  /* 0x000000068a007c0c */ /* 0x002fe2000cf41270 */
[----:B------:R-:W-:Y:S01]  /*5cda0*/  VIADD R136, R3, UR5 ;  /* 0x0000000503887c36 */ /* 0x000fe20008000000 */
[----:B------:R-:W4:Y:S01]  /*5cdb0*/  LDL.LU R138, [R1+0x1224] ;  /* 0x00122400018a7983 */ /* 0x000f220000300800 */
[----:B------:R-:W5:Y:S03]  /*5cdc0*/  LDCU UR6, c[0x0][0x39c] ;  /* 0x00007380ff0677ac */ /* 0x000f660008000800 */
[----:B------:R-:W-:-:S04]  /*5cdd0*/  LEA R134, P5, R136, R2, 0x2 ;  /* 0x0000000288867211 */ /* 0x000fc800078a10ff */
[C---:B------:R-:W-:Y:S01]  /*5cde0*/  LEA.HI.X.SX32 R135, R136.reuse, R0, 0x2, P5 ;  /* 0x0000000088877211 */ /* 0x040fe200028f16ff */
[----:B------:R-:W-:-:S04]  /*5cdf0*/  VIADD R133, R136, UR5 ;  /* 0x0000000588857c36 */ /* 0x000fc80008000000 */
        /* <DEDUP_REMOVED lines=8> */
[----:B---3--:R-:W-:Y:S01]  /*5ce80*/  ISETP.LT.AND P4, PT, R137, UR7, !P1 ;  /* 0x0000000789007c0c */ /* 0x008fe2000cf81270 */
[----:B------:R-:W4:Y:S02]  /*5ce90*/  LDCU UR7, c[0x0][0x39c] ;  /* 0x00007380ff0777ac */ /* 0x000f240008000800 */
[----:B------:R-:W3:Y:S01]  /*5cea0*/  LDL.LU R137, [R1+0x1230] ;  /* 0x0012300001897983 */ /* 0x000ee20000300800 */
[----:B--2---:R-:W-:Y:S01]  /*5ceb0*/  ISETP.LT.AND P3, PT, R141, UR4, !P1 ;  /* 0x000000048d007c0c */ /* 0x004fe2000cf61270 */
[----:B------:R-:W-:-:S02]  /*5cec0*/  VIADD R136, R3, UR5 ;  /* 0x0000000503887c36 */ /* 0x000fc40008000000 */
[----:B------:R-:W2:Y:S01]  /*5ced0*/  LDL.LU R141, [R1+0x123c] ;  /* 0x00123c00018d7983 */ /* 0x000ea20000300800 */
[----:B------:R-:W1:Y:S01]  /*5cee0*/  LDCU UR4, c[0x0][0x39c] ;  /* 0x00007380ff0477ac */ /* 0x000e620008000800 */
[----:B-----5:R-:W-:Y:S01]  /*5cef0*/  ISETP.LT.AND P0, PT, R140, UR6, !P1 ;  /* 0x000000068c007c0c */ /* 0x020fe2000cf01270 */
[----:B------:R-:W3:Y:S01]  /*5cf00*/  LDCU UR6, c[0x0][0x39c] ;  /* 0x00007380ff0677ac */ /* 0x000ee20008000800 */
[----:B------:R-:W5:Y:S01]  /*5cf10*/  LDL.LU R140, [R1+0x1244] ;  /* 0x00124400018c7983 */ /* 0x000f620000300800 */
        /* <DEDUP_REMOVED lines=13> */
[----:B------:R-:W4:Y:S01]  /*5cff0*/  LDL.LU R138, [R1+0x1220] ;  /* 0x00122000018a7983 */ /* 0x000f220000300800 */
[C---:B-1----:R-:W-:Y:S01]  /*5d000*/  LEA R132, P5, R3.reuse, R2, 0x2 ;  /* 0x0000000203847211 */ /* 0x042fe200078a10ff */
[----:B------:R-:W5:Y:S03]  /*5d010*/  LDCU UR4, c[0x0][0x39c] ;  /* 0x00007380ff0477ac */ /* 0x000f660008000800 */
        /* <DEDUP_REMOVED lines=14> */
[----:B------:R-:W2:Y:S02]  /*5d100*/  LDCU UR7, c[0x0][0x39c] ;  /* 0x00007380ff0777ac */ /* 0x000ea40008000800 */
[----:B------:R-:W3:Y:S01]  /*5d110*/  LDL.LU R141, [R1+0x1238] ;  /* 0x00123800018d7983 */ /* 0x000ee20000300800 */
[----:B-----5:R-:W-:Y:S01]  /*5d120*/  ISETP.LT.AND P2, PT, R140, UR4, !P1 ;  /* 0x000000048c007c0c */ /* 0x020fe2000cf41270 */
[----:B------:R-:W3:Y:S02]  /*5d130*/  LDCU UR4, c[0x0][0x39c] ;  /* 0x00007380ff0477ac */ /* 0x000ee40008000800 */
[----:B------:R-:W5:Y:S01]  /*5d140*/  LDL.LU R140, [R1+0x1240] ;  /* 0x00124000018c7983 */ /* 0x000f620000300800 */
[----:B----4-:R-:W-:Y:S01]  /*5d150*/  ISETP.LT.AND P4, PT, R139, UR6, !P1 ;  /* 0x000000068b007c0c */ /* 0x010fe2000cf81270 */
[----:B------:R-:W-:-:S02]  /*5d160*/  VIADD R136, R3, UR5 ;  /* 0x0000000503887c36 */ /* 0x000fc40008000000 */
[----:B------:R-:W4:Y:S01]  /*5d170*/  LDL.LU R139, [R1+0x11fc] ;  /* 0x0011fc00018b7983 */ /* 0x000f220000300800 */
[C---:B-1----:R-:W-:Y:S01]  /*5d180*/  LEA R134, P5, R3.reuse, R2, 0x2 ;  /* 0x0000000203867211 */ /* 0x042fe200078a10ff */
[----:B------:R-:W1:Y:S03]  /*5d190*/  LDCU UR6, c[0x0][0x39c] ;  /* 0x00007380ff0677ac */ /* 0x000e660008000800 */
[----:B------:R-:W-:Y:S02]  /*5d1a0*/  LEA.HI.X.SX32 R135, R3, R0, 0x2, P5 ;  /* 0x0000000003877211 */ /* 0x000fe400028f16ff */
[----:B------:R-:W-:-:S04]  /*5d1b0*/  LEA R132, P5, R136, R2, 0x2 ;  /* 0x0000000288847211 */ /* 0x000fc800078a10ff */
[----:B------:R-:W-:Y:S01]  /*5d1c0*/  LEA.HI.X.SX32 R133, R136, R0, 0x2, P5 ;  /* 0x0000000088857211 */ /* 0x000fe200028f16ff */
[----:B------:R1:W-:Y:S04]  /*5d1d0*/  @P3 STG.E desc[UR22][R134.64], R187 ;  /* 0x000000bb86003986 */ /* 0x0003e8000c101916 */
[----:B------:R1:W-:Y:S01]  /*5d1e0*/  @P0 STG.E desc[UR22][R132.64], R188 ;  /* 0x000000bc84000986 */ /* 0x0003e2000c101916 */
[----:B--2---:R-:W-:Y:S01]  /*5d1f0*/  ISETP.LT.AND P3, PT, R138, UR7, !P1 ;  /* 0x000000078a007c0c */ /* 0x004fe2000cf61270 */
[----:B------:R-:W5:Y:S02]  /*5d200*/  LDCU UR7, c[0x0][0x39c] ;  /* 0x00007380ff0777ac */ /* 0x000f640008000800 */
[----:B------:R-:W2:Y:S01]  /*5d210*/  LDL.LU R138, [R1+0x120c] ;  /* 0x00120c00018a7983 */ /* 0x000ea20000300800 */
        /* <DEDUP_REMOVED lines=15> */
[----:B------:R-:W-:Y:S01]  /*5d310*/  ISETP.LT.AND P2, PT, R141, UR6, !P1 ;  /* 0x000000068d007c0c */ /* 0x000fe2000cf41270 */
[----:B-1----:R-:W-:-:S02]  /*5d320*/  VIADD R133, R136, UR5 ;  /* 0x0000000588857c36 */ /* 0x002fc40008000000 */
[----:B------:R-:W3:Y:S01]  /*5d330*/  LDL.LU R141, [R1+0x1228] ;  /* 0x00122800018d7983 */ /* 0x000ee20000300800 */
[----:B------:R-:W2:Y:S01]  /*5d340*/  LDCU UR6, c[0x0][0x39c] ;  /* 0x00007380ff0677ac */ /* 0x000ea20008000800 */
[----:B-----5:R-:W-:Y:S01]  /*5d350*/  ISETP.LT.AND P4, PT, R140, UR7, !P1 ;  /* 0x000000078c007c0c */ /* 0x020fe2000cf81270 */
[----:B------:R-:W3:Y:S01]  /*5d360*/  LDCU UR7, c[0x0][0x39c] ;  /* 0x00007380ff0777ac */ /* 0x000ee20008000800 */
[----:B------:R-:W5:Y:S01]  /*5d370*/  LDL.LU R140, [R1+0x1234] ;  /* 0x00123400018c7983 */ /* 0x000f620000300800 */
[----:B----4-:R-:W-:Y:S01]  /*5d380*/  ISETP.LT.AND P3, PT, R139, UR4, !P1 ;  /* 0x000000048b007c0c */ /* 0x010fe2000cf61270 */
[----:B------:R-:W1:Y:S02]  /*5d390*/  LDCU UR4, c[0x0][0x39c] ;  /* 0x00007380ff0477ac */ /* 0x000e640008000800 */
[----:B------:R-:W4:Y:S01]  /*5d3a0*/  LDL.LU R139, [R1+0x11f4] ;  /* 0x0011f400018b7983 */ /* 0x000f220000300800 */
[C---:B------:R-:W-:Y:S02]  /*5d3b0*/  LEA R132, P5, R133.reuse, R2, 0x2 ;  /* 0x0000000285847211 */ /* 0x040fe400078a10ff */
[----:B------:R-:W-:-:S02]  /*5d3c0*/  IADD3 R3, PT, PT, R133, UR5, RZ ;  /* 0x0000000585037c10 */ /* 0x000fc4000fffe0ff */
[----:B------:R-:W-:Y:S02]  /*5d3d0*/  LEA.HI.X.SX32 R133, R133, R0, 0x2, P5 ;  /* 0x0000000085857211 */ /* 0x000fe400028f16ff */
[----:B------:R-:W-:-:S04]  /*5d3e0*/  LEA R134, P5, R3, R2, 0x2 ;  /* 0x0000000203867211 */ /* 0x000fc800078a10ff */
[C---:B------:R-:W-:Y:S01]  /*5d3f0*/  LEA.HI.X.SX32 R135, R3.reuse, R0, 0x2, P5 ;  /* 0x0000000003877211 */ /* 0x040fe200028f16ff */
[----:B------:R1:W-:Y:S04]  /*5d400*/  @P0 STG.E desc[UR22][R132.64], R192 ;  /* 0x000000c084000986 */ /* 0x0003e8000c101916 */
[----:B------:R1:W-:Y:S01]  /*5d410*/  @P2 STG.E desc[UR22][R134.64], R193 ;  /* 0x000000c186002986 */ /* 0x0003e2000c101916 */
[----:B--2---:R-:W-:Y:S01]  /*5d420*/  ISETP.LT.AND P0, PT, R138, UR6, !P1 ;  /* 0x000000068a007c0c */ /* 0x004fe2000cf01270 */
[----:B------:R-:W-:Y:S02]  /*5d430*/  VIADD R136, R3, UR5 ;  /* 0x0000000503887c36 */ /* 0x000fe40008000000 */
[----:B------:R-:W2:Y:S01]  /*5d440*/  LDL.LU R138, [R1+0x11f8] ;  /* 0x0011f800018a7983 */ /* 0x000ea20000300800 */
[----:B------:R-:W5:Y:S02]  /*5d450*/  LDCU UR6, c[0x0][0x39c] ;  /* 0x00007380ff0677ac */ /* 0x000f640008000800 */
[----:B-1----:R-:W-:-:S04]  /*5d460*/  LEA R132, P5, R136, R2, 0x2 ;  /* 0x0000000288847211 */ /* 0x002fc800078a10ff */
        /* <DEDUP_REMOVED lines=13> */
[----:B------:R-:W-:Y:S01]  /*5d540*/  ISETP.LT.AND P4, PT, R141, UR4, !P1 ;  /* 0x000000048d007c0c */ /* 0x000fe2000cf81270 */
[----:B------:R-:W-:-:S02]  /*5d550*/  VIADD R136, R3, UR5 ;  /* 0x0000000503887c36 */ /* 0x000fc40008000000 */
[----:B------:R-:W3:Y:S01]  /*5d560*/  LDL.LU R141, [R1+0x1208] ;  /* 0x00120800018d7983 */ /* 0x000ee20000300800 */
[----:B------:R-:W2:Y:S01]  /*5d570*/  LDCU UR4, c[0x0][0x39c] ;  /* 0x00007380ff0477ac */ /* 0x000ea20008000800 */
[----:B-----5:R-:W-:Y:S01]  /*5d580*/  ISETP.LT.AND P3, PT, R140, UR6, !P1 ;  /* 0x000000068c007c0c */ /* 0x020fe2000cf61270 */
[----:B------:R-:W3:Y:S01]  /*5d590*/  LDCU UR6, c[0x0][0x39c] ;  /* 0x00007380ff0677ac */ /* 0x000ee20008000800 */
[----:B------:R-:W5:Y:S01]  /*5d5a0*/  LDL.LU R140, [R1+0x121c] ;  /* 0x00121c00018c7983 */ /* 0x000f620000300800 */
[----:B----4-:R-:W-:Y:S01]  /*5d5b0*/  ISETP.LT.AND P0, PT, R139, UR7, !P1 ;  /* 0x000000078b007c0c */ /* 0x010fe2000cf01270 */
[C---:B-1----:R-:W-:Y:S02]  /*5d5c0*/  VIADD R132, R136.reuse, UR5 ;  /* 0x0000000588847c36 */ /* 0x042fe40008000000 */
[----:B------:R-:W4:Y:S01]  /*5d5d0*/  LDL.LU R139, [R1+0x11e0] ;  /* 0x0011e000018b7983 */ /* 0x000f220000300800 */
[C---:B------:R-:W-:Y:S01]  /*5d5e0*/  LEA R134, P5, R136.reuse, R2, 0x2 ;  /* 0x0000000288867211 */ /* 0x040fe200078a10ff */
[----:B------:R-:W1:Y:S03]  /*5d5f0*/  LDCU UR7, c[0x0][0x39c] ;  /* 0x00007380ff0777ac */ /* 0x000e660008000800 */
[----:B------:R-:W-:-:S02]  /*5d600*/  LEA.HI.X.SX32 R135, R136, R0, 0x2, P5 ;  /* 0x0000000088877211 */ /* 0x000fc400028f16ff */
[----:B------:R-:W-:-:S03]  /*5d610*/  LEA R68, P5, R132, R2, 0x2 ;  /* 0x0000000284447211 */ /* 0x000fc600078a10ff */
[----:B------:R1:W-:Y:S01]  /*5d620*/  @P2 STG.E desc[UR22][R134.64], R69 ;  /* 0x0000004586002986 */ /* 0x0003e2000c101916 */
[C---:B------:R-:W-:Y:S02]  /*5d630*/  IADD3 R3, PT, PT, R132.reuse, UR5, RZ ;  /* 0x0000000584037c10 */ /* 0x040fe4000fffe0ff */
[----:B-1----:R-:W-:Y:S02]  /*5d640*/  LEA.HI.X.SX32 R69, R132, R0, 0x2, P5 ;  /* 0x0000000084457211 */ /* 0x002fe400028f16ff */
[----:B--2---:R-:W-:Y:S01]  /*5d650*/  ISETP.LT.AND P2, PT, R138, UR4, !P1 ;  /* 0x000000048a007c0c */ /* 0x004fe2000cf41270 */
[C---:B------:R-:W-:Y:S01]  /*5d660*/  VIADD R134, R3.reuse, UR5 ;  /* 0x0000000503867c36 */ /* 0x040fe20008000000 */
[----:B------:R-:W2:Y:S01]  /*5d670*/  LDL.LU R138, [R1+0x11e4] ;  /* 0x0011e400018a7983 */ /* 0x000ea20000300800 */
[C---:B------:R-:W-:Y:S01]  /*5d680*/  LEA R132, P5, R3.reuse, R2, 0x2 ;  /* 0x0000000203847211 */ /* 0x040fe200078a10ff */
[----:B------:R-:W5:Y:S02]  /*5d690*/  LDCU UR4, c[0x0][0x39c] ;  /* 0x00007380ff0477ac */ /* 0x000f640008000800 */
[----:B------:R1:W-:Y:S01]  /*5d6a0*/  @P4 STG.E desc[UR22][R68.64], R70 ;  /* 0x0000004644004986 */ /* 0x0003e2000c101916 */
[----:B------:R-:W-:Y:S01]  /*5d6b0*/  LEA.HI.X.SX32 R133, R3, R0, 0x2, P5 ;  /* 0x0000000003857211 */ /* 0x000fe200028f16ff */
[----:B------:R-:W-:-:S04]  /*5d6c0*/  VIADD R3, R134, UR5 ;  /* 0x0000000586037c36 */ /* 0x000fc80008000000 */
[----:B------:R1:W-:Y:S02]  /*5d6d0*/  @P3 STG.E desc[UR22][R132.64], R71 ;  /* 0x0000004784003986 */ /* 0x0003e4000c101916 */
[----:B-1----:R-:W-:-:S04]  /*5d6e0*/  LEA R68, P5, R134, R2, 0x2 ;  /* 0x0000000286447211 */ /* 0x002fc800078a10ff */
[----:B------:R-:W-:Y:S02]  /*5d6f0*/  LEA.HI.X.SX32 R69, R134, R0, 0x2, P5 ;  /* 0x0000000086457211 */ /* 0x000fe400028f16ff */
[C---:B------:R-:W-:Y:S02]  /*5d700*/  LEA R70, P5, R3.reuse, R2, 0x2 ;  /* 0x0000000203467211 */ /* 0x040fe400078a10ff */
[C---:B------:R-:W-:Y:S01]  /*5d710*/  IADD3 R132, PT, PT, R3.reuse, UR5, RZ ;  /* 0x0000000503847c10 */ /* 0x040fe2000fffe0ff */
[----:B------:R1:W-:Y:S01]  /*5d720*/  @P0 STG.E desc[UR22][R68.64], R72 ;  /* 0x0000004844000986 */ /* 0x0003e2000c101916 */
[----:B------:R-:W-:-:S03]  /*5d730*/  LEA.HI.X.SX32 R71, R3, R0, 0x2, P5 ;  /* 0x0000000003477211 */ /* 0x000fc600028f16ff */
[C---:B------:R-:W-:Y:S02]  /*5d740*/  VIADD R3, R132.reuse, UR5 ;  /* 0x0000000584037c36 */ /* 0x040fe40008000000 */
[----:B------:R1:W-:Y:S02]  /*5d750*/  @P2 STG.E desc[UR22][R70.64], R73 ;  /* 0x0000004946002986 */ /* 0x0003e4000c101916 */
[----:B-1----:R-:W-:-:S04]  /*5d760*/  LEA R68, P5, R132, R2, 0x2 ;  /* 0x0000000284447211 */ /* 0x002fc800078a10ff */
[----:B------:R-:W-:Y:S02]  /*5d770*/  LEA.HI.X.SX32 R69, R132, R0, 0x2, P5 ;  /* 0x0000000084457211 */ /* 0x000fe400028f16ff */
[----:B------:R-:W-:-:S04]  /*5d780*/  LEA R70, P5, R3, R2, 0x2 ;  /* 0x0000000203467211 */ /* 0x000fc800078a10ff */
[C---:B------:R-:W-:Y:S01]  /*5d790*/  LEA.HI.X.SX32 R71, R3.reuse, R0, 0x2, P5 ;  /* 0x0000000003477211 */ /* 0x040fe200028f16ff */
[----:B------:R-:W-:-:S05]  /*5d7a0*/  VIADD R133, R3, UR5 ;  /* 0x0000000503857c36 */ /* 0x000fca0008000000 */
[----:B------:R-:W-:Y:S02]  /*5d7b0*/  IADD3 R3, PT, PT, R133, UR5, RZ ;  /* 0x0000000585037c10 */ /* 0x000fe4000fffe0ff */
[----:B---3--:R-:W-:Y:S01]  /*5d7c0*/  ISETP.LT.AND P4, PT, R137, UR6, !P1 ;  /* 0x0000000689007c0c */ /* 0x008fe2000cf81270 */
[----:B------:R-:W4:Y:S01]  /*5d7d0*/  LDCU UR6, c[0x0][0x39c] ;  /* 0x00007380ff0677ac */ /* 0x000f220008000800 */
[----:B------:R-:W3:Y:S04]  /*5d7e0*/  LDL.LU R137, [R1+0x11e8] ;  /* 0x0011e80001897983 */ /* 0x000ee80000300800 */
[----:B------:R-:W3:Y:S04]  /*5d7f0*/  LDL.LU R136, [R1+0x11ec] ;  /* 0x0011ec0001887983 */ /* 0x000ee80000300800 */
[----:B------:R-:W3:Y:S04]  /*5d800*/  LDL.LU R135, [R1+0x11f0] ;  /* 0x0011f00001877983 */ /* 0x000ee80000300800 */
[----:B------:R-:W3:Y:S01]  /*5d810*/  LDL.LU R134, [R1+0x11bc] ;  /* 0x0011bc0001867983 */ /* 0x000ee20000300800 */
[----:B------:R-:W-:Y:S01]  /*5d820*/  ISETP.LT.AND P3, PT, R141, UR7, !P1 ;  /* 0x000000078d007c0c */ /* 0x000fe2000cf61270 */
[----:B------:R-:W2:Y:S02]  /*5d830*/  LDCU UR7, c[0x0][0x39c] ;  /* 0x00007380ff0777ac */ /* 0x000ea40008000800 */
[----:B------:R-:W3:Y:S04]  /*5d840*/  LDL.LU R132, [R1+0x11c0] ;  /* 0x0011c00001847983 */ /* 0x000ee80000300800 */
[----:B------:R1:W-:Y:S06]  /*5d850*/  @P4 STG.E desc[UR22][R68.64], R74 ;  /* 0x0000004a44004986 */ /* 0x0003ec000c101916 */
[----:B------:R5:W-:Y:S01]  /*5d860*/  @P3 STG.E desc[UR22][R70.64], R75 ;  /* 0x0000004b46003986 */ /* 0x000be2000c101916 */
[----:B-1----:R-:W-:-:S03]  /*5d870*/  LEA R68, P5, R133, R2, 0x2 ;  /* 0x0000000285447211 */ /* 0x002fc600078a10ff */
[----:B-----5:R-:W5:Y:S04]  /*5d880*/  LDL.LU R75, [R1+0x11cc] ;  /* 0x0011cc00014b7983 */ /* 0x020f680000300800 */
[----:B------:R-:W5:Y:S01]  /*5d890*/  LDL.LU R72, [R1+0x11d4] ;  /* 0x0011d40001487983 */ /* 0x000f620000300800 */
[----:B------:R-:W-:-:S03]  /*5d8a0*/  ISETP.LT.AND P0, PT, R140, UR4, !P1 ;  /* 0x000000048c007c0c */ /* 0x000fc6000cf01270 */
[----:B------:R-:W5:Y:S01]  /*5d8b0*/  LDL.LU R74, [R1+0x11d8] ;  /* 0x0011d800014a7983 */ /* 0x000f620000300800 */
[----:B------:R-:W-:Y:S01]  /*5d8c0*/  LEA.HI.X.SX32 R69, R133, R0, 0x2, P5 ;  /* 0x0000000085457211 */ /* 0x000fe200028f16ff */
[----:B------:R-:W3:Y:S01]  /*5d8d0*/  LDCU UR4, c[0x0][0x39c] ;  /* 0x00007380ff0477ac */ /* 0x000ee20008000800 */
[----:B----4-:R-:W-:Y:S02]  /*5d8e0*/  ISETP.LT.AND P2, PT, R139, UR6, !P1 ;  /* 0x000000068b007c0c */ /* 0x010fe4000cf41270 */
[C---:B------:R-:W-:Y:S01]  /*5d8f0*/  LEA R70, P5, R3.reuse, R2, 0x2 ;  /* 0x0000000203467211 */ /* 0x040fe200078a10ff */
[----:B------:R-:W1:Y:S03]  /*5d900*/  LDCU UR6, c[0x0][0x39c] ;  /* 0x00007380ff0677ac */ /* 0x000e660008000800 */
[C---:B------:R-:W-:Y:S01]  /*5d910*/  LEA.HI.X.SX32 R71, R3.reuse, R0, 0x2, P5 ;  /* 0x0000000003477211 */ /* 0x040fe200028f16ff */
[----:B------:R-:W-:Y:S06]  /*5d920*/  @P0 STG.E desc[UR22][R68.64], R76 ;  /* 0x0000004c44000986 */ /* 0x000fec000c101916 */
[----:B------:R4:W-:Y:S04]  /*5d930*/  @P2 STG.E desc[UR22][R70.64], R77 ;  /* 0x0000004d46002986 */ /* 0x0009e8000c101916 */
[----:B----4-:R-:W4:Y:S04]  /*5d940*/  LDL.LU R77, [R1+0x11a4] ;  /* 0x0011a400014d7983 */ /* 0x010f280000300800 */
[----:B------:R-:W4:Y:S01]  /*5d950*/  LDL.LU R76, [R1+0x11a8] ;  /* 0x0011a800014c7983 */ /* 0x000f220000300800 */
[----:B--2---:R-:W-:Y:S01]  /*5d960*/  ISETP.LT.AND P4, PT, R138, UR7, !P1 ;  /* 0x000000078a007c0c */ /* 0x004fe2000cf81270 */
[----:B------:R-:W2:Y:S01]  /*5d970*/  LDCU UR7, c[0x0][0x39c] ;  /* 0x00007380ff0777ac */ /* 0x000ea20008000800 */
[----:B------:R-:W-:-:S05]  /*5d980*/  VIADD R73, R3, UR5 ;  /* 0x0000000503497c36 */ /* 0x000fca0008000000 */
[C---:B------:R-:W-:Y:S01]  /*5d990*/  LEA R68, P5, R73.reuse, R2, 0x2 ;  /* 0x0000000249447211 */ /* 0x040fe200078a10ff */
[----:B------:R-:W-:-:S03]  /*5d9a0*/  VIADD R3, R73, UR5 ;  /* 0x0000000549037c36 */ /* 0x000fc60008000000 */
[----:B------:R-:W-:Y:S02]  /*5d9b0*/  LEA.HI.X.SX32 R69, R73, R0, 0x2, P5 ;  /* 0x0000000049457211 */ /* 0x000fe400028f16ff */
[C---:B------:R-:W-:Y:S02]  /*5d9c0*/  LEA R70, P5, R3.reuse, R2, 0x2 ;  /* 0x0000000203467211 */ /* 0x040fe400078a10ff */
[C---:B------:R-:W-:Y:S01]  /*5d9d0*/  IADD3 R73, PT, PT, R3.reuse, UR5, RZ ;  /* 0x0000000503497c10 */ /* 0x040fe2000fffe0ff */
[----:B------:R1:W-:Y:S01]  /*5d9e0*/  @P4 STG.E desc[UR22][R68.64], R78 ;  /* 0x0000004e44004986 */ /* 0x0003e2000c101916 */
[----:B------:R-:W-:-:S03]  /*5d9f0*/  LEA.HI.X.SX32 R71, R3, R0, 0x2, P5 ;  /* 0x0000000003477211 */ /* 0x000fc600028f16ff */
[C---:B------:R-:W-:Y:S01]  /*5da00*/  VIADD R3, R73.reuse, UR5 ;  /* 0x0000000549037c36 */ /* 0x040fe20008000000 */
[----:B-1----:R-:W-:-:S04]  /*5da10*/  LEA R68, P5, R73, R2, 0x2 ;  /* 0x0000000249447211 */ /* 0x002fc800078a10ff */
[----:B------:R-:W-:Y:S01]  /*5da20*/  LEA.HI.X.SX32 R69, R73, R0, 0x2, P5 ;  /* 0x0000000049457211 */ /* 0x000fe200028f16ff */
[----:B------:R-:W-:Y:S01]  /*5da30*/  VIADD R73, R3, UR5 ;  /* 0x0000000503497c36 */ /* 0x000fe20008000000 */
[----:B---3--:R-:W-:Y:S01]  /*5da40*/  ISETP.LT.AND P3, PT, R137, UR4, !P1 ;  /* 0x0000000489007c0c */ /* 0x008fe2000cf61270 */
[----:B------:R-:W1:Y:S01]  /*5da50*/  LDCU UR4, c[0x0][0x39c] ;  /* 0x00007380ff0477ac */ /* 0x000e620008000800 */
[----:B------:R-:W-:Y:S01]  /*5da60*/  ISETP.LT.AND P0, PT, R136, UR6, !P1 ;  /* 0x0000000688007c0c */ /* 0x000fe2000cf01270 */
[----:B------:R-:W3:Y:S01]  /*5da70*/  LDCU UR6, c[0x0][0x39c] ;  /* 0x00007380ff0677ac */ /* 0x000ee20008000800 */
[----:B--2---:R-:W-:Y:S01]  /*5da80*/  ISETP.LT.AND P2, PT, R135, UR7, !P1 ;  /* 0x0000000787007c0c */ /* 0x004fe2000cf41270 */
[----:B------:R-:W5:Y:S01]  /*5da90*/  LDCU UR7, c[0x0][0x39c] ;  /* 0x00007380ff0777ac */ /* 0x000f620008000800 */
[----:B-1----:R-:W-:Y:S01]  /*5daa0*/  ISETP.LT.AND P4, PT, R134, UR4, !P1 ;  /* 0x0000000486007c0c */ /* 0x002fe2000cf81270 */
[----:B------:R-:W1:Y:S06]  /*5dab0*/  LDCU UR4, c[0x0][0x39c] ;  /* 0x00007380ff0477ac */ /* 0x000e6c0008000800 */
[----:B------:R2:W-:Y:S01]  /*5dac0*/  @P3 STG.E desc[UR22][R70.64], R79 ;  /* 0x0000004f46003986 */ /* 0x0005e2000c101916 */
[----:B---3--:R-:W-:Y:S01]  /*5dad0*/  ISETP.LT.AND P3, PT, R132, UR6, !P1 ;  /* 0x0000000684007c0c */ /* 0x008fe2000cf61270 */
[----:B------:R-:W3:Y:S02]  /*5dae0*/  LDCU UR6, c[0x0][0x39c] ;  /* 0x00007380ff0677ac */ /* 0x000ee40008000800 */
[----:B------:R1:W-:Y:S01]  /*5daf0*/  @P0 STG.E desc[UR22][R68.64], R80 ;  /* 0x0000005044000986 */ /* 0x0003e2000c101916 */
[----:B--2---:R-:W-:-:S04]  /*5db00*/  LEA R70, P5, R3, R2, 0x2 ;  /* 0x0000000203467211 */ /* 0x004fc800078a10ff */
[----:B------:R-:W-:Y:S02]  /*5db10*/  LEA.HI.X.SX32 R71, R3, R0, 0x2, P5 ;  /* 0x0000000003477211 */ /* 0x000fe400028f16ff */
[----:B-1----:R-:W-:Y:S02]  /*5db20*/  LEA R68, P5, R73, R2, 0x2 ;  /* 0x0000000249447211 */ /* 0x002fe400078a10ff */
[----:B-----5:R-:W-:Y:S01]  /*5db30*/  ISETP.LT.AND P0, PT, R75, UR7, !P1 ;  /* 0x000000074b007c0c */ /* 0x020fe2000cf01270 */
[----:B------:R1:W-:Y:S01]  /*5db40*/  @P2 STG.E desc[UR22][R70.64], R81 ;  /* 0x0000005146002986 */ /* 0x0003e2000c101916 */
[C---:B------:R-:W-:Y:S01]  /*5db50*/  IADD3 R3, PT, PT, R73.reuse, UR5, RZ ;  /* 0x0000000549037c10 */ /* 0x040fe2000fffe0ff */
[----:B------:R-:W4:Y:S01]  /*5db60*/  LDCU UR7, c[0x0][0x39c] ;  /* 0x00007380ff0777ac */ /* 0x000f220008000800 */
[----:B------:R-:W-:Y:S01]  /*5db70*/  ISETP.LT.AND P2, PT, R72, UR4, !P1 ;  /* 0x0000000448007c0c */ /* 0x000fe2000cf41270 */
[----:B------:R-:W2:Y:S01]  /*5db80*/  LDL.LU R75, [R1+0x11ac] ;  /* 0x0011ac00014b7983 */ /* 0x000ea20000300800 */
[----:B------:R-:W-:Y:S01]  /*5db90*/  LEA.HI.X.SX32 R69, R73, R0, 0x2, P5 ;  /* 0x0000000049457211 */ /* 0x000fe200028f16ff */
[----:B------:R-:W5:Y:S02]  /*5dba0*/  LDCU UR4, c[0x0][0x39c] ;  /* 0x00007380ff0477ac */ /* 0x000f640008000800 */
[----:B------:R-:W2:Y:S01]  /*5dbb0*/  LDL.LU R72, [R1+0x11b0] ;  /* 0x0011b00001487983 */ /* 0x000ea20000300800 */
[C---:B------:R-:W-:Y:S01]  /*5dbc0*/  VIADD R73, R3.reuse, UR5 ;  /* 0x0000000503497c36 */ /* 0x040fe20008000000 */
[----:B-1----:R-:W-:-:S02]  /*5dbd0*/  LEA R70, P5, R3, R2, 0x2 ;  /* 0x0000000203467211 */ /* 0x002fc400078a10ff */
[----:B------:R1:W-:Y:S01]  /*5dbe0*/  @P4 STG.E desc[UR22][R68.64], R82 ;  /* 0x0000005244004986 */ /* 0x0003e2000c101916 */
[----:B---3--:R-:W-:Y:S01]  /*5dbf0*/  ISETP.LT.AND P4, PT, R74, UR6, !P1 ;  /* 0x000000064a007c0c */ /* 0x008fe2000cf81270 */
[----:B------:R-:W2:Y:S01]  /*5dc00*/  LDCU UR6, c[0x0][0x39c] ;  /* 0x00007380ff0677ac */ /* 0x000ea20008000800 */
[----:B------:R-:W-:Y:S01]  /*5dc10*/  LEA.HI.X.SX32 R71, R3, R0, 0x2, P5 ;  /* 0x0000000003477211 */ /* 0x000fe200028f16ff */
[----:B------:R-:W3:Y:S01]  /*5dc20*/  LDL.LU R74, [R1+0x11b4] ;  /* 0x0011b400014a7983 */ /* 0x000ee20000300800 */
[----:B-1----:R-:W-:-:S04]  /*5dc30*/  LEA R68, P5, R73, R2, 0x2 ;  /* 0x0000000249447211 */ /* 0x002fc800078a10ff */
[----:B------:R-:W-:Y:S01]  /*5dc40*/  LEA.HI.X.SX32 R69, R73, R0, 0x2, P5 ;  /* 0x0000000049457211 */ /* 0x000fe200028f16ff */
[----:B------:R1:W-:Y:S01]  /*5dc50*/  @P3 STG.E desc[UR22][R70.64], R83 ;  /* 0x0000005346003986 */ /* 0x0003e2000c101916 */
[----:B----4-:R-:W-:-:S03]  /*5dc60*/  ISETP.LT.AND P3, PT, R77, UR7, !P1 ;  /* 0x000000074d007c0c */ /* 0x010fc6000cf61270 */
[----:B------:R4:W-:Y:S01]  /*5dc70*/  @P0 STG.E desc[UR22][R68.64], R84 ;  /* 0x0000005444000986 */ /* 0x0009e2000c101916 */
[----:B------:R-:W-:Y:S01]  /*5dc80*/  VIADD R3, R73, UR5 ;  /* 0x0000000549037c36 */ /* 0x000fe20008000000 */
[----:B------:R-:W2:Y:S01]  /*5dc90*/  LDCU UR7, c[0x0][0x39c] ;  /* 0x00007380ff0777ac */ /* 0x000ea20008000800 */
[----:B-----5:R-:W-:Y:S01]  /*5dca0*/  ISETP.LT.AND P0, PT, R76, UR4, !P1 ;  /* 0x000000044c007c0c */ /* 0x020fe2000cf01270 */
[----:B------:R-:W5:Y:S02]  /*5dcb0*/  LDL.LU R77, [R1+0x1188] ;  /* 0x00118800014d7983 */ /* 0x000f640000300800 */
[C---:B------:R-:W-:Y:S01]  /*5dcc0*/  IADD3 R73, PT, PT, R3.reuse, UR5, RZ ;  /* 0x0000000503497c10 */ /* 0x040fe2000fffe0ff */
[----:B------:R-:W3:Y:S01]  /*5dcd0*/  LDCU UR4, c[0x0][0x39c] ;  /* 0x00007380ff0477ac */ /* 0x000ee20008000800 */
[----:B------:R-:W5:Y:S01]  /*5dce0*/  LDL.LU R76, [R1+0x118c] ;  /* 0x00118c00014c7983 */ /* 0x000f620000300800 */
[----:B-1----:R-:W-:-:S04]  /*5dcf0*/  LEA R70, P5, R3, R2, 0x2 ;  /* 0x0000000203467211 */ /* 0x002fc800078a10ff */
[----:B------:R-:W-:Y:S02]  /*5dd00*/  LEA.HI.X.SX32 R71, R3, R0, 0x2, P5 ;  /* 0x0000000003477211 */ /* 0x000fe400028f16ff */
[C---:B----4-:R-:W-:Y:S01]  /*5dd10*/  LEA R68, P5, R73.reuse, R2, 0x2 ;  /* 0x0000000249447211 */ /* 0x050fe200078a10ff */
[----:B------:R-:W-:-:S03]  /*5dd20*/  VIADD R3, R73, UR5 ;  /* 0x0000000549037c36 */ /* 0x000fc60008000000 */
[----:B------:R-:W-:Y:S01]  /*5dd30*/  LEA.HI.X.SX32 R69, R73, R0, 0x2, P5 ;  /* 0x0000000049457211 */ /* 0x000fe200028f16ff */
[----:B------:R1:W-:Y:S01]  /*5dd40*/  @P2 STG.E desc[UR22][R70.64], R85 ;  /* 0x0000005546002986 */ /* 0x0003e2000c101916 */
[----:B------:R-:W-:-:S03]  /*5dd50*/  VIADD R73, R3, UR5 ;  /* 0x0000000503497c36 */ /* 0x000fc60008000000 */
[----:B------:R4:W-:Y:S01]  /*5dd60*/  @P4 STG.E desc[UR22][R68.64], R86 ;  /* 0x0000005644004986 */ /* 0x0009e2000c101916 */
[----:B-1----:R-:W-:-:S04]  /*5dd70*/  LEA R70, P5, R3, R2, 0x2 ;  /* 0x0000000203467211 */ /* 0x002fc800078a10ff */
[----:B------:R-:W-:Y:S02]  /*5dd80*/  LEA.HI.X.SX32 R71, R3, R0, 0x2, P5 ;  /* 0x0000000003477211 */ /* 0x000fe400028f16ff */
[C---:B----4-:R-:W-:Y:S02]  /*5dd90*/  LEA R68, P5, R73.reuse, R2, 0x2 ;  /* 0x0000000249447211 */ /* 0x050fe400078a10ff */
[C---:B------:R-:W-:Y:S01]  /*5dda0*/  IADD3 R3, PT, PT, R73.reuse, UR5, RZ ;  /* 0x0000000549037c10 */ /* 0x040fe2000fffe0ff */
[----:B------:R1:W-:Y:S01]  /*5ddb0*/  @P3 STG.E desc[UR22][R70.64], R87 ;  /* 0x0000005746003986 */ /* 0x0003e2000c101916 */
[----:B------:R-:W-:Y:S02]  /*5ddc0*/  LEA.HI.X.SX32 R69, R73, R0, 0x2, P5 ;  /* 0x0000000049457211 */ /* 0x000fe400028f16ff */
[----:B-1----:R-:W-:-:S04]  /*5ddd0*/  LEA R70, P5, R3, R2, 0x2 ;  /* 0x0000000203467211 */ /* 0x002fc800078a10ff */
[----:B------:R-:W-:Y:S01]  /*5dde0*/  LEA.HI.X.SX32 R71, R3, R0, 0x2, P5 ;  /* 0x0000000003477211 */ /* 0x000fe200028f16ff */
[----:B------:R1:W-:Y:S01]  /*5ddf0*/  @P0 STG.E desc[UR22][R68.64], R88 ;  /* 0x0000005844000986 */ /* 0x0003e2000c101916 */
[----:B--2---:R-:W-:Y:S01]  /*5de00*/  ISETP.LT.AND P2, PT, R75, UR6, !P1 ;  /* 0x000000064b007c0c */ /* 0x004fe2000cf41270 */
[----:B------:R-:W5:Y:S02]  /*5de10*/  LDCU UR6, c[0x0][0x39c] ;  /* 0x00007380ff0677ac */ /* 0x000f640008000800 */
[----:B------:R-:W2:Y:S01]  /*5de20*/  LDL.LU R75, [R1+0x1194] ;  /* 0x00119400014b7983 */ /* 0x000ea20000300800 */
[----:B------:R-:W-:Y:S01]  /*5de30*/  ISETP.LT.AND P4, PT, R72, UR7, !P1 ;  /* 0x0000000748007c0c */ /* 0x000fe2000cf81270 */
[----:B------:R-:W4:Y:S02]  /*5de40*/  LDCU UR7, c[0x0][0x39c] ;  /* 0x00007380ff0777ac */ /* 0x000f240008000800 */
[----:B------:R-:W2:Y:S01]  /*5de50*/  LDL.LU R72, [R1+0x119c] ;  /* 0x00119c0001487983 */ /* 0x000ea20000300800 */
[----:B---3--:R-:W-:-:S05]  /*5de60*/  ISETP.LT.AND P3, PT, R74, UR4, !P1 ;  /* 0x000000044a007c0c */ /* 0x008fca000cf61270 */
[----:B------:R3:W-:Y:S01]  /*5de70*/  @P2 STG.E desc[UR22][R70.64], R89 ;  /* 0x0000005946002986 */ /* 0x0007e2000c101916 */
[----:B------:R-:W-:Y:S01]  /*5de80*/  VIADD R73, R3, UR5 ;  /* 0x0000000503497c36 */ /* 0x000fe20008000000 */
[----:B------:R-:W2:Y:S02]  /*5de90*/  LDCU UR4, c[0x0][0x39c] ;  /* 0x00007380ff0477ac */ /* 0x000ea40008000800 */
[----:B------:R-:W2:Y:S01]  /*5dea0*/  LDL.LU R74, [R1+0x11a0] ;  /* 0x0011a000014a7983 */ /* 0x000ea20000300800 */
[----:B-----5:R-:W-:Y:S01]  /*5deb0*/  ISETP.LT.AND P0, PT, R77, UR6, !P1 ;  /* 0x000000064d007c0c */ /* 0x020fe2000cf01270 */
[----:B------:R-:W5:Y:S02]  /*5dec0*/  LDCU UR6, c[0x0][0x39c] ;  /* 0x00007380ff0677ac */ /* 0x000f640008000800 */
[----:B------:R-:W2:Y:S01]  /*5ded0*/  LDL.LU R77, [R1+0x1168] ;  /* 0x00116800014d7983 */ /* 0x000ea20000300800 */
[----:B----4-:R-:W-:Y:S01]  /*5dee0*/  ISETP.LT.AND P2, PT, R76, UR7, !P1 ;  /* 0x000000074c007c0c */ /* 0x010fe2000cf41270 */
[----:B------:R-:W-:-:S02]  /*5def0*/  VIADD R3, R73, UR5 ;  /* 0x0000000549037c36 */ /* 0x000fc40008000000 */
[----:B------:R-:W4:Y:S01]  /*5df00*/  LDL.LU R76, [R1+0x116c] ;  /* 0x00116c00014c7983 */ /* 0x000f220000300800 */
[C---:B-1----:R-:W-:Y:S01]  /*5df10*/  LEA R68, P5, R73.reuse, R2, 0x2 ;  /* 0x0000000249447211 */ /* 0x042fe200078a10ff */
[----:B------:R-:W1:Y:S03]  /*5df20*/  LDCU UR7, c[0x0][0x39c] ;  /* 0x00007380ff0777ac */ /* 0x000e660008000800 */
[----:B------:R-:W-:Y:S02]  /*5df30*/  LEA.HI.X.SX32 R69, R73, R0, 0x2, P5 ;  /* 0x0000000049457211 */ /* 0x000fe400028f16ff */
[C---:B---3--:R-:W-:Y:S02]  /*5df40*/  LEA R70, P5, R3.reuse, R2, 0x2 ;  /* 0x0000000203467211 */ /* 0x048fe400078a10ff */
[C---:B------:R-:W-:Y:S02]  /*5df50*/  IADD3 R73, PT, PT, R3.reuse, UR5, RZ ;  /* 0x0000000503497c10 */ /* 0x040fe4000fffe0ff */
[----:B------:R-:W-:Y:S01]  /*5df60*/  LEA.HI.X.SX32 R71, R3, R0, 0x2, P5 ;  /* 0x0000000003477211 */ /* 0x000fe200028f16ff */
[----:B------:R3:W-:Y:S02]  /*5df70*/  @P4 STG.E desc[UR22][R68.64], R90 ;  /* 0x0000005a44004986 */ /* 0x0007e4000c101916 */
[----:B------:R-:W-:-:S02]  /*5df80*/  VIADD R3, R73, UR5 ;  /* 0x0000000549037c36 */ /* 0x000fc40008000000 */
[----:B------:R1:W-:Y:S01]  /*5df90*/  @P3 STG.E desc[UR22][R70.64], R91 ;  /* 0x0000005b46003986 */ /* 0x0003e2000c101916 */
[----:B---3--:R-:W-:-:S04]  /*5dfa0*/  LEA R68, P5, R73, R2, 0x2 ;  /* 0x0000000249447211 */ /* 0x008fc800078a10ff */
[----:B------:R-:W-:Y:S01]  /*5dfb0*/  LEA.HI.X.SX32 R69, R73, R0, 0x2, P5 ;  /* 0x0000000049457211 */ /* 0x000fe200028f16ff */
[C---:B------:R-:W-:Y:S01]  /*5dfc0*/  VIADD R73, R3.reuse, UR5 ;  /* 0x0000000503497c36 */ /* 0x040fe20008000000 */
[----:B-1----:R-:W-:-:S03]  /*5dfd0*/  LEA R70, P5, R3, R2, 0x2 ;  /* 0x0000000203467211 */ /* 0x002fc600078a10ff */
[----:B------:R1:W-:Y:S01]  /*5dfe0*/  @P0 STG.E desc[UR22][R68.64], R92 ;  /* 0x0000005c44000986 */ /* 0x0003e2000c101916 */
[----:B------:R-:W-:Y:S02]  /*5dff0*/  LEA.HI.X.SX32 R71, R3, R0, 0x2, P5 ;  /* 0x0000000003477211 */ /* 0x000fe400028f16ff */
[----:B-1----:R-:W-:-:S04]  /*5e000*/  LEA R68, P5, R73, R2, 0x2 ;  /* 0x0000000249447211 */ /* 0x002fc800078a10ff */
[----:B------:R-:W-:Y:S01]  /*5e010*/  LEA.HI.X.SX32 R69, R73, R0, 0x2, P5 ;  /* 0x0000000049457211 */ /* 0x000fe200028f16ff */
[----:B------:R1:W-:Y:S01]  /*5e020*/  @P2 STG.E desc[UR22][R70.64], R93 ;  /* 0x0000005d46002986 */ /* 0x0003e2000c101916 */
[----:B--2---:R-:W-:Y:S01]  /*5e030*/  ISETP.LT.AND P4, PT, R75, UR4, !P1 ;  /* 0x000000044b007c0c */ /* 0x004fe2000cf81270 */
[----:B------:R-:W2:Y:S02]  /*5e040*/  LDCU UR4, c[0x0][0x39c] ;  /* 0x00007380ff0477ac */ /* 0x000ea40008000800 */
[----:B------:R-:W3:Y:S01]  /*5e050*/  LDL.LU R75, [R1+0x1170] ;  /* 0x00117000014b7983 */ /* 0x000ee20000300800 */
[----:B-----5:R-:W-:Y:S01]  /*5e060*/  ISETP.LT.AND P3, PT, R72, UR6, !P1 ;  /* 0x0000000648007c0c */ /* 0x020fe2000cf61270 */
[----:B------:R-:W4:Y:S02]  /*5e070*/  LDCU UR6, c[0x0][0x39c] ;  /* 0x00007380ff0677ac */ /* 0x000f240008000800 */
[----:B------:R-:W5:Y:S01]  /*5e080*/  LDL.LU R72, [R1+0x1174] ;  /* 0x0011740001487983 */ /* 0x000f620000300800 */
[----:B------:R-:W-:-:S05]  /*5e090*/  ISETP.LT.AND P0, PT, R74, UR7, !P1 ;  /* 0x000000074a007c0c */ /* 0x000fca000cf01270 */
[----:B------:R1:W-:Y:S01]  /*5e0a0*/  @P4 STG.E desc[UR22][R68.64], R94 ;  /* 0x0000005e44004986 */ /* 0x0003e2000c101916 */
[----:B------:R-:W-:Y:S01]  /*5e0b0*/  IADD3 R3, PT, PT, R73, UR5, RZ ;  /* 0x0000000549037c10 */ /* 0x000fe2000fffe0ff */
[----:B------:R-:W3:Y:S02]  /*5e0c0*/  LDCU UR7, c[0x0][0x39c] ;  /* 0x00007380ff0777ac */ /* 0x000ee40008000800 */
[----:B------:R-:W5:Y:S01]  /*5e0d0*/  LDL.LU R74, [R1+0x117c] ;  /* 0x00117c00014a7983 */ /* 0x000f620000300800 */
[----:B--2---:R-:W-:Y:S01]  /*5e0e0*/  ISETP.LT.AND P2, PT, R77, UR4, !P1 ;  /* 0x000000044d007c0c */ /* 0x004fe2000cf41270 */
        /* <DEDUP_REMOVED lines=8> */
[C---:B------:R-:W-:Y:S01]  /*5e170*/  LEA R68, P5, R73.reuse, R2, 0x2 ;  /* 0x0000000249447211 */ /* 0x040fe200078a10ff */
[----:B------:R-:W-:-:S03]  /*5e180*/  VIADD R3, R73, UR5 ;  /* 0x0000000549037c36 */ /* 0x000fc60008000000 */
[----:B------:R-:W-:Y:S01]  /*5e190*/  LEA.HI.X.SX32 R69, R73, R0, 0x2, P5 ;  /* 0x0000000049457211 */ /* 0x000fe200028f16ff */
[----:B------:R1:W-:Y:S01]  /*5e1a0*/  @P3 STG.E desc[UR22][R70.64], R95 ;  /* 0x0000005f46003986 */ /* 0x0003e2000c101916 */
[----:B------:R-:W-:-:S03]  /*5e1b0*/  IADD3 R73, PT, PT, R3, UR5, RZ ;  /* 0x0000000503497c10 */ /* 0x000fc6000fffe0ff */
[----:B------:R1:W-:Y:S02]  /*5e1c0*/  @P0 STG.E desc[UR22][R68.64], R96 ;  /* 0x0000006044000986 */ /* 0x0003e4000c101916 */
[----:B-1----:R-:W-:-:S04]  /*5e1d0*/  LEA R70, P5, R3, R2, 0x2 ;  /* 0x0000000203467211 */ /* 0x002fc800078a10ff */
[----:B------:R-:W-:Y:S01]  /*5e1e0*/  LEA.HI.X.SX32 R71, R3, R0, 0x2, P5 ;  /* 0x0000000003477211 */ /* 0x000fe200028f16ff */
[C---:B------:R-:W-:Y:S01]  /*5e1f0*/  VIADD R3, R73.reuse, UR5 ;  /* 0x0000000549037c36 */ /* 0x040fe20008000000 */
[----:B------:R-:W-:-:S03]  /*5e200*/  LEA R68, P5, R73, R2, 0x2 ;  /* 0x0000000249447211 */ /* 0x000fc600078a10ff */
[----:B------:R1:W-:Y:S01]  /*5e210*/  @P2 STG.E desc[UR22][R70.64], R97 ;  /* 0x0000006146002986 */ /* 0x0003e2000c101916 */
[----:B------:R-:W-:Y:S02]  /*5e220*/  LEA.HI.X.SX32 R69, R73, R0, 0x2, P5 ;  /* 0x0000000049457211 */ /* 0x000fe400028f16ff */
[----:B-1----:R-:W-:-:S04]  /*5e230*/  LEA R70, P5, R3, R2, 0x2 ;  /* 0x0000000203467211 */ /* 0x002fc800078a10ff */
[----:B------:R-:W-:Y:S01]  /*5e240*/  LEA.HI.X.SX32 R71, R3, R0, 0x2, P5 ;  /* 0x0000000003477211 */ /* 0x000fe200028f16ff */
[----:B------:R1:W-:Y:S01]  /*5e250*/  @P4 STG.E desc[UR22][R68.64], R98 ;  /* 0x0000006244004986 */ /* 0x0003e2000c101916 */
[----:B---3--:R-:W-:Y:S01]  /*5e260*/  ISETP.LT.AND P3, PT, R75, UR7, !P1 ;  /* 0x000000074b007c0c */ /* 0x008fe2000cf61270 */
[----:B------:R-:W2:Y:S02]  /*5e270*/  LDCU UR7, c[0x0][0x39c] ;  /* 0x00007380ff0777ac */ /* 0x000ea40008000800 */
[----:B------:R-:W3:Y:S01]  /*5e280*/  LDL.LU R75, [R1+0x115c] ;  /* 0x00115c00014b7983 */ /* 0x000ee20000300800 */
[----:B-----5:R-:W-:Y:S01]  /*5e290*/  ISETP.LT.AND P0, PT, R72, UR4, !P1 ;  /* 0x0000000448007c0c */ /* 0x020fe2000cf01270 */
[----:B------:R-:W4:Y:S02]  /*5e2a0*/  LDCU UR4, c[0x0][0x39c] ;  /* 0x00007380ff0477ac */ /* 0x000f240008000800 */
[----:B------:R-:W5:Y:S01]  /*5e2b0*/  LDL.LU R72, [R1+0x1160] ;  /* 0x0011600001487983 */ /* 0x000f620000300800 */
[----:B------:R-:W-:-:S05]  /*5e2c0*/  ISETP.LT.AND P2, PT, R74, UR6, !P1 ;  /* 0x000000064a007c0c */ /* 0x000fca000cf41270 */
[----:B------:R1:W-:Y:S01]  /*5e2d0*/  @P3 STG.E desc[UR22][R70.64], R99 ;  /* 0x0000006346003986 */ /* 0x0003e2000c101916 */
[----:B------:R-:W-:Y:S01]  /*5e2e0*/  VIADD R73, R3, UR5 ;  /* 0x0000000503497c36 */ /* 0x000fe20008000000 */
[----:B------:R-:W3:Y:S02]  /*5e2f0*/  LDCU UR6, c[0x0][0x39c] ;  /* 0x00007380ff0677ac */ /* 0x000ee40008000800 */
[----:B------:R-:W5:Y:S01]  /*5e300*/  LDL.LU R74, [R1+0x1164] ;  /* 0x00116400014a7983 */ /* 0x000f620000300800 */
[----:B--2---:R-:W-:Y:S01]  /*5e310*/  ISETP.LT.AND P4, PT, R77, UR7, !P1 ;  /* 0x000000074d007c0c */ /* 0x004fe2000cf81270 */
[----:B------:R-:W5:Y:S02]  /*5e320*/  LDCU UR7, c[0x0][0x39c] ;  /* 0x00007380ff0777ac */ /* 0x000f640008000800 */
[----:B------:R-:W2:Y:S01]  /*5e330*/  LDL.LU R77, [R1+0x112c] ;  /* 0x00112c00014d7983 */ /* 0x000ea20000300800 */
[----:B----4-:R-:W-:Y:S01]  /*5e340*/  ISETP.LT.AND P3, PT, R76, UR4, !P1 ;  /* 0x000000044c007c0c */ /* 0x010fe2000cf61270 */
[----:B------:R-:W4:Y:S02]  /*5e350*/  LDCU UR4, c[0x0][0x39c] ;  /* 0x00007380ff0477ac */ /* 0x000f240008000800 */
[----:B------:R-:W2:Y:S01]  /*5e360*/  LDL.LU R76, [R1+0x1130] ;  /* 0x00113000014c7983 */ /* 0x000ea20000300800 */
[----:B-1----:R-:W-:-:S02]  /*5e370*/  LEA R68, P5, R73, R2, 0x2 ;  /* 0x0000000249447211 */ /* 0x002fc400078a10ff */
[C---:B------:R-:W-:Y:S02]  /*5e380*/  IADD3 R3, PT, PT, R73.reuse, UR5, RZ ;  /* 0x0000000549037c10 */ /* 0x040fe4000fffe0ff */
[----:B------:R-:W-:Y:S02]  /*5e390*/  LEA.HI.X.SX32 R69, R73, R0, 0x2, P5 ;  /* 0x0000000049457211 */ /* 0x000fe400028f16ff */
[C---:B------:R-:W-:Y:S01]  /*5e3a0*/  LEA R70, P5, R3.reuse, R2, 0x2 ;  /* 0x0000000203467211 */ /* 0x040fe200078a10ff */
        /* <DEDUP_REMOVED lines=34> */
[C---:B------:R-:W-:Y:S02]  /*5e5d0*/  LEA R68, P5, R73.reuse, R2, 0x2 ;  /* 0x0000000249447211 */ /* 0x040fe400078a10ff */
[C---:B------:R-:W-:Y:S02]  /*5e5e0*/  IADD3 R3, PT, PT, R73.reuse, UR5, RZ ;  /* 0x0000000549037c10 */ /* 0x040fe4000fffe0ff */
[----:B------:R-:W-:Y:S01]  /*5e5f0*/  LEA.HI.X.SX32 R69, R73, R0, 0x2, P5 ;  /* 0x0000000049457211 */ /* 0x000fe200028f16ff */
[----:B------:R1:W-:Y:S02]  /*5e600*/  @P2 STG.E desc[UR22][R70.64], R105 ;  /* 0x0000006946002986 */ /* 0x0003e4000c101916 */
[----:B------:R-:W-:-:S02]  /*5e610*/  VIADD R73, R3, UR5 ;  /* 0x0000000503497c36 */ /* 0x000fc40008000000 */
        /* <DEDUP_REMOVED lines=15> */
[----:B------:R-:W5:Y:S06]  /*5e710*/  LDL.LU R72, [R1+0x1128] ;  /* 0x0011280001487983 */ /* 0x000f6c0000300800 */
[----:B------:R1:W-:Y:S01]  /*5e720*/  @P2 STG.E desc[UR22][R70.64], R109 ;  /* 0x0000006d46002986 */ /* 0x0003e2000c101916 */
[----:B------:R-:W-:Y:S01]  /*5e730*/  ISETP.LT.AND P3, PT, R74, UR7, !P1 ;  /* 0x000000074a007c0c */ /* 0x000fe2000cf61270 */
        /* <DEDUP_REMOVED lines=8> */
[----:B------:R-:W-:-:S03]  /*5e7c0*/  IADD3 R73, PT, PT, R3, UR5, RZ ;  /* 0x0000000503497c10 */ /* 0x000fc6000fffe0ff */
[----:B------:R-:W2:Y:S01]  /*5e7d0*/  LDL.LU R80, [R1+0x10f8] ;  /* 0x0010f80001507983 */ /* 0x000ea20000300800 */
[C---:B-1----:R-:W-:Y:S01]  /*5e7e0*/  LEA R68, P5, R73.reuse, R2, 0x2 ;  /* 0x0000000249447211 */ /* 0x042fe200078a10ff */
[C---:B------:R-:W-:Y:S02]  /*5e7f0*/  VIADD R3, R73.reuse, UR5 ;  /* 0x0000000549037c36 */ /* 0x040fe40008000000 */
[----:B------:R-:W2:Y:S01]  /*5e800*/  LDL.LU R79, [R1+0x10f4] ;  /* 0x0010f400014f7983 */ /* 0x000ea20000300800 */
[----:B------:R-:W-:Y:S02]  /*5e810*/  LEA.HI.X.SX32 R69, R73, R0, 0x2, P5 ;  /* 0x0000000049457211 */ /* 0x000fe400028f16ff */
[C---:B------:R-:W-:Y:S01]  /*5e820*/  LEA R70, P5, R3.reuse, R2, 0x2 ;  /* 0x0000000203467211 */ /* 0x040fe200078a10ff */
[C---:B------:R-:W-:Y:S01]  /*5e830*/  VIADD R73, R3.reuse, UR5 ;  /* 0x0000000503497c36 */ /* 0x040fe20008000000 */
[----:B------:R-:W2:Y:S02]  /*5e840*/  LDL.LU R78, [R1+0x10f0] ;  /* 0x0010f000014e7983 */ /* 0x000ea40000300800 */
[----:B------:R-:W-:-:S02]  /*5e850*/  LEA.HI.X.SX32 R71, R3, R0, 0x2, P5 ;  /* 0x0000000003477211 */ /* 0x000fc400028f16ff */
[----:B------:R1:W-:Y:S01]  /*5e860*/  @P4 STG.E desc[UR22][R68.64], R110 ;  /* 0x0000006e44004986 */ /* 0x0003e2000c101916 */
[----:B------:R-:W-:-:S03]  /*5e870*/  IADD3 R3, PT, PT, R73, UR5, RZ ;  /* 0x0000000549037c10 */ /* 0x000fc6000fffe0ff */
[----:B------:R2:W-:Y:S04]  /*5e880*/  @P3 STG.E desc[UR22][R70.64], R111 ;  /* 0x0000006f46003986 */ /* 0x0005e8000c101916 */
[----:B------:R-:W2:Y:S01]  /*5e890*/  LDL.LU R81, [R1+0x10d8] ;  /* 0x0010d80001517983 */ /* 0x000ea20000300800 */
[----:B-1----:R-:W-:-:S04]  /*5e8a0*/  LEA R68, P5, R73, R2, 0x2 ;  /* 0x0000000249447211 */ /* 0x002fc800078a10ff */
[----:B------:R-:W-:-:S05]  /*5e8b0*/  LEA.HI.X.SX32 R69, R73, R0, 0x2, P5 ;  /* 0x0000000049457211 */ /* 0x000fca00028f16ff */
[----:B------:R1:W-:Y:S01]  /*5e8c0*/  @P0 STG.E desc[UR22][R68.64], R112 ;  /* 0x0000007044000986 */ /* 0x0003e2000c101916 */
[----:B---3--:R-:W-:Y:S02]  /*5e8d0*/  ISETP.LT.AND P4, PT, R75, UR7, !P1 ;  /* 0x000000074b007c0c */ /* 0x008fe4000cf81270 */
[----:B-----5:R-:W-:Y:S01]  /*5e8e0*/  ISETP.LT.AND P3, PT, R72, UR4, !P1 ;  /* 0x0000000448007c0c */ /* 0x020fe2000cf61270 */
[----:B------:R-:W2:Y:S01]  /*5e8f0*/  LDCU UR4, c[0x0][0x39c] ;  /* 0x00007380ff0477ac */ /* 0x000ea20008000800 */
[C---:B------:R-:W-:Y:S01]  /*5e900*/  LEA R72, P5, R3.reuse, R2, 0x2 ;  /* 0x0000000203487211 */ /* 0x040fe200078a10ff */
[C---:B------:R-:W-:Y:S01]  /*5e910*/  VIADD R75, R3.reuse, UR5 ;  /* 0x00000005034b7c36 */ /* 0x040fe20008000000 */
[----:B------:R-:W3:Y:S02]  /*5e920*/  LDCU UR7, c[0x0][0x39c] ;  /* 0x00007380ff0777ac */ /* 0x000ee40008000800 */
[----:B------:R-:W-:Y:S01]  /*5e930*/  LEA.HI.X.SX32 R73, R3, R0, 0x2, P5 ;  /* 0x0000000003497211 */ /* 0x000fe200028f16ff */
[----:B------:R-:W-:-:S04]  /*5e940*/  VIADD R3, R75, UR5 ;  /* 0x000000054b037c36 */ /* 0x000fc80008000000 */
[----:B------:R5:W-:Y:S01]  /*5e950*/  @P2 STG.E desc[UR22][R72.64], R113 ;  /* 0x0000007148002986 */ /* 0x000be2000c101916 */
[----:B----4-:R-:W-:Y:S01]  /*5e960*/  ISETP.LT.AND P0, PT, R74, UR6, !P1 ;  /* 0x000000064a007c0c */ /* 0x010fe2000cf01270 */
[----:B------:R-:W4:Y:S01]  /*5e970*/  LDCU UR6, c[0x0][0x39c] ;  /* 0x00007380ff0677ac */ /* 0x000f220008000800 */
[----:B------:R-:W-:-:S04]  /*5e980*/  LEA R74, P5, R75, R2, 0x2 ;  /* 0x000000024b4a7211 */ /* 0x000fc800078a10ff */
[----:B------:R-:W-:-:S05]  /*5e990*/  LEA.HI.X.SX32 R75, R75, R0, 0x2, P5 ;  /* 0x000000004b4b7211 */ /* 0x000fca00028f16ff */
[----:B------:R1:W-:Y:S01]  /*5e9a0*/  @P4 STG.E desc[UR22][R74.64], R114 ;  /* 0x000000724a004986 */ /* 0x0003e2000c101916 */
[----:B--2---:R-:W-:Y:S01]  /*5e9b0*/  ISETP.LT.AND P4, PT, R76, UR4, !P1 ;  /* 0x000000044c007c0c */ /* 0x004fe2000cf81270 */
[----:B------:R-:W2:Y:S02]  /*5e9c0*/  LDCU UR4, c[0x0][0x39c] ;  /* 0x00007380ff0477ac */ /* 0x000ea40008000800 */
[----:B------:R-:W2:Y:S01]  /*5e9d0*/  LDL.LU R76, [R1+0x10d4] ;  /* 0x0010d400014c7983 */ /* 0x000ea20000300800 */
[----:B---3--:R-:W-:Y:S02]  /*5e9e0*/  ISETP.LT.AND P2, PT, R77, UR7, !P1 ;  /* 0x000000074d007c0c */ /* 0x008fe4000cf41270 */
[C---:B------:R-:W-:Y:S01]  /*5e9f0*/  LEA R70, P5, R3.reuse, R2, 0x2 ;  /* 0x0000000203467211 */ /* 0x040fe200078a10ff */
[----:B------:R-:W3:Y:S01]  /*5ea00*/  LDCU UR7, c[0x0][0x39c] ;  /* 0x00007380ff0777ac */ /* 0x000ee20008000800 */
[C---:B------:R-:W-:Y:S02]  /*5ea10*/  IADD3 R77, PT, PT, R3.reuse, UR5, RZ ;  /* 0x00000005034d7c10 */ /* 0x040fe4000fffe0ff */
[----:B------:R-:W-:-:S02]  /*5ea20*/  LEA.HI.X.SX32 R71, R3, R0, 0x2, P5 ;  /* 0x0000000003477211 */ /* 0x000fc400028f16ff */
[C---:B-1----:R-:W-:Y:S01]  /*5ea30*/  LEA R68, P5, R77.reuse, R2, 0x2 ;  /* 0x000000024d447211 */ /* 0x042fe200078a10ff */
[----:B------:R-:W-:-:S03]  /*5ea40*/  VIADD R3, R77, UR5 ;  /* 0x000000054d037c36 */ /* 0x000fc60008000000 */
[----:B------:R-:W-:Y:S02]  /*5ea50*/  LEA.HI.X.SX32 R69, R77, R0, 0x2, P5 ;  /* 0x000000004d457211 */ /* 0x000fe400028f16ff */
[C---:B-----5:R-:W-:Y:S01]  /*5ea60*/  LEA R72, P5, R3.reuse, R2, 0x2 ;  /* 0x0000000203487211 */ /* 0x060fe200078a10ff */
[----:B------:R1:W-:Y:S03]  /*5ea70*/  @P3 STG.E desc[UR22][R70.64], R115 ;  /* 0x0000007346003986 */ /* 0x0003e6000c101916 */
[C---:B------:R-:W-:Y:S01]  /*5ea80*/  LEA.HI.X.SX32 R73, R3.reuse, R0, 0x2, P5 ;  /* 0x0000000003497211 */ /* 0x040fe200028f16ff */
[----:B------:R5:W-:Y:S01]  /*5ea90*/  @P0 STG.E desc[UR22][R68.64], R116 ;  /* 0x0000007444000986 */ /* 0x000be2000c101916 */
[----:B----4-:R-:W-:Y:S01]  /*5eaa0*/  ISETP.LT.AND P3, PT, R80, UR6, !P1 ;  /* 0x0000000650007c0c */ /* 0x010fe2000cf61270 */
[----:B------:R-:W-:Y:S01]  /*5eab0*/  VIADD R75, R3, UR5 ;  /* 0x00000005034b7c36 */ /* 0x000fe20008000000 */
[----:B------:R-:W4:Y:S01]  /*5eac0*/  LDCU UR6, c[0x0][0x39c] ;  /* 0x00007380ff0677ac */ /* 0x000f220008000800 */
[----:B------:R-:W2:Y:S01]  /*5ead0*/  LDL.LU R80, [R1+0x10d0] ;  /* 0x0010d00001507983 */ /* 0x000ea20000300800 */
[----:B---3--:R-:W-:Y:S01]  /*5eae0*/  ISETP.LT.AND P0, PT, R79, UR7, !P1 ;  /* 0x000000074f007c0c */ /* 0x008fe2000cf01270 */
[----:B------:R-:W3:Y:S02]  /*5eaf0*/  LDCU UR7, c[0x0][0x39c] ;  /* 0x00007380ff0777ac */ /* 0x000ee40008000800 */
[----:B------:R2:W-:Y:S02]  /*5eb00*/  @P2 STG.E desc[UR22][R72.64], R117 ;  /* 0x0000007548002986 */ /* 0x0005e4000c101916 */
[----:B--2---:R-:W-:-:S02]  /*5eb10*/  ISETP.LT.AND P2, PT, R78, UR4, !P1 ;  /* 0x000000044e007c0c */ /* 0x004fc4000cf41270 */
[C---:B------:R-:W-:Y:S01]  /*5eb20*/  LEA R74, P5, R75.reuse, R2, 0x2 ;  /* 0x000000024b4a7211 */ /* 0x040fe200078a10ff */
[----:B------:R-:W2:Y:S01]  /*5eb30*/  LDL.LU R79, [R1+0x10c8] ;  /* 0x0010c800014f7983 */ /* 0x000ea20000300800 */
[C---:B------:R-:W-:Y:S01]  /*5eb40*/  IADD3 R3, PT, PT, R75.reuse, UR5, RZ ;  /* 0x000000054b037c10 */ /* 0x040fe2000fffe0ff */
[----:B------:R-:W3:Y:S02]  /*5eb50*/  LDCU UR4, c[0x0][0x39c] ;  /* 0x00007380ff0477ac */ /* 0x000ee40008000800 */
[----:B------:R-:W2:Y:S01]  /*5eb60*/  LDL.LU R78, [R1+0x10bc] ;  /* 0x0010bc00014e7983 */ /* 0x000ea20000300800 */
[----:B------:R-:W-:Y:S02]  /*5eb70*/  LEA.HI.X.SX32 R75, R75, R0, 0x2, P5 ;  /* 0x000000004b4b7211 */ /* 0x000fe400028f16ff */
[----:B-1----:R-:W-:-:S04]  /*5eb80*/  LEA R70, P5, R3, R2, 0x2 ;  /* 0x0000000203467211 */ /* 0x002fc800078a10ff */
[----:B------:R-:W-:Y:S01]  /*5eb90*/  LEA.HI.X.SX32 R71, R3, R0, 0x2, P5 ;  /* 0x0000000003477211 */ /* 0x000fe200028f16ff */
[----:B------:R1:W-:Y:S01]  /*5eba0*/  @P4 STG.E desc[UR22][R74.64], R118 ;  /* 0x000000764a004986 */ /* 0x0003e2000c101916 */
[----:B----4-:R-:W-:Y:S01]  /*5ebb0*/  ISETP.LT.AND P4, PT, R81, UR6, !P1 ;  /* 0x0000000651007c0c */ /* 0x010fe2000cf81270 */
[----:B-----5:R-:W-:Y:S01]  /*5ebc0*/  VIADD R69, R3, UR5 ;  /* 0x0000000503457c36 */ /* 0x020fe20008000000 */
[----:B------:R-:W2:Y:S01]  /*5ebd0*/  LDCU UR6, c[0x0][0x39c] ;  /* 0x00007380ff0677ac */ /* 0x000ea20008000800 */
[----:B------:R-:W-:Y:S04]  /*5ebe0*/  @P3 STG.E desc[UR22][R70.64], R119 ;  /* 0x0000007746003986 */ /* 0x000fe8000c101916 */
[----:B------:R-:W4:Y:S01]  /*5ebf0*/  LDL.LU R81, [R1+0x10b0] ;  /* 0x0010b00001517983 */ /* 0x000f220000300800 */
[----:B---3--:R-:W-:Y:S01]  /*5ec00*/  ISETP.LT.AND P3, PT, R76, UR7, !P1 ;  /* 0x000000074c007c0c */ /* 0x008fe2000cf61270 */
[----:B------:R-:W-:-:S02]  /*5ec10*/  VIADD R3, R69, UR5 ;  /* 0x0000000545037c36 */ /* 0x000fc40008000000 */
[----:B------:R-:W3:Y:S01]  /*5ec20*/  LDL.LU R76, [R1+0x10a4] ;  /* 0x0010a400014c7983 */ /* 0x000ee20000300800 */
[C---:B------:R-:W-:Y:S01]  /*5ec30*/  LEA R68, P5, R69.reuse, R2, 0x2 ;  /* 0x0000000245447211 */ /* 0x040fe200078a10ff */
[----:B------:R-:W5:Y:S03]  /*5ec40*/  LDCU UR7, c[0x0][0x39c] ;  /* 0x00007380ff0777ac */ /* 0x000f660008000800 */
[----:B------:R-:W-:Y:S02]  /*5ec50*/  LEA.HI.X.SX32 R69, R69, R0, 0x2, P5 ;  /* 0x0000000045457211 */ /* 0x000fe400028f16ff */
[C---:B------:R-:W-:Y:S02]  /*5ec60*/  LEA R72, P5, R3.reuse, R2, 0x2 ;  /* 0x0000000203487211 */ /* 0x040fe400078a10ff */
[C---:B------:R-:W-:Y:S02]  /*5ec70*/  IADD3 R77, PT, PT, R3.reuse, UR5, RZ ;  /* 0x00000005034d7c10 */ /* 0x040fe4000fffe0ff */
[----:B------:R-:W-:-:S02]  /*5ec80*/  LEA.HI.X.SX32 R73, R3, R0, 0x2, P5 ;  /* 0x0000000003497211 */ /* 0x000fc400028f16ff */
[C---:B-1----:R-:W-:Y:S01]  /*5ec90*/  LEA R74, P5, R77.reuse, R2, 0x2 ;  /* 0x000000024d4a7211 */ /* 0x042fe200078a10ff */
[----:B------:R1:W-:Y:S03]  /*5eca0*/  @P0 STG.E desc[UR22][R68.64], R120 ;  /* 0x0000007844000986 */ /* 0x0003e6000c101916 */
[C---:B------:R-:W-:Y:S01]  /*5ecb0*/  LEA.HI.X.SX32 R75, R77.reuse, R0, 0x2, P5 ;  /* 0x000000004d4b7211 */ /* 0x040fe200028f16ff */
[----:B------:R-:W-:Y:S01]  /*5ecc0*/  VIADD R3, R77, UR5 ;  /* 0x000000054d037c36 */ /* 0x000fe20008000000 */
[----:B------:R-:W-:Y:S01]  /*5ecd0*/  @P2 STG.E desc[UR22][R72.64], R121 ;  /* 0x0000007948002986 */ /* 0x000fe2000c101916 */
[----:B------:R-:W-:Y:S01]  /*5ece0*/  ISETP.LT.AND P0, PT, R80, UR4, !P1 ;  /* 0x0000000450007c0c */ /* 0x000fe2000cf01270 */
[----:B------:R-:W4:Y:S02]  /*5ecf0*/  LDCU UR4, c[0x0][0x39c] ;  /* 0x00007380ff0477ac */ /* 0x000f240008000800 */
[----:B------:R-:W3:Y:S04]  /*5ed00*/  LDL.LU R80, [R1+0x1098] ;  /* 0x0010980001507983 */ /* 0x000ee80000300800 */
[----:B------:R4:W-:Y:S01]  /*5ed10*/  @P4 STG.E desc[UR22][R74.64], R122 ;  /* 0x0000007a4a004986 */ /* 0x0009e2000c101916 */
[----:B--2---:R-:W-:Y:S01]  /*5ed20*/  ISETP.LT.AND P2, PT, R79, UR6, !P1 ;  /* 0x000000064f007c0c */ /* 0x004fe2000cf41270 */
[----:B------:R-:W3:Y:S02]  /*5ed30*/  LDCU UR6, c[0x0][0x39c] ;  /* 0x00007380ff0677ac */ /* 0x000ee40008000800 */
[----:B------:R-:W2:Y:S01]  /*5ed40*/  LDL.LU R79, [R1+0x1090] ;  /* 0x00109000014f7983 */ /* 0x000ea20000300800 */
[----:B-----5:R-:W-:Y:S01]  /*5ed50*/  ISETP.LT.AND P4, PT, R78, UR7, !P1 ;  /* 0x000000074e007c0c */ /* 0x020fe2000cf81270 */
[----:B-1----:R-:W-:-:S02]  /*5ed60*/  VIADD R69, R3, UR5 ;  /* 0x0000000503457c36 */ /* 0x002fc40008000000 */
[----:B------:R-:W5:Y:S01]  /*5ed70*/  LDL.LU R78, [R1+0x108c] ;  /* 0x00108c00014e7983 */ /* 0x000f620000300800 */
[C---:B------:R-:W-:Y:S01]  /*5ed80*/  LEA R70, P5, R3.reuse, R2, 0x2 ;  /* 0x0000000203467211 */ /* 0x040fe200078a10ff */
[----:B------:R-:W1:Y:S03]  /*5ed90*/  LDCU UR7, c[0x0][0x39c] ;  /* 0x00007380ff0777ac */ /* 0x000e660008000800 */
[----:B------:R-:W-:Y:S02]  /*5eda0*/  LEA.HI.X.SX32 R71, R3, R0, 0x2, P5 ;  /* 0x0000000003477211 */ /* 0x000fe400028f16ff */
[C---:B------:R-:W-:Y:S02]  /*5edb0*/  LEA R68, P5, R69.reuse, R2, 0x2 ;  /* 0x0000000245447211 */ /* 0x040fe400078a10ff */
[C---:B------:R-:W-:Y:S02]  /*5edc0*/  IADD3 R3, PT, PT, R69.reuse, UR5, RZ ;  /* 0x0000000545037c10 */ /* 0x040fe4000fffe0ff */
[----:B------:R-:W-:Y:S01]  /*5edd0*/  LEA.HI.X.SX32 R69, R69, R0, 0x2, P5 ;  /* 0x0000000045457211 */ /* 0x000fe200028f16ff */
[----:B------:R1:W-:Y:S01]  /*5ede0*/  @P3 STG.E desc[UR22][R70.64], R123 ;  /* 0x0000007b46003986 */ /* 0x0003e2000c101916 */
[----:B----4-:R-:W-:Y:S01]  /*5edf0*/  ISETP.LT.AND P3, PT, R81, UR4, !P1 ;  /* 0x0000000451007c0c */ /* 0x010fe2000cf61270 */
[----:B------:R-:W-:-:S02]  /*5ee00*/  VIADD R75, R3, UR5 ;  /* 0x00000005034b7c36 */ /* 0x000fc40008000000 */
[----:B------:R4:W-:Y:S01]  /*5ee10*/  @P0 STG.E desc[UR22][R68.64], R124 ;  /* 0x0000007c44000986 */ /* 0x0009e2000c101916 */
[C---:B------:R-:W-:Y:S01]  /*5ee20*/  LEA R72, P5, R3.reuse, R2, 0x2 ;  /* 0x0000000203487211 */ /* 0x040fe200078a10ff */
[----:B------:R-:W2:Y:S02]  /*5ee30*/  LDCU UR4, c[0x0][0x39c] ;  /* 0x00007380ff0477ac */ /* 0x000ea40008000800 */
[----:B------:R-:W5:Y:S01]  /*5ee40*/  LDL.LU R81, [R1+0x1078] ;  /* 0x0010780001517983 */ /* 0x000f620000300800 */
[----:B---3--:R-:W-:Y:S01]  /*5ee50*/  ISETP.LT.AND P0, PT, R76, UR6, !P1 ;  /* 0x000000064c007c0c */ /* 0x008fe2000cf01270 */
[----:B------:R-:W5:Y:S02]  /*5ee60*/  LDCU UR6, c[0x0][0x39c] ;  /* 0x00007380ff0677ac */ /* 0x000f640008000800 */
[----:B------:R-:W3:Y:S01]  /*5ee70*/  LDL.LU R76, [R1+0x1070] ;  /* 0x00107000014c7983 */ /* 0x000ee20000300800 */
[----:B------:R-:W-:Y:S01]  /*5ee80*/  LEA.HI.X.SX32 R73, R3, R0, 0x2, P5 ;  /* 0x0000000003497211 */ /* 0x000fe200028f16ff */
[C---:B------:R-:W-:Y:S01]  /*5ee90*/  VIADD R3, R75.reuse, UR5 ;  /* 0x000000054b037c36 */ /* 0x040fe20008000000 */
[----:B------:R-:W-:-:S04]  /*5eea0*/  LEA R74, P5, R75, R2, 0x2 ;  /* 0x000000024b4a7211 */ /* 0x000fc800078a10ff */
[----:B------:R-:W-:Y:S02]  /*5eeb0*/  LEA.HI.X.SX32 R75, R75, R0, 0x2, P5 ;  /* 0x000000004b4b7211 */ /* 0x000fe400028f16ff */
[C---:B-1----:R-:W-:Y:S01]  /*5eec0*/  LEA R70, P5, R3.reuse, R2, 0x2 ;  /* 0x0000000203467211 */ /* 0x042fe200078a10ff */
[----:B------:R1:W-:Y:S03]  /*5eed0*/  @P2 STG.E desc[UR22][R72.64], R125 ;  /* 0x0000007d48002986 */ /* 0x0003e6000c101916 */
[C---:B------:R-:W-:Y:S01]  /*5eee0*/  LEA.HI.X.SX32 R71, R3.reuse, R0, 0x2, P5 ;  /* 0x0000000003477211 */ /* 0x040fe200028f16ff */
[----:B------:R1:W-:Y:S01]  /*5eef0*/  @P4 STG.E desc[UR22][R74.64], R126 ;  /* 0x0000007e4a004986 */ /* 0x0003e2000c101916 */
[----:B------:R-:W-:-:S03]  /*5ef00*/  IADD3 R77, PT, PT, R3, UR5, RZ ;  /* 0x00000005034d7c10 */ /* 0x000fc6000fffe0ff */
[----:B------:R1:W-:Y:S01]  /*5ef10*/  @P3 STG.E desc[UR22][R70.64], R127 ;  /* 0x0000007f46003986 */ /* 0x0003e2000c101916 */
[----:B------:R-:W-:Y:S01]  /*5ef20*/  ISETP.LT.AND P2, PT, R80, UR7, !P1 ;  /* 0x0000000750007c0c */ /* 0x000fe2000cf41270 */
[----:B------:R-:W5:Y:S02]  /*5ef30*/  LDCU UR7, c[0x0][0x39c] ;  /* 0x00007380ff0777ac */ /* 0x000f640008000800 */
[----:B------:R-:W3:Y:S01]  /*5ef40*/  LDL.LU R80, [R1+0x106c] ;  /* 0x00106c0001507983 */ /* 0x000ee20000300800 */
[C---:B----4-:R-:W-:Y:S01]  /*5ef50*/  LEA R68, P5, R77.reuse, R2, 0x2 ;  /* 0x000000024d447211 */ /* 0x050fe200078a10ff */
[----:B------:R-:W-:Y:S01]  /*5ef60*/  VIADD R3, R77, UR5 ;  /* 0x000000054d037c36 */ /* 0x000fe20008000000 */
[----:B--2---:R-:W-:Y:S01]  /*5ef70*/  ISETP.LT.AND P4, PT, R79, UR4, !P1 ;  /* 0x000000044f007c0c */ /* 0x004fe2000cf81270 */
[----:B------:R-:W3:Y:S01]  /*5ef80*/  LDCU UR4, c[0x0][0x39c] ;  /* 0x00007380ff0477ac */ /* 0x000ee20008000800 */
[----:B------:R-:W2:Y:S01]  /*5ef90*/  LDL.LU R79, [R1+0x1068] ;  /* 0x00106800014f7983 */ /* 0x000ea20000300800 */
[----:B-----5:R-:W-:-:S02]  /*5efa0*/  ISETP.LT.AND P3, PT, R78, UR6, !P1 ;  /* 0x000000064e007c0c */ /* 0x020fc4000cf61270 */
[----:B------:R-:W-:Y:S01]  /*5efb0*/  LEA.HI.X.SX32 R69, R77, R0, 0x2, P5 ;  /* 0x000000004d457211 */ /* 0x000fe200028f16ff */
[----:B------:R-:W4:Y:S01]  /*5efc0*/  LDL.LU R78, [R1+0x1064] ;  /* 0x00106400014e7983 */ /* 0x000f220000300800 */
[C---:B-1----:R-:W-:Y:S01]  /*5efd0*/  LEA R72, P5, R3.reuse, R2, 0x2 ;  /* 0x0000000203487211 */ /* 0x042fe200078a10ff */
[C---:B------:R-:W-:Y:S01]  /*5efe0*/  VIADD R75, R3.reuse, UR5 ;  /* 0x00000005034b7c36 */ /* 0x040fe20008000000 */
[----:B------:R-:W1:Y:S02]  /*5eff0*/  LDCU UR6, c[0x0][0x39c] ;  /* 0x00007380ff0677ac */ /* 0x000e640008000800 */
[----:B------:R-:W-:Y:S01]  /*5f000*/  LEA.HI.X.SX32 R73, R3, R0, 0x2, P5 ;  /* 0x0000000003497211 */ /* 0x000fe200028f16ff */
[----:B------:R5:W-:Y:S04]  /*5f010*/  @P0 STG.E desc[UR22][R68.64], R128 ;  /* 0x0000008044000986 */ /* 0x000be8000c101916 */
[----:B------:R1:W-:Y:S01]  /*5f020*/  @P2 STG.E desc[UR22][R72.64], R129 ;  /* 0x0000008148002986 */ /* 0x0003e2000c101916 */
[----:B------:R-:W-:Y:S01]  /*5f030*/  ISETP.LT.AND P0, PT, R81, UR7, !P1 ;  /* 0x0000000751007c0c */ /* 0x000fe2000cf01270 */
[----:B------:R-:W2:Y:S02]  /*5f040*/  LDCU UR7, c[0x0][0x39c] ;  /* 0x00007380ff0777ac */ /* 0x000ea40008000800 */
[----:B------:R-:W4:Y:S01]  /*5f050*/  LDL.LU R81, [R1+0x104c] ;  /* 0x00104c0001517983 */ /* 0x000f220000300800 */
[----:B---3--:R-:W-:Y:S01]  /*5f060*/  ISETP.LT.AND P2, PT, R76, UR4, !P1 ;  /* 0x000000044c007c0c */ /* 0x008fe2000cf41270 */
[----:B------:R-:W4:Y:S02]  /*5f070*/  LDCU UR4, c[0x0][0x39c] ;  /* 0x00007380ff0477ac */ /* 0x000f240008000800 */
[----:B------:R-:W3:Y:S01]  /*5f080*/  LDL.LU R76, [R1+0x1048] ;  /* 0x00104800014c7983 */ /* 0x000ee20000300800 */
[----:B------:R-:W-:-:S02]  /*5f090*/  LEA R74, P5, R75, R2, 0x2 ;  /* 0x000000024b4a7211 */ /* 0x000fc400078a10ff */
[C---:B------:R-:W-:Y:S02]  /*5f0a0*/  IADD3 R3, PT, PT, R75.reuse, UR5, RZ ;  /* 0x000000054b037c10 */ /* 0x040fe4000fffe0ff */
[----:B------:R-:W-:Y:S02]  /*5f0b0*/  LEA.HI.X.SX32 R75, R75, R0, 0x2, P5 ;  /* 0x000000004b4b7211 */ /* 0x000fe400028f16ff */
[C---:B------:R-:W-:Y:S01]  /*5f0c0*/  LEA R70, P5, R3.reuse, R2, 0x2 ;  /* 0x0000000203467211 */ /* 0x040fe200078a10ff */
[----:B-----5:R-:W-:-:S03]  /*5f0d0*/  VIADD R69, R3, UR5 ;  /* 0x0000000503457c36 */ /* 0x020fc60008000000 */
[----:B------:R-:W-:Y:S02]  /*5f0e0*/  LEA.HI.X.SX32 R71, R3, R0, 0x2, P5 ;  /* 0x0000000003477211 */ /* 0x000fe400028f16ff */
[C---:B------:R-:W-:Y:S01]  /*5f0f0*/  LEA R68, P5, R69.reuse, R2, 0x2 ;  /* 0x0000000245447211 */ /* 0x040fe200078a10ff */
[----:B------:R-:W-:-:S03]  /*5f100*/  VIADD R3, R69, UR5 ;  /* 0x0000000545037c36 */ /* 0x000fc60008000000 */
[----:B------:R-:W-:Y:S01]  /*5f110*/  LEA.HI.X.SX32 R69, R69, R0, 0x2, P5 ;  /* 0x0000000045457211 */ /* 0x000fe200028f16ff */
[----:B------:R5:W-:Y:S01]  /*5f120*/  @P4 STG.E desc[UR22][R74.64], R130 ;  /* 0x000000824a004986 */ /* 0x000be2000c101916 */
[C---:B-1----:R-:W-:Y:S02]  /*5f130*/  LEA R72, P5, R3.reuse, R2, 0x2 ;  /* 0x0000000203487211 */ /* 0x042fe400078a10ff */
[----:B------:R-:W-:Y:S01]  /*5f140*/  ISETP.LT.AND P4, PT, R80, UR6, !P1 ;  /* 0x0000000650007c0c */ /* 0x000fe2000cf81270 */
[----:B------:R1:W-:Y:S01]  /*5f150*/  @P3 STG.E desc[UR22][R70.64], R131 ;  /* 0x0000008346003986 */ /* 0x0003e2000c101916 */
[----:B------:R-:W-:Y:S01]  /*5f160*/  IADD3 R77, PT, PT, R3, UR5, RZ ;  /* 0x00000005034d7c10 */ /* 0x000fe2000fffe0ff */
[----:B------:R-:W1:Y:S02]  /*5f170*/  LDCU UR6, c[0x0][0x39c] ;  /* 0x00007380ff0677ac */ /* 0x000e640008000800 */
[----:B------:R-:W3:Y:S01]  /*5f180*/  LDL.LU R80, [R1+0x1044] ;  /* 0x0010440001507983 */ /* 0x000ee20000300800 */
[----:B--2---:R-:W-:-:S03]  /*5f190*/  ISETP.LT.AND P3, PT, R79, UR7, !P1 ;  /* 0x000000074f007c0c */ /* 0x004fc6000cf61270 */
[----:B------:R2:W-:Y:S01]  /*5f1a0*/  @P0 STG.E desc[UR22][R68.64], R4 ;  /* 0x0000000444000986 */ /* 0x0005e2000c101916 */
[----:B------:R-:W3:Y:S03]  /*5f1b0*/  LDCU UR7, c[0x0][0x39c] ;  /* 0x00007380ff0777ac */ /* 0x000ee60008000800 */
[----:B------:R-:W3:Y:S01]  /*5f1c0*/  LDL.LU R79, [R1+0x103c] ;  /* 0x00103c00014f7983 */ /* 0x000ee20000300800 */
[----:B----4-:R-:W-:Y:S01]  /*5f1d0*/  ISETP.LT.AND P0, PT, R78, UR4, !P1 ;  /* 0x000000044e007c0c */ /* 0x010fe2000cf01270 */
[----:B------:R-:W4:Y:S02]  /*5f1e0*/  LDCU UR4, c[0x0][0x39c] ;  /* 0x00007380ff0477ac */ /* 0x000f240008000800 */
[----:B------:R-:W4:Y:S01]  /*5f1f0*/  LDL.LU R78, [R1+0x1034] ;  /* 0x00103400014e7983 */ /* 0x000f220000300800 */
[----:B------:R-:W-:Y:S01]  /*5f200*/  LEA.HI.X.SX32 R73, R3, R0, 0x2, P5 ;  /* 0x0000000003497211 */ /* 0x000fe200028f16ff */
[C---:B------:R-:W-:Y:S01]  /*5f210*/  VIADD R3, R77.reuse, UR5 ;  /* 0x000000054d037c36 */ /* 0x040fe20008000000 */
[----:B-----5:R-:W-:-:S04]  /*5f220*/  LEA R74, P5, R77, R2, 0x2 ;  /* 0x000000024d4a7211 */ /* 0x020fc800078a10ff */
[----:B------:R-:W-:Y:S02]  /*5f230*/  LEA.HI.X.SX32 R75, R77, R0, 0x2, P5 ;  /* 0x000000004d4b7211 */ /* 0x000fe400028f16ff */
[C---:B-1----:R-:W-:Y:S01]  /*5f240*/  LEA R70, P5, R3.reuse, R2, 0x2 ;  /* 0x0000000203467211 */ /* 0x042fe200078a10ff */
[----:B------:R-:W-:Y:S03]  /*5f250*/  @P2 STG.E desc[UR22][R72.64], R5 ;  /* 0x0000000548002986 */ /* 0x000fe6000c101916 */
[C---:B------:R-:W-:Y:S01]  /*5f260*/  LEA.HI.X.SX32 R71, R3.reuse, R0, 0x2, P5 ;  /* 0x0000000003477211 */ /* 0x040fe200028f16ff */
[----:B------:R-:W-:Y:S04]  /*5f270*/  @P4 STG.E desc[UR22][R74.64], R6 ;  /* 0x000000064a004986 */ /* 0x000fe8000c101916 */
[----:B------:R-:W5:Y:S04]  /*5f280*/  LDL.LU R77, [R1+0x1024] ;  /* 0x00102400014d7983 */ /* 0x000f680000300800 */
[----:B------:R1:W-:Y:S01]  /*5f290*/  @P3 STG.E desc[UR22][R70.64], R7 ;  /* 0x0000000746003986 */ /* 0x0003e2000c101916 */
[----:B---3--:R-:W-:Y:S01]  /*5f2a0*/  ISETP.LT.AND P4, PT, R76, UR7, !P1 ;  /* 0x000000074c007c0c */ /* 0x008fe2000cf81270 */
[----:B--2---:R-:W-:-:S02]  /*5f2b0*/  VIADD R69, R3, UR5 ;  /* 0x0000000503457c36 */ /* 0x004fc40008000000 */
[----:B------:R-:W2:Y:S01]  /*5f2c0*/  LDL.LU R76, [R1+0x100c] ;  /* 0x00100c00014c7983 */ /* 0x000ea20000300800 */
[----:B------:R-:W4:Y:S03]  /*5f2d0*/  LDCU UR7, c[0x0][0x39c] ;  /* 0x00007380ff0777ac */ /* 0x000f260008000800 */
[----:B-1----:R-:W3:Y:S01]  /*5f2e0*/  LDL.LU R70, [R1+0x1008] ;  /* 0x0010080001467983 */ /* 0x002ee20000300800 */
[C---:B------:R-:W-:Y:S02]  /*5f2f0*/  LEA R68, P5, R69.reuse, R2, 0x2 ;  /* 0x0000000245447211 */ /* 0x040fe400078a10ff */
[C---:B------:R-:W-:Y:S01]  /*5f300*/  IADD3 R3, PT, PT, R69.reuse, UR5, RZ ;  /* 0x0000000545037c10 */ /* 0x040fe2000fffe0ff */
[----:B------:R-:W2:Y:S01]  /*5f310*/  LDL.LU R75, [R1+0x1004] ;  /* 0x00100400014b7983 */ /* 0x000ea20000300800 */
[----:B------:R-:W-:Y:S02]  /*5f320*/  LEA.HI.X.SX32 R69, R69, R0, 0x2, P5 ;  /* 0x0000000045457211 */ /* 0x000fe400028f16ff */
[C---:B------:R-:W-:Y:S01]  /*5f330*/  LEA R4, P5, R3.reuse, R2, 0x2 ;  /* 0x0000000203047211 */ /* 0x040fe200078a10ff */
[----:B------:R-:W-:Y:S01]  /*5f340*/  VIADD R73, R3, UR5 ;  /* 0x0000000503497c36 */ /* 0x000fe20008000000 */
[----:B------:R-:W-:Y:S01]  /*5f350*/  ISETP.LT.AND P2, PT, R81, UR6, !P1 ;  /* 0x0000000651007c0c */ /* 0x000fe2000cf41270 */
[----:B------:R-:W1:Y:S01]  /*5f360*/  LDCU UR6, c[0x0][0x39c] ;  /* 0x00007380ff0677ac */ /* 0x000e620008000800 */
[----:B------:R-:W-:Y:S01]  /*5f370*/  LEA.HI.X.SX32 R5, R3, R0, 0x2, P5 ;  /* 0x0000000003057211 */ /* 0x000fe200028f16ff */
[C---:B------:R-:W-:Y:S01]  /*5f380*/  VIADD R3, R73.reuse, UR5 ;  /* 0x0000000549037c36 */ /* 0x040fe20008000000 */
[C---:B------:R-:W-:Y:S01]  /*5f390*/  LEA R72, P5, R73.reuse, R2, 0x2 ;  /* 0x0000000249487211 */ /* 0x040fe200078a10ff */
[----:B------:R-:W2:Y:S03]  /*5f3a0*/  LDL.LU R74, [R1+0x1000] ;  /* 0x00100000014a7983 */ /* 0x000ea60000300800 */
[----:B------:R-:W-:-:S02]  /*5f3b0*/  LEA.HI.X.SX32 R73, R73, R0, 0x2, P5 ;  /* 0x0000000049497211 */ /* 0x000fc400028f16ff */
[C---:B------:R-:W-:Y:S02]  /*5f3c0*/  LEA R6, P5, R3.reuse, R2, 0x2 ;  /* 0x0000000203067211 */ /* 0x040fe400078a10ff */
[C---:B------:R-:W-:Y:S01]  /*5f3d0*/  IADD3 R71, PT, PT, R3.reuse, UR5, RZ ;  /* 0x0000000503477c10 */ /* 0x040fe2000fffe0ff */
[----:B------:R1:W-:Y:S01]  /*5f3e0*/  @P0 STG.E desc[UR22][R68.64], R8 ;  /* 0x0000000844000986 */ /* 0x0003e2000c101916 */
[----:B------:R-:W-:-:S03]  /*5f3f0*/  LEA.HI.X.SX32 R7, R3, R0, 0x2, P5 ;  /* 0x0000000003077211 */ /* 0x000fc600028f16ff */
[----:B------:R-:W-:Y:S01]  /*5f400*/  @P2 STG.E desc[UR22][R4.64], R9 ;  /* 0x0000000904002986 */ /* 0x000fe2000c101916 */
[----:B------:R-:W-:-:S03]  /*5f410*/  VIADD R3, R71, UR5 ;  /* 0x0000000547037c36 */ /* 0x000fc60008000000 */
[----:B------:R4:W-:Y:S01]  /*5f420*/  @P4 STG.E desc[UR22][R72.64], R10 ;  /* 0x0000000a48004986 */ /* 0x0009e2000c101916 */
[C---:B-1----:R-:W-:Y:S02]  /*5f430*/  LEA R68, P5, R71.reuse, R2, 0x2 ;  /* 0x0000000247447211 */ /* 0x042fe400078a10ff */
[----:B----4-:R-:W-:Y:S01]  /*5f440*/  ISETP.LT.AND P2, PT, R78, UR7, !P1 ;  /* 0x000000074e007c0c */ /* 0x010fe2000cf41270 */
[----:B------:R-:W3:Y:S01]  /*5f450*/  LDCU UR7, c[0x0][0x39c] ;  /* 0x00007380ff0777ac */ /* 0x000ee20008000800 */
[----:B------:R-:W-:Y:S02]  /*5f460*/  LEA.HI.X.SX32 R69, R71, R0, 0x2, P5 ;  /* 0x0000000047457211 */ /* 0x000fe400028f16ff */
[----:B------:R-:W-:Y:S01]  /*5f470*/  ISETP.LT.AND P3, PT, R80, UR4, !P1 ;  /* 0x0000000450007c0c */ /* 0x000fe2000cf61270 */
[----:B------:R-:W5:Y:S01]  /*5f480*/  LDCU UR4, c[0x0][0x39c] ;  /* 0x00007380ff0477ac */ /* 0x000f620008000800 */
[----:B------:R-:W4:Y:S01]  /*5f490*/  LDL.LU R72, [R1+0xfd4] ;  /* 0x000fd40001487983 */ /* 0x000f220000300800 */
[----:B------:R-:W-:Y:S01]  /*5f4a0*/  ISETP.LT.AND P0, PT, R79, UR6, !P1 ;  /* 0x000000064f007c0c */ /* 0x000fe2000cf01270 */
[----:B------:R-:W2:Y:S02]  /*5f4b0*/  LDCU UR6, c[0x0][0x39c] ;  /* 0x00007380ff0677ac */ /* 0x000ea40008000800 */
[----:B------:R-:W4:Y:S01]  /*5f4c0*/  LDL.LU R71, [R1+0xfd0] ;  /* 0x000fd00001477983 */ /* 0x000f220000300800 */
[C---:B------:R-:W-:Y:S01]  /*5f4d0*/  LEA R4, P5, R3.reuse, R2, 0x2 ;  /* 0x0000000203047211 */ /* 0x040fe200078a10ff */
[----:B------:R-:W-:-:S05]  /*5f4e0*/  VIADD R9, R3, UR5 ;  /* 0x0000000503097c36 */ /* 0x000fca0008000000 */
[----:B------:R1:W-:Y:S01]  /*5f4f0*/  @P3 STG.E desc[UR22][R6.64], R11 ;  /* 0x0000000b06003986 */ /* 0x0003e2000c101916 */
[----:B------:R-:W-:-:S03]  /*5f500*/  LEA.HI.X.SX32 R5, R3, R0, 0x2, P5 ;  /* 0x0000000003057211 */ /* 0x000fc600028f16ff */
[----:B------:R3:W-:Y:S01]  /*5f510*/  @P0 STG.E desc[UR22][R68.64], R12 ;  /* 0x0000000c44000986 */ /* 0x0007e2000c101916 */
[C---:B------:R-:W-:Y:S02]  /*5f520*/  LEA R8, P5, R9.reuse, R2, 0x2 ;  /* 0x0000000209087211 */ /* 0x040fe400078a10ff */
[----:B------:R-:W-:Y:S02]  /*5f530*/  IADD3 R3, PT, PT, R9, UR5, RZ ;  /* 0x0000000509037c10 */ /* 0x000fe4000fffe0ff */
[----:B-----5:R-:W-:Y:S01]  /*5f540*/  ISETP.LT.AND P4, PT, R77, UR4, !P1 ;  /* 0x000000044d007c0c */ /* 0x020fe2000cf81270 */
[----:B------:R-:W-:Y:S01]  /*5f550*/  @P2 STG.E desc[UR22][R4.64], R13 ;  /* 0x0000000d04002986 */ /* 0x000fe2000c101916 */
[----:B------:R-:W-:Y:S01]  /*5f560*/  LEA.HI.X.SX32 R9, R9, R0, 0x2, P5 ;  /* 0x0000000009097211 */ /* 0x000fe200028f16ff */
[C---:B-1----:R-:W-:Y:S01]  /*5f570*/  VIADD R11, R3.reuse, UR5 ;  /* 0x00000005030b7c36 */ /* 0x042fe20008000000 */
[C---:B------:R-:W-:Y:S01]  /*5f580*/  LEA R6, P5, R3.reuse, R2, 0x2 ;  /* 0x0000000203067211 */ /* 0x040fe200078a10ff */
[----:B------:R-:W1:Y:S03]  /*5f590*/  LDCU UR4, c[0x0][0x39c] ;  /* 0x00007380ff0477ac */ /* 0x000e660008000800 */
[----:B------:R-:W-:-:S02]  /*5f5a0*/  LEA.HI.X.SX32 R7, R3, R0, 0x2, P5 ;  /* 0x0000000003077211 */ /* 0x000fc400028f16ff */
[C---:B------:R-:W-:Y:S01]  /*5f5b0*/  LEA R10, P5, R11.reuse, R2, 0x2 ;  /* 0x000000020b0a7211 */ /* 0x040fe200078a10ff */
[----:B------:R-:W-:-:S03]  /*5f5c0*/  VIADD R3, R11, UR5 ;  /* 0x000000050b037c36 */ /* 0x000fc60008000000 */
[----:B------:R-:W-:Y:S01]  /*5f5d0*/  LEA.HI.X.SX32 R11, R11, R0, 0x2, P5 ;  /* 0x000000000b0b7211 */ /* 0x000fe200028f16ff */
[----:B------:R-:W-:Y:S01]  /*5f5e0*/  @P4 STG.E desc[UR22][R8.64], R14 ;  /* 0x0000000e08004986 */ /* 0x000fe2000c101916 */
[----:B---3--:R-:W-:Y:S01]  /*5f5f0*/  ISETP.LT.AND P0, PT, R70, UR7, !P1 ;  /* 0x0000000746007c0c */ /* 0x008fe2000cf01270 */
[----:B------:R-:W4:Y:S02]  /*5f600*/  LDCU UR7, c[0x0][0x39c] ;  /* 0x00007380ff0777ac */ /* 0x000f240008000800 */
[----:B------:R-:W3:Y:S04]  /*5f610*/  LDL.LU R70, [R1+0xfcc] ;  /* 0x000fcc0001467983 */ /* 0x000ee80000300800 */
[----:B------:R-:W5:Y:S04]  /*5f620*/  LDL.LU R69, [R1+0xfc8] ;  /* 0x000fc80001457983 */ /* 0x000f680000300800 */
[----:B------:R-:W3:Y:S01]  /*5f630*/  LDL.LU R12, [R1+0xfc4] ;  /* 0x000fc400010c7983 */ /* 0x000ee20000300800 */
[----:B--2---:R-:W-:Y:S01]  /*5f640*/  ISETP.LT.AND P3, PT, R76, UR6, !P1 ;  /* 0x000000064c007c0c */ /* 0x004fe2000cf61270 */
[----:B------:R-:W2:Y:S02]  /*5f650*/  LDCU UR6, c[0x0][0x39c] ;  /* 0x00007380ff0677ac */ /* 0x000ea40008000800 */
[----:B------:R-:W3:Y:S10]  /*5f660*/  LDL.LU R68, [R1+0xf98] ;  /* 0x000f980001447983 */ /* 0x000ef40000300800 */
[----:B------:R-:W-:Y:S04]  /*5f670*/  @P3 STG.E desc[UR22][R6.64], R15 ;  /* 0x0000000f06003986 */ /* 0x000fe8000c101916 */
[----:B------:R1:W-:Y:S04]  /*5f680*/  @P0 STG.E desc[UR22][R10.64], R16 ;  /* 0x000000100a000986 */ /* 0x0003e8000c101916 */
[----:B-1----:R-:W3:Y:S01]  /*5f690*/  LDL.LU R16, [R1+0xf94] ;  /* 0x000f940001107983 */ /* 0x002ee20000300800 */
[----:B------:R-:W-:Y:S01]  /*5f6a0*/  ISETP.LT.AND P2, PT, R75, UR4, !P1 ;  /* 0x000000044b007c0c */ /* 0x000fe2000cf41270 */
[----:B------:R-:W1:Y:S01]  /*5f6b0*/  LDCU UR4, c[0x0][0x39c] ;  /* 0x00007380ff0477ac */ /* 0x000e620008000800 */
[C---:B------:R-:W-:Y:S01]  /*5f6c0*/  LEA R4, P5, R3.reuse, R2, 0x2 ;  /* 0x0000000203047211 */ /* 0x040fe200078a10ff */
[----:B------:R-:W3:Y:S01]  /*5f6d0*/  LDL.LU R15, [R1+0xf90] ;  /* 0x000f9000010f7983 */ /* 0x000ee20000300800 */
[----:B------:R-:W-:-:S02]  /*5f6e0*/  IADD3 R13, PT, PT, R3, UR5, RZ ;  /* 0x00000005030d7c10 */ /* 0x000fc4000fffe0ff */
[----:B----4-:R-:W-:Y:S01]  /*5f6f0*/  ISETP.LT.AND P3, PT, R72, UR7, !P1 ;  /* 0x0000000748007c0c */ /* 0x010fe2000cf61270 */
[----:B------:R-:W5:Y:S01]  /*5f700*/  LDCU UR7, c[0x0][0x39c] ;  /* 0x00007380ff0777ac */ /* 0x000f620008000800 */
[----:B------:R-:W-:Y:S01]  /*5f710*/  LEA.HI.X.SX32 R5, R3, R0, 0x2, P5 ;  /* 0x0000000003057211 */ /* 0x000fe200028f16ff */
[C---:B------:R-:W-:Y:S01]  /*5f720*/  VIADD R3, R13.reuse, UR5 ;  /* 0x000000050d037c36 */ /* 0x040fe20008000000 */
[----:B--2---:R-:W-:Y:S01]  /*5f730*/  ISETP.LT.AND P4, PT, R74, UR6, !P1 ;  /* 0x000000064a007c0c */ /* 0x004fe2000cf81270 */
[----:B------:R-:W2:Y:S01]  /*5f740*/  LDCU UR6, c[0x0][0x39c] ;  /* 0x00007380ff0677ac */ /* 0x000ea20008000800 */
[----:B------:R-:W-:Y:S01]  /*5f750*/  LEA R8, P5, R13, R2, 0x2 ;  /* 0x000000020d087211 */ /* 0x000fe200078a10ff */
[----:B------:R-:W4:Y:S01]  /*5f760*/  LDL.LU R14, [R1+0xf8c] ;  /* 0x000f8c00010e7983 */ /* 0x000f220000300800 */
[----:B-1----:R-:W-:Y:S01]  /*5f770*/  ISETP.LT.AND P0, PT, R71, UR4, !P1 ;  /* 0x0000000447007c0c */ /* 0x002fe2000cf01270 */
[----:B------:R-:W3:Y:S01]  /*5f780*/  LDCU UR4, c[0x0][0x39c] ;  /* 0x00007380ff0477ac */ /* 0x000ee20008000800 */
[----:B------:R-:W-:-:S02]  /*5f790*/  LEA.HI.X.SX32 R9, R13, R0, 0x2, P5 ;  /* 0x000000000d097211 */ /* 0x000fc400028f16ff */
[C---:B------:R-:W-:Y:S01]  /*5f7a0*/  LEA R6, P5, R3.reuse, R2, 0x2 ;  /* 0x0000000203067211 */ /* 0x040fe200078a10ff */
[----:B------:R1:W-:Y:S03]  /*5f7b0*/  @P2 STG.E desc[UR22][R4.64], R17 ;  /* 0x0000001104002986 */ /* 0x0003e6000c101916 */
[C---:B------:R-:W-:Y:S01]  /*5f7c0*/  LEA.HI.X.SX32 R7, R3.reuse, R0, 0x2, P5 ;  /* 0x0000000003077211 */ /* 0x040fe200028f16ff */
[----:B------:R1:W-:Y:S01]  /*5f7d0*/  @P4 STG.E desc[UR22][R8.64], R18 ;  /* 0x0000001208004986 */ /* 0x0003e2000c101916 */
[----:B------:R-:W-:-:S03]  /*5f7e0*/  VIADD R11, R3, UR5 ;  /* 0x00000005030b7c36 */ /* 0x000fc60008000000 */
[----:B------:R2:W-:Y:S02]  /*5f7f0*/  @P3 STG.E desc[UR22][R6.64], R19 ;  /* 0x0000001306003986 */ /* 0x0005e4000c101916 */
[C---:B------:R-:W-:Y:S02]  /*5f800*/  LEA R10, P5, R11.reuse, R2, 0x2 ;  /* 0x000000020b0a7211 */ /* 0x040fe400078a10ff */
[C---:B------:R-:W-:Y:S02]  /*5f810*/  IADD3 R3, PT, PT, R11.reuse, UR5, RZ ;  /* 0x000000050b037c10 */ /* 0x040fe4000fffe0ff */
[----:B------:R-:W-:Y:S02]  /*5f820*/  LEA.HI.X.SX32 R11, R11, R0, 0x2, P5 ;  /* 0x000000000b0b7211 */ /* 0x000fe400028f16ff */
[----:B-1----:R-:W-:-:S04]  /*5f830*/  LEA R4, P5, R3, R2, 0x2 ;  /* 0x0000000203047211 */ /* 0x002fc800078a10ff */
[----:B------:R-:W-:Y:S01]  /*5f840*/  LEA.HI.X.SX32 R5, R3, R0, 0x2, P5 ;  /* 0x0000000003057211 */ /* 0x000fe200028f16ff */
[----:B------:R1:W-:Y:S01]  /*5f850*/  @P0 STG.E desc[UR22][R10.64], R20 ;  /* 0x000000140a000986 */ /* 0x0003e2000c101916 */
[----:B-----5:R-:W-:Y:S01]  /*5f860*/  ISETP.LT.AND P4, PT, R69, UR7, !P1 ;  /* 0x0000000745007c0c */ /* 0x020fe2000cf81270 */
[----:B------:R-:W5:Y:S01]  /*5f870*/  LDCU UR7, c[0x0][0x39c] ;  /* 0x00007380ff0777ac */ /* 0x000f620008000800 */
[----:B---3--:R-:W-:Y:S01]  /*5f880*/  ISETP.LT.AND P3, PT, R12, UR4, !P1 ;  /* 0x000000040c007c0c */ /* 0x008fe2000cf61270 */
[----:B------:R-:W3:Y:S01]  /*5f890*/  LDCU UR4, c[0x0][0x39c] ;  /* 0x00007380ff0477ac */ /* 0x000ee20008000800 */
[----:B------:R-:W4:Y:S01]  /*5f8a0*/  LDL.LU R12, [R1+0xf88] ;  /* 0x000f8800010c7983 */ /* 0x000f220000300800 */
[----:B--2---:R-:W-:Y:S01]  /*5f8b0*/  ISETP.LT.AND P2, PT, R70, UR6, !P1 ;  /* 0x0000000646007c0c */ /* 0x004fe2000cf41270 */
[----:B------:R-:W2:Y:S02]  /*5f8c0*/  LDCU UR6, c[0x0][0x39c] ;  /* 0x00007380ff0677ac */ /* 0x000ea40008000800 */
[----:B------:R-:W4:Y:S10]  /*5f8d0*/  LDL.LU R17, [R1+0xf5c] ;  /* 0x000f5c0001117983 */ /* 0x000f340000300800 */
[----:B------:R1:W-:Y:S01]  /*5f8e0*/  @P2 STG.E desc[UR22][R4.64], R21 ;  /* 0x0000001504002986 */ /* 0x0003e2000c101916 */
[----:B-----5:R-:W-:Y:S01]  /*5f8f0*/  ISETP.LT.AND P2, PT, R16, UR7, !P1 ;  /* 0x0000000710007c0c */ /* 0x020fe2000cf41270 */
[----:B------:R-:W-:-:S02]  /*5f900*/  VIADD R9, R3, UR5 ;  /* 0x0000000503097c36 */ /* 0x000fc40008000000 */
[----:B------:R-:W5:Y:S01]  /*5f910*/  LDL.LU R16, [R1+0xf58] ;  /* 0x000f580001107983 */ /* 0x000f620000300800 */
[----:B--2---:R-:W-:Y:S01]  /*5f920*/  ISETP.LT.AND P0, PT, R68, UR6, !P1 ;  /* 0x0000000644007c0c */ /* 0x004fe2000cf01270 */
[----:B------:R-:W4:Y:S01]  /*5f930*/  LDCU UR6, c[0x0][0x39c] ;  /* 0x00007380ff0677ac */ /* 0x000f220008000800 */
[C---:B------:R-:W-:Y:S01]  /*5f940*/  LEA R8, P5, R9.reuse, R2, 0x2 ;  /* 0x0000000209087211 */ /* 0x040fe200078a10ff */
[C---:B------:R-:W-:Y:S01]  /*5f950*/  VIADD R3, R9.reuse, UR5 ;  /* 0x0000000509037c36 */ /* 0x040fe20008000000 */
[----:B------:R-:W2:Y:S02]  /*5f960*/  LDCU UR7, c[0x0][0x39c] ;  /* 0x00007380ff0777ac */ /* 0x000ea40008000800 */
[----:B------:R-:W-:Y:S02]  /*5f970*/  LEA.HI.X.SX32 R9, R9, R0, 0x2, P5 ;  /* 0x0000000009097211 */ /* 0x000fe400028f16ff */
[C---:B------:R-:W-:Y:S02]  /*5f980*/  LEA R6, P5, R3.reuse, R2, 0x2 ;  /* 0x0000000203067211 */ /* 0x040fe400078a10ff */
[----:B------:R-:W-:Y:S01]  /*5f990*/  IADD3 R13, PT, PT, R3, UR5, RZ ;  /* 0x00000005030d7c10 */ /* 0x000fe2000fffe0ff */
[----:B------:R2:W-:Y:S01]  /*5f9a0*/  @P4 STG.E desc[UR22][R8.64], R22 ;  /* 0x0000001608004986 */ /* 0x0005e2000c101916 */
[----:B---3--:R-:W-:Y:S01]  /*5f9b0*/  ISETP.LT.AND P4, PT, R15, UR4, !P1 ;  /* 0x000000040f007c0c */ /* 0x008fe2000cf81270 */
[----:B------:R-:W3:Y:S01]  /*5f9c0*/  LDCU UR4, c[0x0][0x39c] ;  /* 0x00007380ff0477ac */ /* 0x000ee20008000800 */
[----:B------:R-:W-:Y:S01]  /*5f9d0*/  LEA.HI.X.SX32 R7, R3, R0, 0x2, P5 ;  /* 0x0000000003077211 */ /* 0x000fe200028f16ff */
[----:B------:R-:W5:Y:S01]  /*5f9e0*/  LDL.LU R15, [R1+0xf54] ;  /* 0x000f5400010f7983 */ /* 0x000f620000300800 */
[----:B-1----:R-:W-:-:S04]  /*5f9f0*/  LEA R10, P5, R13, R2, 0x2 ;  /* 0x000000020d0a7211 */ /* 0x002fc800078a10ff */
[C---:B------:R-:W-:Y:S01]  /*5fa00*/  LEA.HI.X.SX32 R11, R13.reuse, R0, 0x2, P5 ;  /* 0x000000000d0b7211 */ /* 0x040fe200028f16ff */
[----:B------:R-:W-:Y:S01]  /*5fa10*/  @P3 STG.E desc[UR22][R6.64], R23 ;  /* 0x0000001706003986 */ /* 0x000fe2000c101916 */
[----:B----4-:R-:W-:Y:S01]  /*5fa20*/  ISETP.LT.AND P3, PT, R14, UR6, !P1 ;  /* 0x000000060e007c0c */ /* 0x010fe2000cf61270 */
[----:B------:R-:W-:Y:S01]  /*5fa30*/  VIADD R3, R13, UR5 ;  /* 0x000000050d037c36 */ /* 0x000fe20008000000 */
[----:B------:R-:W5:Y:S01]  /*5fa40*/  LDCU UR6, c[0x0][0x39c] ;  /* 0x00007380ff0677ac */ /* 0x000f620008000800 */
[----:B------:R-:W4:Y:S04]  /*5fa50*/  LDL.LU R14, [R1+0xf50] ;  /* 0x000f5000010e7983 */ /* 0x000f280000300800 */
[----:B------:R1:W-:Y:S01]  /*5fa60*/  @P0 STG.E desc[UR22][R10.64], R24 ;  /* 0x000000180a000986 */ /* 0x0003e2000c101916 */
[C---:B------:R-:W-:Y:S01]  /*5fa70*/  LEA R4, P5, R3.reuse, R2, 0x2 ;  /* 0x0000000203047211 */ /* 0x040fe200078a10ff */
[----:B--2---:R-:W-:-:S03]  /*5fa80*/  VIADD R9, R3, UR5 ;  /* 0x0000000503097c36 */ /* 0x004fc60008000000 */
[----:B------:R-:W-:Y:S02]  /*5fa90*/  LEA.HI.X.SX32 R5, R3, R0, 0x2, P5 ;  /* 0x0000000003057211 */ /* 0x000fe400028f16ff */
[C---:B------:R-:W-:Y:S02]  /*5faa0*/  LEA R8, P5, R9.reuse, R2, 0x2 ;  /* 0x0000000209087211 */ /* 0x040fe400078a10ff */
[C---:B------:R-:W-:Y:S02]  /*5fab0*/  IADD3 R3, PT, PT, R9.reuse, UR5, RZ ;  /* 0x0000000509037c10 */ /* 0x040fe4000fffe0ff */
[----:B------:R-:W-:Y:S01]  /*5fac0*/  LEA.HI.X.SX32 R9, R9, R0, 0x2, P5 ;  /* 0x0000000009097211 */ /* 0x000fe200028f16ff */
[----:B------:R2:W-:Y:S04]  /*5fad0*/  @P2 STG.E desc[UR22][R4.64], R25 ;  /* 0x0000001904002986 */ /* 0x0005e8000c101916 */
[----:B------:R1:W-:Y:S01]  /*5fae0*/  @P4 STG.E desc[UR22][R8.64], R26 ;  /* 0x0000001a08004986 */ /* 0x0003e2000c101916 */
[----:B------:R-:W-:Y:S01]  /*5faf0*/  ISETP.LT.AND P0, PT, R12, UR7, !P1 ;  /* 0x000000070c007c0c */ /* 0x000fe2000cf01270 */
[----:B------:R-:W1:Y:S02]  /*5fb00*/  LDCU UR7, c[0x0][0x39c] ;  /* 0x00007380ff0777ac */ /* 0x000e640008000800 */
[----:B------:R-:W4:Y:S01]  /*5fb10*/  LDL.LU R12, [R1+0xf4c] ;  /* 0x000f4c00010c7983 */ /* 0x000f220000300800 */
[----:B---3--:R-:W-:Y:S01]  /*5fb20*/  ISETP.LT.AND P2, PT, R17, UR4, !P1 ;  /* 0x0000000411007c0c */ /* 0x008fe2000cf41270 */
[----:B------:R-:W4:Y:S02]  /*5fb30*/  LDCU UR4, c[0x0][0x39c] ;  /* 0x00007380ff0477ac */ /* 0x000f240008000800 */
[----:B------:R-:W3:Y:S01]  /*5fb40*/  LDL.LU R17, [R1+0xf20] ;  /* 0x000f200001117983 */ /* 0x000ee20000300800 */
[----:B-----5:R-:W-:Y:S01]  /*5fb50*/  ISETP.LT.AND P4, PT, R16, UR6, !P1 ;  /* 0x0000000610007c0c */ /* 0x020fe2000cf81270 */
[----:B-1----:R-:W-:-:S02]  /*5fb60*/  VIADD R11, R3, UR5 ;  /* 0x00000005030b7c36 */ /* 0x002fc40008000000 */
[----:B------:R-:W5:Y:S01]  /*5fb70*/  LDL.LU R16, [R1+0xf1c] ;  /* 0x000f1c0001107983 */ /* 0x000f620000300800 */
[C---:B------:R-:W-:Y:S01]  /*5fb80*/  LEA R6, P5, R3.reuse, R2, 0x2 ;  /* 0x0000000203067211 */ /* 0x040fe200078a10ff */
[----:B------:R-:W1:Y:S03]  /*5fb90*/  LDCU UR6, c[0x0][0x39c] ;  /* 0x00007380ff0677ac */ /* 0x000e660008000800 */
[----:B------:R-:W-:Y:S01]  /*5fba0*/  LEA.HI.X.SX32 R7, R3, R0, 0x2, P5 ;  /* 0x0000000003077211 */ /* 0x000fe200028f16ff */
[C---:B------:R-:W-:Y:S01]  /*5fbb0*/  VIADD R3, R11.reuse, UR5 ;  /* 0x000000050b037c36 */ /* 0x040fe20008000000 */
[----:B------:R-:W-:-:S03]  /*5fbc0*/  LEA R10, P5, R11, R2, 0x2 ;  /* 0x000000020b0a7211 */ /* 0x000fc600078a10ff */
[----:B------:R1:W-:Y:S01]  /*5fbd0*/  @P3 STG.E desc[UR22][R6.64], R27 ;  /* 0x0000001b06003986 */ /* 0x0003e2000c101916 */
[----:B------:R-:W-:Y:S02]  /*5fbe0*/  LEA.HI.X.SX32 R11, R11, R0, 0x2, P5 ;  /* 0x000000000b0b7211 */ /* 0x000fe400028f16ff */
[----:B--2---:R-:W-:Y:S02]  /*5fbf0*/  LEA R4, P5, R3, R2, 0x2 ;  /* 0x0000000203047211 */ /* 0x004fe400078a10ff */
[----:B------:R-:W-:Y:S01]  /*5fc00*/  ISETP.LT.AND P3, PT, R15, UR7, !P1 ;  /* 0x000000070f007c0c */ /* 0x000fe2000cf61270 */
[----:B------:R2:W-:Y:S01]  /*5fc10*/  @P0 STG.E desc[UR22][R10.64], R28 ;  /* 0x0000001c0a000986 */ /* 0x0005e2000c101916 */
[C---:B------:R-:W-:Y:S01]  /*5fc20*/  LEA.HI.X.SX32 R5, R3.reuse, R0, 0x2, P5 ;  /* 0x0000000003057211 */ /* 0x040fe200028f16ff */
[----:B------:R-:W3:Y:S02]  /*5fc30*/  LDCU UR7, c[0x0][0x39c] ;  /* 0x00007380ff0777ac */ /* 0x000ee40008000800 */
[----:B------:R-:W5:Y:S01]  /*5fc40*/  LDL.LU R15, [R1+0xf18] ;  /* 0x000f1800010f7983 */ /* 0x000f620000300800 */
[----:B------:R-:W-:-:S03]  /*5fc50*/  IADD3 R13, PT, PT, R3, UR5, RZ ;  /* 0x00000005030d7c10 */ /* 0x000fc6000fffe0ff */
[----:B------:R2:W-:Y:S01]  /*5fc60*/  @P2 STG.E desc[UR22][R4.64], R29 ;  /* 0x0000001d04002986 */ /* 0x0005e2000c101916 */
[----:B----4-:R-:W-:Y:S01]  /*5fc70*/  ISETP.LT.AND P0, PT, R14, UR4, !P1 ;  /* 0x000000040e007c0c */ /* 0x010fe2000cf01270 */
[----:B------:R-:W5:Y:S02]  /*5fc80*/  LDCU UR4, c[0x0][0x39c] ;  /* 0x00007380ff0477ac */ /* 0x000f640008000800 */
[----:B------:R-:W4:Y:S01]  /*5fc90*/  LDL.LU R14, [R1+0xf14] ;  /* 0x000f1400010e7983 */ /* 0x000f220000300800 */
[C---:B------:R-:W-:Y:S01]  /*5fca0*/  LEA R8, P5, R13.reuse, R2, 0x2 ;  /* 0x000000020d087211 */ /* 0x040fe200078a10ff */
[----:B------:R-:W-:-:S03]  /*5fcb0*/  VIADD R3, R13, UR5 ;  /* 0x000000050d037c36 */ /* 0x000fc60008000000 */
[----:B------:R-:W-:Y:S02]  /*5fcc0*/  LEA.HI.X.SX32 R9, R13, R0, 0x2, P5 ;  /* 0x000000000d097211 */ /* 0x000fe400028f16ff */
[----:B-1----:R-:W-:-:S04]  /*5fcd0*/  LEA R6, P5, R3, R2, 0x2 ;  /* 0x0000000203067211 */ /* 0x002fc800078a10ff */
[----:B------:R-:W-:Y:S01]  /*5fce0*/  LEA.HI.X.SX32 R7, R3, R0, 0x2, P5 ;  /* 0x0000000003077211 */ /* 0x000fe200028f16ff */
[----:B------:R1:W-:Y:S04]  /*5fcf0*/  @P4 STG.E desc[UR22][R8.64], R30 ;  /* 0x0000001e08004986 */ /* 0x0003e8000c101916 */
[----:B------:R1:W-:Y:S01]  /*5fd00*/  @P3 STG.E desc[UR22][R6.64], R31 ;  /* 0x0000001f06003986 */ /* 0x0003e2000c101916 */
[----:B------:R-:W-:Y:S01]  /*5fd10*/  ISETP.LT.AND P2, PT, R12, UR6, !P1 ;  /* 0x000000060c007c0c */ /* 0x000fe2000cf41270 */
[----:B------:R-:W1:Y:S02]  /*5fd20*/  LDCU UR6, c[0x0][0x39c] ;  /* 0x00007380ff0677ac */ /* 0x000e640008000800 */
[----:B------:R-:W4:Y:S01]  /*5fd30*/  LDL.LU R12, [R1+0xf10] ;  /* 0x000f1000010c7983 */ /* 0x000f220000300800 */
[----:B---3--:R-:W-:Y:S01]  /*5fd40*/  ISETP.LT.AND P4, PT, R17, UR7, !P1 ;  /* 0x0000000711007c0c */ /* 0x008fe2000cf81270 */
[----:B--2---:R-:W-:-:S02]  /*5fd50*/  VIADD R11, R3, UR5 ;  /* 0x00000005030b7c36 */ /* 0x004fc40008000000 */
[----:B------:R-:W2:Y:S01]  /*5fd60*/  LDL.LU R17, [R1+0xef8] ;  /* 0x000ef80001117983 */ /* 0x000ea20000300800 */
[----:B------:R-:W4:Y:S01]  /*5fd70*/  LDCU UR7, c[0x0][0x39c] ;  /* 0x00007380ff0777ac */ /* 0x000f220008000800 */
[----:B-----5:R-:W-:Y:S01]  /*5fd80*/  ISETP.LT.AND P3, PT, R16, UR4, !P1 ;  /* 0x0000000410007c0c */ /* 0x020fe2000cf61270 */
[----:B------:R-:W3:Y:S01]  /*5fd90*/  LDCU UR4, c[0x0][0x39c] ;  /* 0x00007380ff0477ac */ /* 0x000ee20008000800 */
[----:B------:R-:W5:Y:S01]  /*5fda0*/  LDL.LU R16, [R1+0xef4] ;  /* 0x000ef40001107983 */ /* 0x000f620000300800 */
[C---:B------:R-:W-:Y:S02]  /*5fdb0*/  LEA R10, P5, R11.reuse, R2, 0x2 ;  /* 0x000000020b0a7211 */ /* 0x040fe400078a10ff */
[C---:B------:R-:W-:Y:S02]  /*5fdc0*/  IADD3 R3, PT, PT, R11.reuse, UR5, RZ ;  /* 0x000000050b037c10 */ /* 0x040fe4000fffe0ff */
[----:B------:R-:W-:Y:S02]  /*5fdd0*/  LEA.HI.X.SX32 R11, R11, R0, 0x2, P5 ;  /* 0x000000000b0b7211 */ /* 0x000fe400028f16ff */
[C---:B------:R-:W-:Y:S01]  /*5fde0*/  LEA R4, P5, R3.reuse, R2, 0x2 ;  /* 0x0000000203047211 */ /* 0x040fe200078a10ff */
[----:B-1----:R-:W-:-:S02]  /*5fdf0*/  VIADD R9, R3, UR5 ;  /* 0x0000000503097c36 */ /* 0x002fc40008000000 */
[----:B------:R1:W-:Y:S01]  /*5fe00*/  @P0 STG.E desc[UR22][R10.64], R32 ;  /* 0x000000200a000986 */ /* 0x0003e2000c101916 */
[----:B------:R-:W-:Y:S02]  /*5fe10*/  LEA.HI.X.SX32 R5, R3, R0, 0x2, P5 ;  /* 0x0000000003057211 */ /* 0x000fe400028f16ff */
[----:B------:R-:W-:Y:S02]  /*5fe20*/  LEA R8, P5, R9, R2, 0x2 ;  /* 0x0000000209087211 */ /* 0x000fe400078a10ff */
[----:B------:R-:W-:Y:S01]  /*5fe30*/  ISETP.LT.AND P0, PT, R15, UR6, !P1 ;  /* 0x000000060f007c0c */ /* 0x000fe2000cf01270 */
[C---:B------:R-:W-:Y:S01]  /*5fe40*/  VIADD R3, R9.reuse, UR5 ;  /* 0x0000000509037c36 */ /* 0x040fe20008000000 */
[----:B------:R-:W5:Y:S01]  /*5fe50*/  LDL.LU R15, [R1+0xef0] ;  /* 0x000ef000010f7983 */ /* 0x000f620000300800 */
[----:B------:R-:W-:Y:S01]  /*5fe60*/  LEA.HI.X.SX32 R9, R9, R0, 0x2, P5 ;  /* 0x0000000009097211 */ /* 0x000fe200028f16ff */
[----:B------:R-:W2:Y:S02]  /*5fe70*/  LDCU UR6, c[0x0][0x39c] ;  /* 0x00007380ff0677ac */ /* 0x000ea40008000800 */
[----:B------:R-:W-:Y:S01]  /*5fe80*/  @P2 STG.E desc[UR22][R4.64], R33 ;  /* 0x0000002104002986 */ /* 0x000fe2000c101916 */
[----:B----4-:R-:W-:Y:S01]  /*5fe90*/  ISETP.LT.AND P2, PT, R14, UR7, !P1 ;  /* 0x000000070e007c0c */ /* 0x010fe2000cf41270 */
[----:B------:R-:W5:Y:S02]  /*5fea0*/  LDCU UR7, c[0x0][0x39c] ;  /* 0x00007380ff0777ac */ /* 0x000f640008000800 */
[----:B------:R-:W4:Y:S04]  /*5feb0*/  LDL.LU R14, [R1+0xeec] ;  /* 0x000eec00010e7983 */ /* 0x000f280000300800 */
[----:B------:R2:W-:Y:S01]  /*5fec0*/  @P4 STG.E desc[UR22][R8.64], R34 ;  /* 0x0000002208004986 */ /* 0x0005e2000c101916 */
[----:B------:R-:W-:-:S02]  /*5fed0*/  LEA R6, P5, R3, R2, 0x2 ;  /* 0x0000000203067211 */ /* 0x000fc400078a10ff */
[C---:B------:R-:W-:Y:S02]  /*5fee0*/  IADD3 R13, PT, PT, R3.reuse, UR5, RZ ;  /* 0x00000005030d7c10 */ /* 0x040fe4000fffe0ff */
[----:B------:R-:W-:Y:S02]  /*5fef0*/  LEA.HI.X.SX32 R7, R3, R0, 0x2, P5 ;  /* 0x0000000003077211 */ /* 0x000fe400028f16ff */
[----:B-1----:R-:W-:-:S04]  /*5ff00*/  LEA R10, P5, R13, R2, 0x2 ;  /* 0x000000020d0a7211 */ /* 0x002fc800078a10ff */
[----:B------:R-:W-:Y:S01]  /*5ff10*/  LEA.HI.X.SX32 R11, R13, R0, 0x2, P5 ;  /* 0x000000000d0b7211 */ /* 0x000fe200028f16ff */
[----:B------:R1:W-:Y:S04]  /*5ff20*/  @P3 STG.E desc[UR22][R6.64], R35 ;  /* 0x0000002306003986 */ /* 0x0003e8000c101916 */
[----:B------:R1:W-:Y:S01]  /*5ff30*/  @P0 STG.E desc[UR22][R10.64], R36 ;  /* 0x000000240a000986 */ /* 0x0003e2000c101916 */
[----:B---3--:R-:W-:Y:S01]  /*5ff40*/  ISETP.LT.AND P4, PT, R12, UR4, !P1 ;  /* 0x000000040c007c0c */ /* 0x008fe2000cf81270 */
[----:B------:R-:W3:Y:S02]  /*5ff50*/  LDCU UR4, c[0x0][0x39c] ;  /* 0x00007380ff0477ac */ /* 0x000ee40008000800 */
[----:B------:R-:W4:Y:S01]  /*5ff60*/  LDL.LU R12, [R1+0xee8] ;  /* 0x000ee800010c7983 */ /* 0x000f220000300800 */
[----:B--2---:R-:W-:Y:S01]  /*5ff70*/  ISETP.LT.AND P3, PT, R17, UR6, !P1 ;  /* 0x0000000611007c0c */ /* 0x004fe2000cf61270 */
[----:B------:R-:W-:-:S02]  /*5ff80*/  VIADD R3, R13, UR5 ;  /* 0x000000050d037c36 */ /* 0x000fc40008000000 */
[----:B------:R-:W2:Y:S01]  /*5ff90*/  LDL.LU R17, [R1+0xed8] ;  /* 0x000ed80001117983 */ /* 0x000ea20000300800 */
[----:B------:R-:W4:Y:S01]  /*5ffa0*/  LDCU UR6, c[0x0][0x39c] ;  /* 0x00007380ff0677ac */ /* 0x000f220008000800 */
[----:B-----5:R-:W-:Y:S01]  /*5ffb0*/  ISETP.LT.AND P0, PT, R16, UR7, !P1 ;  /* 0x0000000710007c0c */ /* 0x020fe2000cf01270 */
[C---:B------:R-:W-:Y:S01]  /*5ffc0*/  VIADD R9, R3.reuse, UR5 ;  /* 0x0000000503097c36 */ /* 0x040fe20008000000 */
[----:B------:R-:W5:Y:S01]  /*5ffd0*/  LDL.LU R16, [R1+0xed4] ;  /* 0x000ed40001107983 */ /* 0x000f620000300800 */
[C---:B------:R-:W-:Y:S01]  /*5ffe0*/  LEA R4, P5, R3.reuse, R2, 0x2 ;  /* 0x0000000203047211 */ /* 0x040fe200078a10ff */
[----:B------:R-:W4:Y:S03]  /*5fff0*/  LDCU UR7, c[0x0][0x39c] ;  /* 0x00007380ff0777ac */ /* 0x000f260008000800 */
[----:B------:R-:W-:Y:S02]  /*60000*/  LEA.HI.X.SX32 R5, R3, R0, 0x2, P5 ;  /* 0x0000000003057211 */ /* 0x000fe400028f16ff */
[----:B------:R-:W-:-:S02]  /*60010*/  LEA R8, P5, R9, R2, 0x2 ;  /* 0x0000000209087211 */ /* 0x000fc400078a10ff */
[C---:B------:R-:W-:Y:S01]  /*60020*/  IADD3 R3, PT, PT, R9.reuse, UR5, RZ ;  /* 0x0000000509037c10 */ /* 0x040fe2000fffe0ff */
[----:B------:R4:W-:Y:S01]  /*60030*/  @P2 STG.E desc[UR22][R4.64], R37 ;  /* 0x0000002504002986 */ /* 0x0009e2000c101916 */
[----:B------:R-:W-:Y:S02]  /*60040*/  LEA.HI.X.SX32 R9, R9, R0, 0x2, P5 ;  /* 0x0000000009097211 */ /* 0x000fe400028f16ff */
[----:B-1----:R-:W-:Y:S02]  /*60050*/  LEA R6, P5, R3, R2, 0x2 ;  /* 0x0000000203067211 */ /* 0x002fe400078a10ff */
[----:B---3--:R-:W-:Y:S01]  /*60060*/  ISETP.LT.AND P2, PT, R15, UR4, !P1 ;  /* 0x000000040f007c0c */ /* 0x008fe2000cf41270 */
[----:B------:R1:W-:Y:S01]  /*60070*/  @P4 STG.E desc[UR22][R8.64], R38 ;  /* 0x0000002608004986 */ /* 0x0003e2000c101916 */
[C---:B------:R-:W-:Y:S01]  /*60080*/  LEA.HI.X.SX32 R7, R3.reuse, R0, 0x2, P5 ;  /* 0x0000000003077211 */ /* 0x040fe200028f16ff */
[----:B------:R-:W-:Y:S01]  /*60090*/  VIADD R11, R3, UR5 ;  /* 0x00000005030b7c36 */ /* 0x000fe20008000000 */
[----:B------:R-:W2:Y:S01]  /*600a0*/  LDCU UR4, c[0x0][0x39c] ;  /* 0x00007380ff0477ac */ /* 0x000ea20008000800 */
[----:B------:R-:W3:Y:S01]  /*600b0*/  LDL.LU R15, [R1+0xed0] ;  /* 0x000ed000010f7983 */ /* 0x000ee20000300800 */
[----:B----4-:R-:W-:-:S03]  /*600c0*/  ISETP.LT.AND P4, PT, R14, UR6, !P1 ;  /* 0x000000060e007c0c */ /* 0x010fc6000cf81270 */
[----:B------:R-:W-:Y:S01]  /*600d0*/  @P3 STG.E desc[UR22][R6.64], R39 ;  /* 0x0000002706003986 */ /* 0x000fe2000c101916 */
[----:B------:R-:W5:Y:S03]  /*600e0*/  LDCU UR6, c[0x0][0x39c] ;  /* 0x00007380ff0677ac */ /* 0x000f660008000800 */
[----:B------:R-:W4:Y:S01]  /*600f0*/  LDL.LU R14, [R1+0xecc] ;  /* 0x000ecc00010e7983 */ /* 0x000f220000300800 */
[C---:B------:R-:W-:Y:S01]  /*60100*/  LEA R10, P5, R11.reuse, R2, 0x2 ;  /* 0x000000020b0a7211 */ /* 0x040fe200078a10ff */
[----:B------:R-:W-:-:S03]  /*60110*/  VIADD R3, R11, UR5 ;  /* 0x000000050b037c36 */ /* 0x000fc60008000000 */
[----:B------:R-:W-:Y:S02]  /*60120*/  LEA.HI.X.SX32 R11, R11, R0, 0x2, P5 ;  /* 0x000000000b0b7211 */ /* 0x000fe400028f16ff */
[----:B------:R-:W-:-:S04]  /*60130*/  LEA R4, P5, R3, R2, 0x2 ;  /* 0x0000000203047211 */ /* 0x000fc800078a10ff */
[----:B------:R-:W-:Y:S01]  /*60140*/  LEA.HI.X.SX32 R5, R3, R0, 0x2, P5 ;  /* 0x0000000003057211 */ /* 0x000fe200028f16ff */
[----:B------:R1:W-:Y:S04]  /*60150*/  @P0 STG.E desc[UR22][R10.64], R40 ;  /* 0x000000280a000986 */ /* 0x0003e8000c101916 */
[----:B------:R1:W-:Y:S01]  /*60160*/  @P2 STG.E desc[UR22][R4.64], R41 ;  /* 0x0000002904002986 */ /* 0x0003e2000c101916 */
[----:B------:R-:W-:Y:S01]  /*60170*/  ISETP.LT.AND P3, PT, R12, UR7, !P1 ;  /* 0x000000070c007c0c */ /* 0x000fe2000cf61270 */
[----:B------:R-:W3:Y:S02]  /*60180*/  LDCU UR7, c[0x0][0x39c] ;  /* 0x00007380ff0777ac */ /* 0x000ee40008000800 */
[----:B------:R-:W4:Y:S01]  /*60190*/  LDL.LU R12, [R1+0xec8] ;  /* 0x000ec800010c7983 */ /* 0x000f220000300800 */
[----:B--2---:R-:W-:Y:S01]  /*601a0*/  ISETP.LT.AND P0, PT, R17, UR4, !P1 ;  /* 0x0000000411007c0c */ /* 0x004fe2000cf01270 */
[----:B------:R-:W4:Y:S02]  /*601b0*/  LDCU UR4, c[0x0][0x39c] ;  /* 0x00007380ff0477ac */ /* 0x000f240008000800 */
[----:B------:R-:W2:Y:S01]  /*601c0*/  LDL.LU R17, [R1+0xebc] ;  /* 0x000ebc0001117983 */ /* 0x000ea20000300800 */
[----:B-----5:R-:W-:Y:S01]  /*601d0*/  ISETP.LT.AND P2, PT, R16, UR6, !P1 ;  /* 0x0000000610007c0c */ /* 0x020fe2000cf41270 */
[----:B------:R-:W5:Y:S02]  /*601e0*/  LDCU UR6, c[0x0][0x39c] ;  /* 0x00007380ff0677ac */ /* 0x000f640008000800 */
[----:B------:R-:W2:Y:S01]  /*601f0*/  LDL.LU R16, [R1+0xeb8] ;  /* 0x000eb80001107983 */ /* 0x000ea20000300800 */
[----:B------:R-:W-:-:S04]  /*60200*/  IADD3 R13, PT, PT, R3, UR5, RZ ;  /* 0x00000005030d7c10 */ /* 0x000fc8000fffe0ff */
[C---:B-1----:R-:W-:Y:S01]  /*60210*/  LEA R8, P5, R13.reuse, R2, 0x2 ;  /* 0x000000020d087211 */ /* 0x042fe200078a10ff */
[----:B------:R-:W-:-:S03]  /*60220*/  VIADD R3, R13, UR5 ;  /* 0x000000050d037c36 */ /* 0x000fc60008000000 */
[----:B------:R-:W-:Y:S01]  /*60230*/  LEA.HI.X.SX32 R9, R13, R0, 0x2, P5 ;  /* 0x000000000d097211 */ /* 0x000fe200028f16ff */
[C---:B------:R-:W-:Y:S01]  /*60240*/  VIADD R11, R3.reuse, UR5 ;  /* 0x00000005030b7c36 */ /* 0x040fe20008000000 */
[----:B------:R-:W-:-:S03]  /*60250*/  LEA R6, P5, R3, R2, 0x2 ;  /* 0x0000000203067211 */ /* 0x000fc600078a10ff */
[----:B------:R1:W-:Y:S01]  /*60260*/  @P4 STG.E desc[UR22][R8.64], R42 ;  /* 0x0000002a08004986 */ /* 0x0003e2000c101916 */
[----:B------:R-:W-:Y:S02]  /*60270*/  LEA.HI.X.SX32 R7, R3, R0, 0x2, P5 ;  /* 0x0000000003077211 */ /* 0x000fe400028f16ff */
[----:B------:R-:W-:Y:S02]  /*60280*/  LEA R10, P5, R11, R2, 0x2 ;  /* 0x000000020b0a7211 */ /* 0x000fe400078a10ff */
[----:B---3--:R-:W-:Y:S02]  /*60290*/  ISETP.LT.AND P4, PT, R15, UR7, !P1 ;  /* 0x000000070f007c0c */ /* 0x008fe4000cf81270 */
[C---:B------:R-:W-:Y:S01]  /*602a0*/  IADD3 R3, PT, PT, R11.reuse, UR5, RZ ;  /* 0x000000050b037c10 */ /* 0x040fe2000fffe0ff */
[----:B------:R-:W3:Y:S01]  /*602b0*/  LDL.LU R15, [R1+0xeb4] ;  /* 0x000eb400010f7983 */ /* 0x000ee20000300800 */
[----:B------:R-:W-:Y:S01]  /*602c0*/  LEA.HI.X.SX32 R11, R11, R0, 0x2, P5 ;  /* 0x000000000b0b7211 */ /* 0x000fe200028f16ff */
[----:B------:R-:W2:Y:S02]  /*602d0*/  LDCU UR7, c[0x0][0x39c] ;  /* 0x00007380ff0777ac */ /* 0x000ea40008000800 */
[----:B------:R1:W-:Y:S01]  /*602e0*/  @P3 STG.E desc[UR22][R6.64], R43 ;  /* 0x0000002b06003986 */ /* 0x0003e2000c101916 */
[----:B----4-:R-:W-:Y:S01]  /*602f0*/  ISETP.LT.AND P3, PT, R14, UR4, !P1 ;  /* 0x000000040e007c0c */ /* 0x010fe2000cf61270 */
[----:B------:R-:W4:Y:S02]  /*60300*/  LDCU UR4, c[0x0][0x39c] ;  /* 0x00007380ff0477ac */ /* 0x000f240008000800 */
[----:B------:R-:W3:Y:S04]  /*60310*/  LDL.LU R14, [R1+0xeb0] ;  /* 0x000eb000010e7983 */ /* 0x000ee80000300800 */
[----:B------:R2:W-:Y:S01]  /*60320*/  @P0 STG.E desc[UR22][R10.64], R44 ;  /* 0x0000002c0a000986 */ /* 0x0005e2000c101916 */
[C---:B------:R-:W-:Y:S01]  /*60330*/  LEA R4, P5, R3.reuse, R2, 0x2 ;  /* 0x0000000203047211 */ /* 0x040fe200078a10ff */
[----:B-1----:R-:W-:-:S03]  /*60340*/  VIADD R9, R3, UR5 ;  /* 0x0000000503097c36 */ /* 0x002fc60008000000 */
[----:B------:R-:W-:Y:S02]  /*60350*/  LEA.HI.X.SX32 R5, R3, R0, 0x2, P5 ;  /* 0x0000000003057211 */ /* 0x000fe400028f16ff */
[C---:B------:R-:W-:Y:S01]  /*60360*/  LEA R8, P5, R9.reuse, R2, 0x2 ;  /* 0x0000000209087211 */ /* 0x040fe200078a10ff */
[----:B------:R-:W-:-:S03]  /*60370*/  VIADD R3, R9, UR5 ;  /* 0x0000000509037c36 */ /* 0x000fc60008000000 */
[----:B------:R-:W-:Y:S01]  /*60380*/  LEA.HI.X.SX32 R9, R9, R0, 0x2, P5 ;  /* 0x0000000009097211 */ /* 0x000fe200028f16ff */
[----:B------:R1:W-:Y:S04]  /*60390*/  @P2 STG.E desc[UR22][R4.64], R45 ;  /* 0x0000002d04002986 */ /* 0x0003e8000c101916 */
[----:B------:R1:W-:Y:S01]  /*603a0*/  @P4 STG.E desc[UR22][R8.64], R46 ;  /* 0x0000002e08004986 */ /* 0x0003e2000c101916 */
[----:B-----5:R-:W-:Y:S01]  /*603b0*/  ISETP.LT.AND P0, PT, R12, UR6, !P1 ;  /* 0x000000060c007c0c */ /* 0x020fe2000cf01270 */
[----:B------:R-:W3:Y:S02]  /*603c0*/  LDCU UR6, c[0x0][0x39c] ;  /* 0x00007380ff0677ac */ /* 0x000ee40008000800 */
[----:B------:R-:W5:Y:S01]  /*603d0*/  LDL.LU R12, [R1+0xea8] ;  /* 0x000ea800010c7983 */ /* 0x000f620000300800 */
[----:B--2---:R-:W-:Y:S01]  /*603e0*/  ISETP.LT.AND P2, PT, R17, UR7, !P1 ;  /* 0x0000000711007c0c */ /* 0x004fe2000cf41270 */
[----:B------:R-:W2:Y:S02]  /*603f0*/  LDCU UR7, c[0x0][0x39c] ;  /* 0x00007380ff0777ac */ /* 0x000ea40008000800 */
[----:B------:R-:W5:Y:S01]  /*60400*/  LDL.LU R17, [R1+0xea4] ;  /* 0x000ea40001117983 */ /* 0x000f620000300800 */
[----:B----4-:R-:W-:Y:S01]  /*60410*/  ISETP.LT.AND P4, PT, R16, UR4, !P1 ;  /* 0x0000000410007c0c */ /* 0x010fe2000cf81270 */
[----:B------:R-:W5:Y:S02]  /*60420*/  LDCU UR4, c[0x0][0x39c] ;  /* 0x00007380ff0477ac */ /* 0x000f640008000800 */
[----:B------:R-:W4:Y:S01]  /*60430*/  LDL.LU R16, [R1+0xea0] ;  /* 0x000ea00001107983 */ /* 0x000f220000300800 */
[----:B------:R-:W-:-:S02]  /*60440*/  LEA R6, P5, R3, R2, 0x2 ;  /* 0x0000000203067211 */ /* 0x000fc400078a10ff */
[C---:B------:R-:W-:Y:S02]  /*60450*/  IADD3 R13, PT, PT, R3.reuse, UR5, RZ ;  /* 0x00000005030d7c10 */ /* 0x040fe4000fffe0ff */
[----:B------:R-:W-:Y:S02]  /*60460*/  LEA.HI.X.SX32 R7, R3, R0, 0x2, P5 ;  /* 0x0000000003077211 */ /* 0x000fe400028f16ff */
[C---:B------:R-:W-:Y:S01]  /*60470*/  LEA R10, P5, R13.reuse, R2, 0x2 ;  /* 0x000000020d0a7211 */ /* 0x040fe200078a10ff */
[C---:B------:R-:W-:Y:S02]  /*60480*/  VIADD R3, R13.reuse, UR5 ;  /* 0x000000050d037c36 */ /* 0x040fe40008000000 */
[----:B------:R2:W-:Y:S01]  /*60490*/  @P3 STG.E desc[UR22][R6.64], R47 ;  /* 0x0000002f06003986 */ /* 0x0005e2000c101916 */
[----:B------:R-:W-:Y:S02]  /*604a0*/  LEA.HI.X.SX32 R11, R13, R0, 0x2, P5 ;  /* 0x000000000d0b7211 */ /* 0x000fe400028f16ff */
[----:B-1----:R-:W-:-:S02]  /*604b0*/  LEA R4, P5, R3, R2, 0x2 ;  /* 0x0000000203047211 */ /* 0x002fc400078a10ff */
[----:B---3--:R-:W-:Y:S01]  /*604c0*/  ISETP.LT.AND P3, PT, R15, UR6, !P1 ;  /* 0x000000060f007c0c */ /* 0x008fe2000cf61270 */
[----:B------:R1:W-:Y:S01]  /*604d0*/  @P0 STG.E desc[UR22][R10.64], R48 ;  /* 0x000000300a000986 */ /* 0x0003e2000c101916 */
[C---:B------:R-:W-:Y:S01]  /*604e0*/  LEA.HI.X.SX32 R5, R3.reuse, R0, 0x2, P5 ;  /* 0x0000000003057211 */ /* 0x040fe200028f16ff */
[----:B------:R-:W-:Y:S01]  /*604f0*/  VIADD R9, R3, UR5 ;  /* 0x0000000503097c36 */ /* 0x000fe20008000000 */
[----:B------:R-:W3:Y:S01]  /*60500*/  LDCU UR6, c[0x0][0x39c] ;  /* 0x00007380ff0677ac */ /* 0x000ee20008000800 */
[----:B------:R-:W4:Y:S01]  /*60510*/  LDL.LU R15, [R1+0xe9c] ;  /* 0x000e9c00010f7983 */ /* 0x000f220000300800 */
[----:B--2---:R-:W-:-:S03]  /*60520*/  ISETP.LT.AND P0, PT, R14, UR7, !P1 ;  /* 0x000000070e007c0c */ /* 0x004fc6000cf01270 */
[----:B------:R2:W-:Y:S01]  /*60530*/  @P2 STG.E desc[UR22][R4.64], R49 ;  /* 0x0000003104002986 */ /* 0x0005e2000c101916 */
[----:B------:R-:W4:Y:S03]  /*60540*/  LDCU UR7, c[0x0][0x39c] ;  /* 0x00007380ff0777ac */ /* 0x000f260008000800 */
[----:B------:R-:W4:Y:S01]  /*60550*/  LDL.LU R14, [R1+0xe90] ;  /* 0x000e9000010e7983 */ /* 0x000f220000300800 */
[C---:B------:R-:W-:Y:S02]  /*60560*/  LEA R8, P5, R9.reuse, R2, 0x2 ;  /* 0x0000000209087211 */ /* 0x040fe400078a10ff */
[C---:B------:R-:W-:Y:S02]  /*60570*/  IADD3 R3, PT, PT, R9.reuse, UR5, RZ ;  /* 0x0000000509037c10 */ /* 0x040fe4000fffe0ff */
        /* <DEDUP_REMOVED lines=8> */
[----:B---3--:R-:W-:Y:S01]  /*60600*/  ISETP.LT.AND P4, PT, R17, UR6, !P1 ;  /* 0x0000000611007c0c */ /* 0x008fe2000cf81270 */
[----:B-1----:R-:W-:-:S02]  /*60610*/  VIADD R11, R3, UR5 ;  /* 0x00000005030b7c36 */ /* 0x002fc40008000000 */
[----:B------:R-:W3:Y:S01]  /*60620*/  LDL.LU R17, [R1+0xe88] ;  /* 0x000e880001117983 */ /* 0x000ee20000300800 */
[----:B------:R-:W1:Y:S01]  /*60630*/  LDCU UR6, c[0x0][0x39c] ;  /* 0x00007380ff0677ac */ /* 0x000e620008000800 */
[----:B----4-:R-:W-:Y:S01]  /*60640*/  ISETP.LT.AND P3, PT, R16, UR7, !P1 ;  /* 0x0000000710007c0c */ /* 0x010fe2000cf61270 */
[C---:B------:R-:W-:Y:S01]  /*60650*/  VIADD R3, R11.reuse, UR5 ;  /* 0x000000050b037c36 */ /* 0x040fe20008000000 */
[----:B------:R-:W4:Y:S01]  /*60660*/  LDL.LU R16, [R1+0xe7c] ;  /* 0x000e7c0001107983 */ /* 0x000f220000300800 */
[C---:B------:R-:W-:Y:S01]  /*60670*/  LEA R10, P5, R11.reuse, R2, 0x2 ;  /* 0x000000020b0a7211 */ /* 0x040fe200078a10ff */
[----:B------:R-:W1:Y:S03]  /*60680*/  LDCU UR7, c[0x0][0x39c] ;  /* 0x00007380ff0777ac */ /* 0x000e660008000800 */
[----:B------:R-:W-:Y:S02]  /*60690*/  LEA.HI.X.SX32 R11, R11, R0, 0x2, P5 ;  /* 0x000000000b0b7211 */ /* 0x000fe400028f16ff */
[----:B--2---:R-:W-:-:S02]  /*606a0*/  LEA R4, P5, R3, R2, 0x2 ;  /* 0x0000000203047211 */ /* 0x004fc400078a10ff */
[C---:B------:R-:W-:Y:S01]  /*606b0*/  IADD3 R13, PT, PT, R3.reuse, UR5, RZ ;  /* 0x00000005030d7c10 */ /* 0x040fe2000fffe0ff */
[----:B------:R2:W-:Y:S01]  /*606c0*/  @P0 STG.E desc[UR22][R10.64], R52 ;  /* 0x000000340a000986 */ /* 0x0005e2000c101916 */
[----:B------:R-:W-:Y:S02]  /*606d0*/  LEA.HI.X.SX32 R5, R3, R0, 0x2, P5 ;  /* 0x0000000003057211 */ /* 0x000fe400028f16ff */
[----:B------:R-:W-:-:S04]  /*606e0*/  LEA R8, P5, R13, R2, 0x2 ;  /* 0x000000020d087211 */ /* 0x000fc800078a10ff */
[----:B------:R-:W-:Y:S02]  /*606f0*/  LEA.HI.X.SX32 R9, R13, R0, 0x2, P5 ;  /* 0x000000000d097211 */ /* 0x000fe400028f16ff */
[----:B-----5:R-:W-:Y:S01]  /*60700*/  ISETP.LT.AND P0, PT, R15, UR4, !P1 ;  /* 0x000000040f007c0c */ /* 0x020fe2000cf01270 */
[----:B------:R-:W-:Y:S01]  /*60710*/  @P2 STG.E desc[UR22][R4.64], R53 ;  /* 0x0000003504002986 */ /* 0x000fe2000c101916 */
[----:B------:R-:W-:Y:S01]  /*60720*/  VIADD R3, R13, UR5 ;  /* 0x000000050d037c36 */ /* 0x000fe20008000000 */
[----:B------:R-:W3:Y:S02]  /*60730*/  LDCU UR4, c[0x0][0x39c] ;  /* 0x00007380ff0477ac */ /* 0x000ee40008000800 */
[----:B------:R-:W5:Y:S01]  /*60740*/  LDL.LU R15, [R1+0xe78] ;  /* 0x000e7800010f7983 */ /* 0x000f620000300800 */
[----:B-1----:R-:W-:-:S03]  /*60750*/  ISETP.LT.AND P2, PT, R14, UR6, !P1 ;  /* 0x000000060e007c0c */ /* 0x002fc6000cf41270 */
[----:B------:R1:W-:Y:S01]  /*60760*/  @P4 STG.E desc[UR22][R8.64], R54 ;  /* 0x0000003608004986 */ /* 0x0003e2000c101916 */
[----:B------:R-:W4:Y:S03]  /*60770*/  LDCU UR6, c[0x0][0x39c] ;  /* 0x00007380ff0677ac */ /* 0x000f260008000800 */
[----:B------:R-:W5:Y:S01]  /*60780*/  LDL.LU R14, [R1+0xe74] ;  /* 0x000e7400010e7983 */ /* 0x000f620000300800 */
        /* <DEDUP_REMOVED lines=9> */
[----:B------:R-:W5:Y:S02]  /*60820*/  LDCU UR7, c[0x0][0x39c] ;  /* 0x00007380ff0777ac */ /* 0x000f640008000800 */
[----:B------:R-:W5:Y:S04]  /*60830*/  LDL.LU R12, [R1+0xe70] ;  /* 0x000e7000010c7983 */ /* 0x000f680000300800 */
[----:B------:R-:W5:Y:S04]  /*60840*/  LDL.LU R20, [R1+0xe6c] ;  /* 0x000e6c0001147983 */ /* 0x000f680000300800 */
[----:B------:R-:W5:Y:S01]  /*60850*/  LDL.LU R18, [R1+0xe68] ;  /* 0x000e680001127983 */ /* 0x000f620000300800 */
[----:B----4-:R-:W-:Y:S01]  /*60860*/  ISETP.LT.AND P0, PT, R16, UR6, !P1 ;  /* 0x0000000610007c0c */ /* 0x010fe2000cf01270 */
[----:B-1----:R-:W-:-:S02]  /*60870*/  VIADD R9, R3, UR5 ;  /* 0x0000000503097c36 */ /* 0x002fc40008000000 */
[----:B------:R-:W4:Y:S01]  /*60880*/  LDL.LU R16, [R1+0xe60] ;  /* 0x000e600001107983 */ /* 0x000f220000300800 */
[C---:B------:R-:W-:Y:S01]  /*60890*/  LEA R4, P5, R3.reuse, R2, 0x2 ;  /* 0x0000000203047211 */ /* 0x040fe200078a10ff */
[----:B------:R-:W1:Y:S03]  /*608a0*/  LDCU UR6, c[0x0][0x39c] ;  /* 0x00007380ff0677ac */ /* 0x000e660008000800 */
[----:B------:R-:W-:Y:S01]  /*608b0*/  LEA.HI.X.SX32 R5, R3, R0, 0x2, P5 ;  /* 0x0000000003057211 */ /* 0x000fe200028f16ff */
[C---:B------:R-:W-:Y:S01]  /*608c0*/  VIADD R3, R9.reuse, UR5 ;  /* 0x0000000509037c36 */ /* 0x040fe20008000000 */
[----:B------:R-:W-:Y:S02]  /*608d0*/  LEA R8, P5, R9, R2, 0x2 ;  /* 0x0000000209087211 */ /* 0x000fe400078a10ff */
[----:B---3--:R-:W-:Y:S01]  /*608e0*/  ISETP.LT.AND P3, PT, R17, UR4, !P1 ;  /* 0x0000000411007c0c */ /* 0x008fe2000cf61270 */
[----:B------:R-:W3:Y:S01]  /*608f0*/  LDCU UR4, c[0x0][0x39c] ;  /* 0x00007380ff0477ac */ /* 0x000ee20008000800 */
[----:B------:R-:W-:-:S02]  /*60900*/  LEA.HI.X.SX32 R9, R9, R0, 0x2, P5 ;  /* 0x0000000009097211 */ /* 0x000fc400028f16ff */
[C---:B--2---:R-:W-:Y:S02]  /*60910*/  LEA R6, P5, R3.reuse, R2, 0x2 ;  /* 0x0000000203067211 */ /* 0x044fe400078a10ff */
[C---:B------:R-:W-:Y:S02]  /*60920*/  IADD3 R13, PT, PT, R3.reuse, UR5, RZ ;  /* 0x00000005030d7c10 */ /* 0x040fe4000fffe0ff */
[----:B------:R-:W-:Y:S01]  /*60930*/  LEA.HI.X.SX32 R7, R3, R0, 0x2, P5 ;  /* 0x0000000003077211 */ /* 0x000fe200028f16ff */
[----:B------:R2:W-:Y:S02]  /*60940*/  @P2 STG.E desc[UR22][R4.64], R57 ;  /* 0x0000003904002986 */ /* 0x0005e4000c101916 */
[C---:B------:R-:W-:Y:S01]  /*60950*/  VIADD R3, R13.reuse, UR5 ;  /* 0x000000050d037c36 */ /* 0x040fe20008000000 */
[----:B------:R-:W-:Y:S01]  /*60960*/  LEA R10, P5, R13, R2, 0x2 ;  /* 0x000000020d0a7211 */ /* 0x000fe200078a10ff */
[----:B------:R1:W-:Y:S01]  /*60970*/  @P4 STG.E desc[UR22][R8.64], R58 ;  /* 0x0000003a08004986 */ /* 0x0003e2000c101916 */
[----:B-----5:R-:W-:Y:S01]  /*60980*/  ISETP.LT.AND P2, PT, R15, UR7, !P1 ;  /* 0x000000070f007c0c */ /* 0x020fe2000cf41270 */
[----:B------:R-:W-:Y:S01]  /*60990*/  VIADD R15, R3, UR5 ;  /* 0x00000005030f7c36 */ /* 0x000fe20008000000 */
[----:B------:R-:W-:Y:S01]  /*609a0*/  LEA.HI.X.SX32 R11, R13, R0, 0x2, P5 ;  /* 0x000000000d0b7211 */ /* 0x000fe200028f16ff */
[----:B------:R5:W-:Y:S01]  /*609b0*/  @P3 STG.E desc[UR22][R6.64], R59 ;  /* 0x0000003b06003986 */ /* 0x000be2000c101916 */
[----:B--2---:R-:W-:Y:S01]  /*609c0*/  LEA R4, P5, R3, R2, 0x2 ;  /* 0x0000000203047211 */ /* 0x004fe200078a10ff */
[----:B------:R-:W2:Y:S01]  /*609d0*/  LDCU UR7, c[0x0][0x39c] ;  /* 0x00007380ff0777ac */ /* 0x000ea20008000800 */
[----:B-1----:R-:W-:-:S02]  /*609e0*/  IADD3 R9, PT, PT, R15, UR5, RZ ;  /* 0x000000050f097c10 */ /* 0x002fc4000fffe0ff */
[----:B---3--:R-:W-:Y:S01]  /*609f0*/  ISETP.LT.AND P4, PT, R14, UR4, !P1 ;  /* 0x000000040e007c0c */ /* 0x008fe2000cf81270 */
[----:B------:R-:W1:Y:S01]  /*60a00*/  LDCU UR4, c[0x0][0x39c] ;  /* 0x00007380ff0477ac */ /* 0x000e620008000800 */
[----:B------:R-:W-:Y:S01]  /*60a10*/  LEA.HI.X.SX32 R5, R3, R0, 0x2, P5 ;  /* 0x0000000003057211 */ /* 0x000fe200028f16ff */
[----:B------:R-:W-:-:S04]  /*60a20*/  VIADD R3, R9, UR5 ;  /* 0x0000000509037c36 */ /* 0x000fc80008000000 */
[----:B------:R-:W-:Y:S01]  /*60a30*/  VIADD R17, R3, UR5 ;  /* 0x0000000503117c36 */ /* 0x000fe20008000000 */
[----:B------:R3:W-:Y:S01]  /*60a40*/  @P0 STG.E desc[UR22][R10.64], R60 ;  /* 0x0000003c0a000986 */ /* 0x0007e2000c101916 */
[-C--:B-----5:R-:W-:Y:S02]  /*60a50*/  LEA R6, P0, R15, R2.reuse, 0x2 ;  /* 0x000000020f067211 */ /* 0x0a0fe400078010ff */
[----:B------:R-:W-:Y:S02]  /*60a60*/  LEA R8, P5, R9, R2, 0x2 ;  /* 0x0000000209087211 */ /* 0x000fe400078a10ff */
[----:B------:R-:W-:Y:S02]  /*60a70*/  IADD3 R19, PT, PT, R17, UR5, RZ ;  /* 0x0000000511137c10 */ /* 0x000fe4000fffe0ff */
[-C--:B------:R-:W-:Y:S02]  /*60a80*/  LEA.HI.X.SX32 R7, R15, R0.reuse, 0x2, P0 ;  /* 0x000000000f077211 */ /* 0x080fe400000f16ff */
[----:B------:R-:W-:Y:S01]  /*60a90*/  LEA.HI.X.SX32 R9, R9, R0, 0x2, P5 ;  /* 0x0000000009097211 */ /* 0x000fe200028f16ff */
[----:B------:R-:W-:Y:S01]  /*60aa0*/  VIADD R21, R19, UR5 ;  /* 0x0000000513157c36 */ /* 0x000fe20008000000 */
[C---:B------:R-:W-:Y:S01]  /*60ab0*/  LEA R14, P0, R17.reuse, R2, 0x2 ;  /* 0x00000002110e7211 */ /* 0x040fe200078010ff */
[----:B------:R1:W-:Y:S03]  /*60ac0*/  @P2 STG.E desc[UR22][R4.64], R61 ;  /* 0x0000003d04002986 */ /* 0x0003e6000c101916 */
[----:B------:R-:W-:Y:S01]  /*60ad0*/  LEA.HI.X.SX32 R15, R17, R0, 0x2, P0 ;  /* 0x00000000110f7211 */ /* 0x000fe200000f16ff */
[----:B------:R1:W-:Y:S01]  /*60ae0*/  @P4 STG.E desc[UR22][R6.64], R62 ;  /* 0x0000003e06004986 */ /* 0x0003e2000c101916 */
[----:B------:R-:W-:Y:S01]  /*60af0*/  ISETP.LT.AND P3, PT, R12, UR6, !P1 ;  /* 0x000000060c007c0c */ /* 0x000fe2000cf61270 */
[----:B------:R-:W4:Y:S01]  /*60b00*/  LDCU UR6, c[0x0][0x39c] ;  /* 0x00007380ff0677ac */ /* 0x000f220008000800 */
[----:B------:R-:W-:-:S02]  /*60b10*/  LEA R12, P5, R3, R2, 0x2 ;  /* 0x00000002030c7211 */ /* 0x000fc400078a10ff */
[----:B-1----:R-:W-:Y:S02]  /*60b20*/  ISETP.LT.AND P2, PT, R20, UR4, !P1 ;  /* 0x0000000414007c0c */ /* 0x002fe4000cf41270 */
[----:B------:R-:W-:Y:S02]  /*60b30*/  LEA.HI.X.SX32 R13, R3, R0, 0x2, P5 ;  /* 0x00000000030d7211 */ /* 0x000fe400028f16ff */
[C---:B---3--:R-:W-:Y:S02]  /*60b40*/  LEA R10, P5, R21.reuse, R2, 0x2 ;  /* 0x00000002150a7211 */ /* 0x048fe400078a10ff */
[----:B--2---:R-:W-:Y:S02]  /*60b50*/  ISETP.LT.AND P0, PT, R18, UR7, !P1 ;  /* 0x0000000712007c0c */ /* 0x004fe4000cf01270 */
[----:B------:R-:W-:Y:S02]  /*60b60*/  LEA.HI.X.SX32 R11, R21, R0, 0x2, P5 ;  /* 0x00000000150b7211 */ /* 0x000fe400028f16ff */
[C---:B------:R-:W-:Y:S01]  /*60b70*/  LEA R2, P5, R19.reuse, R2, 0x2 ;  /* 0x0000000213027211 */ /* 0x040fe200078a10ff */
[----:B------:R1:W-:Y:S03]  /*60b80*/  @P3 STG.E desc[UR22][R8.64], R63 ;  /* 0x0000003f08003986 */ /* 0x0003e6000c101916 */
[----:B------:R-:W-:Y:S01]  /*60b90*/  LEA.HI.X.SX32 R3, R19, R0, 0x2, P5 ;  /* 0x0000000013037211 */ /* 0x000fe200028f16ff */
[----:B------:R1:W-:Y:S01]  /*60ba0*/  @P2 STG.E desc[UR22][R12.64], R64 ;  /* 0x000000400c002986 */ /* 0x0003e2000c101916 */
[----:B----4-:R-:W-:-:S03]  /*60bb0*/  ISETP.LT.AND P1, PT, R16, UR6, !P1 ;  /* 0x0000000610007c0c */ /* 0x010fc6000cf21270 */
[----:B------:R1:W-:Y:S10]  /*60bc0*/  @P0 STG.E desc[UR22][R14.64], R65 ;  /* 0x000000410e000986 */ /* 0x0003f4000c101916 */
[----:B------:R1:W-:Y:S04]  /*60bd0*/  @P1 STG.E desc[UR22][R2.64], R66 ;  /* 0x0000004202001986 */ /* 0x0003e8000c101916 */
[----:B------:R1:W-:Y:S01]  /*60be0*/  @P6 STG.E desc[UR22][R10.64], R67 ;  /* 0x000000430a006986 */ /* 0x0003e2000c101916 */
[----:B------:R-:W-:Y:S06]  /*60bf0*/  BAR.SYNC.DEFER_BLOCKING 0x0 ;  /* 0x0000000000007b1d */ /* 0x000fec0000010000 */
[----:B------:R-:W-:Y:S05]  /*60c00*/  BRA.U UP0, `(.L_x_14) ;  /* 0x0000000100a07547 */ /* 0x000fea000b800000 */
[----:B------:R-:W2:Y:S01]  /*60c10*/  S2UR UR5, SR_CgaCtaId ;  /* 0x00000000000579c3 */ /* 0x000ea20000008800 */
[----:B------:R-:W-:Y:S01]  /*60c20*/  NOP ;  /* 0x0000000000007918 */ /* 0x000fe20000000000 */
[----:B------:R-:W-:Y:S01]  /*60c30*/  UMOV UR4, 0x50 ;  /* 0x0000005000047882 */ /* 0x000fe20000000000 */
[----:B------:R-:W-:Y:S01]  /*60c40*/  IMAD.U32 R0, RZ, RZ, UR10 ;  /* 0x0000000aff007e24 */ /* 0x000fe2000f8e00ff */
[----:B-1----:R-:W-:Y:S01]  /*60c50*/  MOV R3, 0xffff ;  /* 0x0000ffff00037802 */ /* 0x002fe20000000f00 */
[----:B------:R-:W-:-:S03]  /*60c60*/  IMAD.MOV.U32 R7, RZ, RZ, 0x1 ;  /* 0x00000001ff077424 */ /* 0x000fc600078e00ff */
[----:B------:R-:W-:-:S04]  /*60c70*/  LOP3.LUT R0, R0, 0xffff, RZ, 0xc0, !PT ;  /* 0x0000ffff00007812 */ /* 0x000fc800078ec0ff */
[----:B------:R-:W-:-:S05]  /*60c80*/  SHF.R.U32.HI R0, RZ, 0x5, R0 ;  /* 0x00000005ff007819 */ /* 0x000fca0000011600 */
[----:B------:R-:W-:Y:S01]  /*60c90*/  VIADD R2, R0, 0x10 ;  /* 0x0000001000027836 */ /* 0x000fe20000000000 */
[----:B------:R-:W-:Y:S01]  /*60ca0*/  SHF.L.U32 R0, R3, R0, RZ ;  /* 0x0000000003007219 */ /* 0x000fe200000006ff */
[----:B--2---:R-:W-:-:S03]  /*60cb0*/  ULEA UR6, UR5, UR4, 0x18 ;  /* 0x0000000405067291 */ /* 0x004fc6000f8ec0ff */
[----:B------:R-:W-:-:S04]  /*60cc0*/  SHF.L.U32 R3, R7, R2, RZ ;  /* 0x0000000207037219 */ /* 0x000fc800000006ff */
[----:B------:R-:W-:Y:S02]  /*60cd0*/  LOP3.LUT R0, R3, R0, RZ, 0xfc, !PT ;  /* 0x0000000003007212 */ /* 0x000fe400078efcff */
[----:B------:R-:W1:Y:S02]  /*60ce0*/  LDS R5, [UR6] ;  /* 0x00000006ff057984 */ /* 0x000e640008000800 */
[C---:B------:R-:W-:Y:S02]  /*60cf0*/  LOP3.LUT R2, R0.reuse, 0xffff, RZ, 0xc0, !PT ;  /* 0x0000ffff00027812 */ /* 0x040fe400078ec0ff */
[----:B-1----:R-:W-:-:S04]  /*60d00*/  LOP3.LUT R3, R0, 0xffff, R5, 0x80, !PT ;  /* 0x0000ffff00037812 */ /* 0x002fc800078e8005 */
[----:B------:R-:W-:-:S13]  /*60d10*/  ISETP.NE.AND P0, PT, R3, R2, PT ;  /* 0x000000020300720c */ /* 0x000fda0003f05270 */
[----:B------:R-:W-:Y:S05]  /*60d20*/  @P0 BRA `(.L_x_15) ;  /* 0x0000000000500947 */ /* 0x000fea0003800000 */
[----:B------:R-:W-:Y:S02]  /*60d30*/  SHF.R.U32.HI R5, RZ, 0x10, R5 ;  /* 0x00000010ff057819 */ /* 0x000fe40000011605 */
[----:B------:R-:W-:-:S04]  /*60d40*/  SHF.R.U32.HI R2, RZ, 0x10, R0 ;  /* 0x00000010ff027819 */ /* 0x000fc80000011600 */
[----:B------:R-:W-:-:S04]  /*60d50*/  LOP3.LUT R5, R5, R2, RZ, 0xc0, !PT ;  /* 0x0000000205057212 */ /* 0x000fc800078ec0ff */
[----:B------:R-:W-:-:S13]  /*60d60*/  ISETP.NE.AND P0, PT, R5, R2, PT ;  /* 0x000000020500720c */ /* 0x000fda0003f05270 */
[----:B------:R-:W-:Y:S05]  /*60d70*/  @P0 BRA `(.L_x_16) ;  /* 0x0000000000300947 */ /* 0x000fea0003800000 */
[----:B------:R-:W-:Y:S01]  /*60d80*/  R2UR UR4, R0 ;  /* 0x00000000000472ca */ /* 0x000fe200000e0000 */
[----:B------:R-:W-:Y:S01]  /*60d90*/  VOTEU.ANY UR5, UPT, PT ;  /* 0x0000000000057886 */ /* 0x000fe200038e0100 */
[----:B------:R-:W1:Y:S01]  /*60da0*/  S2R R0, SR_LANEID ;  /* 0x0000000000007919 */ /* 0x000e620000000000 */
[----:B------:R-:W-:-:S10]  /*60db0*/  UFLO.U32 UR5, UR5 ;  /* 0x00000005000572bd */ /* 0x000fd400080e0000 */
[----:B------:R-:W-:-:S06]  /*60dc0*/  ULOP3.LUT UR4, URZ, UR4, URZ, 0x33, !UPT ;  /* 0x00000004ff047292 */ /* 0x000fcc000f8e33ff */
[----:B------:R-:W-:-:S04]  /*60dd0*/  MOV R2, UR4 ;  /* 0x0000000400027c02 */ /* 0x000fc80008000f00 */
[----:B------:R-:W2:Y:S02]  /*60de0*/  REDUX UR7, R2 ;  /* 0x00000000020773c4 */ /* 0x000ea40000000000 */
[----:B------:R3:W-:Y:S01]  /*60df0*/  UTCATOMSWS.AND URZ, UR4 ;  /* 0x0000000400ff79e3 */ /* 0x0007e20008000000 */
[----:B-1----:R-:W-:Y:S01]  /*60e00*/  ISETP.EQ.U32.AND P0, PT, R0, UR5, PT ;  /* 0x0000000500007c0c */ /* 0x002fe2000bf02070 */
[----:B--2---:R-:W-:-:S12]  /*60e10*/  IMAD.U32 R0, RZ, RZ, UR7 ;  /* 0x00000007ff007e24 */ /* 0x004fd8000f8e00ff */
[----:B------:R3:W-:Y:S01]  /*60e20*/  @P0 ATOMS.AND RZ, [UR6], R0 ;  /* 0x00000000ffff098c */ /* 0x0007e2000a800006 */
[----:B------:R-:W-:Y:S05]  /*60e30*/  BRA `(.L_x_14) ;  /* 0x0000000000147947 */ /* 0x000fea0003800000 */
.L_x_16:
[----:B------:R-:W-:-:S07]  /*60e40*/  MOV R2, 0x60e60 ;  /* 0x00060e6000027802 */ /* 0x000fce0000000f00 */
[----:B------:R-:W-:Y:S05]  /*60e50*/  CALL.REL.NOINC `($__internal_0_$__cuda_sm10x_tcgen05_guardrail_trap_col_being_dealloced_not_returned_by_alloc) ;  /* 0x00000000002c7944 */ /* 0x000fea0003c00000 */
[----:B------:R-:W-:Y:S05]  /*60e60*/  BRA `(.L_x_14) ;  /* 0x0000000000087947 */ /* 0x000fea0003800000 */
.L_x_15:
[----:B------:R-:W-:-:S07]  /*60e70*/  MOV R2, 0x60e90 ;  /* 0x00060e9000027802 */ /* 0x000fce0000000f00 */
[----:B------:R-:W-:Y:S05]  /*60e80*/  CALL.REL.NOINC `($__internal_2_$__cuda_sm10x_tcgen05_guardrail_trap_unallocated_columns_being_dealloced) ;  /* 0x0000000000387944 */ /* 0x000fea0003c00000 */
.L_x_14:
[----:B------:R-:W-:Y:S01]  /*60e90*/  NOP ;  /* 0x0000000000007918 */ /* 0x000fe20000000000 */
[----:B---3--:R-:W-:Y:S05]  /*60ea0*/  EXIT ;  /* 0x000000000000794d */ /* 0x008fea0003800000 */
.L_x_9:
[----:B------:R-:W1:Y:S02]  /*60eb0*/  SYNCS.PHASECHK.TRANS64.TRYWAIT P2, [UR4], R4 ;  /* 0x00000004ff0075a7 */ /* 0x000e640008041104 */
[----:B-1----:R-:W-:Y:S05]  /*60ec0*/  @!P2 BRA `(.L_x_9) ;  /* 0xfffffffc00f8a947 */ /* 0x002fea000383ffff */
[----:B------:R-:W-:Y:S05]  /*60ed0*/  BRA `(.L_x_17) ;  /* 0xfffffe8000d47947 */ /* 0x000fea000383ffff */
.L_x_13:
[----:B------:R-:W1:Y:S02]  /*60ee0*/  SYNCS.PHASECHK.TRANS64.TRYWAIT P3, [UR4], R3 ;  /* 0x00000003ff0075a7 */ /* 0x000e640008061104 */
[----:B-1----:R-:W-:Y:S05]  /*60ef0*/  @!P3 BRA `(.L_x_13) ;  /* 0xfffffffc00f8b947 */ /* 0x002fea000383ffff */
[----:B------:R-:W-:Y:S05]  /*60f00*/  BRA `(.L_x_12) ;  /* 0xffffff80009c7947 */ /* 0x000fea000383ffff */
        .weak           $__internal_0_$__cuda_sm10x_tcgen05_guardrail_trap_col_being_dealloced_not_returned_by_alloc
        .type           $__internal_0_$__cuda_sm10x_tcgen05_guardrail_trap_col_being_dealloced_not_returned_by_alloc,@function
        .size           $__internal_0_$__cuda_sm10x_tcgen05_guardrail_trap_col_being_dealloced_not_returned_by_alloc,($__internal_1_$__cuda_sm10x_tcgen05_guardrail_trap_phase_invalid_during_alloc - $__internal_0_$__cuda_sm10x_tcgen05_guardrail_trap_col_being_dealloced_not_returned_by_alloc)
$__internal_0_$__cuda_sm10x_tcgen05_guardrail_trap_col_being_dealloced_not_returned_by_alloc:
[----:B------:R-:W-:Y:S05]  /*60f10*/  BPT.TRAP 0x1 ;  /* 0x000000040000795c */ /* 0x000fea0000300000 */
[----:B------:R-:W-:-:S04]  /*60f20*/  IMAD.MOV.U32 R3, RZ, RZ, 0x0 ;  /* 0x00000000ff037424 */ /* 0x000fc800078e00ff */
[----:B------:R-:W-:Y:S05]  /*60f30*/  RET.REL.NODEC R2 `(matmul_kernel) ;  /* 0xfffff9f002307950 */ /* 0x000fea0003c3ffff */
        .weak           $__internal_1_$__cuda_sm10x_tcgen05_guardrail_trap_phase_invalid_during_alloc
        .type           $__internal_1_$__cuda_sm10x_tcgen05_guardrail_trap_phase_invalid_during_alloc,@function
        .size           $__internal_1_$__cuda_sm10x_tcgen05_guardrail_trap_phase_invalid_during_alloc,($__internal_2_$__cuda_sm10x_tcgen05_guardrail_trap_unallocated_columns_being_dealloced - $__internal_1_$__cuda_sm10x_tcgen05_guardrail_trap_phase_invalid_during_alloc)
$__internal_1_$__cuda_sm10x_tcgen05_guardrail_trap_phase_invalid_during_alloc:
[----:B------:R-:W-:Y:S05]  /*60f40*/  BPT.TRAP 0x1 ;  /* 0x000000040000795c */ /* 0x000fea0000300000 */
[----:B------:R-:W-:-:S04]  /*60f50*/  HFMA2 R3, -RZ, RZ, 0, 0 ;  /* 0x00000000ff037431 */ /* 0x000fc800000001ff */
[----:B------:R-:W-:Y:S05]  /*60f60*/  RET.REL.NODEC R2 `(matmul_kernel) ;  /* 0xfffff9f002247950 */ /* 0x000fea0003c3ffff */
        .weak           $__internal_2_$__cuda_sm10x_tcgen05_guardrail_trap_unallocated_columns_being_dealloced
        .type           $__internal_2_$__cuda_sm10x_tcgen05_guardrail_trap_unallocated_columns_being_dealloced,@function
        .size           $__internal_2_$__cuda_sm10x_tcgen05_guardrail_trap_unallocated_columns_being_dealloced,(.L_x_21 - $__internal_2_$__cuda_sm10x_tcgen05_guardrail_trap_unallocated_columns_being_dealloced)
$__internal_2_$__cuda_sm10x_tcgen05_guardrail_trap_unallocated_columns_being_dealloced:
[----:B------:R-:W-:Y:S05]  /*60f70*/  BPT.TRAP 0x1 ;  /* 0x000000040000795c */ /* 0x000fea0000300000 */
[----:B------:R-:W-:-:S04]  /*60f80*/  IMAD.MOV.U32 R3, RZ, RZ, 0x0 ;  /* 0x00000000ff037424 */ /* 0x000fc800078e00ff */
[----:B------:R-:W-:Y:S05]  /*60f90*/  RET.REL.NODEC R2 `(matmul_kernel) ;  /* 0xfffff9f002187950 */ /* 0x000fea0003c3ffff */
.L_x_18:
[----:B------:R-:W-:-:S00]  /*60fa0*/  BRA `(.L_x_18) ;  /* 0xfffffffc00fc7947 */ /* 0x000fc0000383ffff */
[----:B------:R-:W-:-:S00]  /*60fb0*/  NOP ;  /* 0x0000000000007918 */ /* 0x000fc00000000000 */
        /* <DEDUP_REMOVED lines=12> */
.L_x_21:


//--------------------- .nv.shared.matmul_kernel  --------------------------
	.section	.nv.shared.matmul_kernel,"aw",@nobits
	.sectionflags	@""
	.align	16
	.zero		1024


//--------------------- .nv.shared.reserved.0     --------------------------
	.section	.nv.shared.reserved.0,"aw",@nobits
	.align	8
	.weak		__nv_reservedSMEM_offset_0_alias
	.size		__nv_reservedSMEM_offset_0_alias, 0, 64
	.other		__nv_reservedSMEM_offset_0_alias,@"STO_CUDA_RESERVED_SHARED STV_DEFAULT"
__nv_reservedSMEM_offset_0_alias:
	.zero		0
.nv.shared.reserved.0:
	.zero		64
	.weak		__nv_reservedSMEM_allocation_phase
	.type		__nv_reservedSMEM_allocation_phase,@object
	.size		__nv_reservedSMEM_allocation_phase,(.L_0 - __nv_reservedSMEM_allocation_phase)
__nv_reservedSMEM_allocation_phase:
	.zero		1
.L_0:
	.zero		7
	.weak		__nv_reservedSMEM_devtool_atexit_pc
	.type		__nv_reservedSMEM_devtool_atexit_pc,@object
	.size		__nv_reservedSMEM_devtool_atexit_pc,(__nv_reservedSMEM_allocation_mask - __nv_reservedSMEM_devtool_atexit_pc)
__nv_reservedSMEM_devtool_atexit_pc:
	.zero		8
	.weak		__nv_reservedSMEM_allocation_mask
	.type		__nv_reservedSMEM_allocation_mask,@object
	.size		__nv_reservedSMEM_allocation_mask,(.L_2 - __nv_reservedSMEM_allocation_mask)
__nv_reservedSMEM_allocation_mask:
	.zero		4
.L_2:


//--------------------- .nv.constant0.matmul_kernel --------------------------
	.section	.nv.constant0.matmul_kernel,"a",@progbits
	.sectionflags	@""
	.align	4
.nv.constant0.matmul_kernel:
	.zero		976


//--------------------- SYMBOLS --------------------------

	.type		.nv.reservedSmem.offset0,@object
	.size		.nv.reservedSmem.offset0,0x4
	.type		.nv.reservedSmem.cap,@object
	.size		.nv.reservedSmem.cap,0x4
